//
// Generated by NVIDIA NVVM Compiler
//
// Compiler Build ID: CL-36424714
// Cuda compilation tools, release 13.0, V13.0.88
// Based on NVVM 20.0.0
//

.version 9.0
.target sm_100
.address_size 64

	// .globl	_ZN3cub18CUB_300001_SM_10006detail11EmptyKernelIvEEvv
// _ZZN3cub18CUB_300001_SM_10006detail6reduce28DeviceReduceSingleTileKernelINS2_10policy_hubIdjN4cuda3std3__44plusIdEEE10Policy1000EN6thrust24THRUST_300001_SM_1000_NS10device_ptrIdEEPdjS9_ddNS7_10__identityEEEvT0_T1_T2_T3_T4_T6_E12temp_storage has been demoted
// _ZZN3cub18CUB_300001_SM_10006detail6reduce18DeviceReduceKernelINS2_10policy_hubIdjN4cuda3std3__44plusIdEEE10Policy1000EN6thrust24THRUST_300001_SM_1000_NS10device_ptrIdEEjS9_dNS7_10__identityEEEvT0_PT3_T1_NS0_13GridEvenShareISK_EET2_T4_E12temp_storage has been demoted
// _ZZN3cub18CUB_300001_SM_10006detail6reduce28DeviceReduceSingleTileKernelINS2_10policy_hubIdjN4cuda3std3__44plusIdEEE10Policy1000EPdSC_iS9_ddNS7_10__identityEEEvT0_T1_T2_T3_T4_T6_E12temp_storage has been demoted
// _ZZN3cub18CUB_300001_SM_10006detail6reduce28DeviceReduceSingleTileKernelINS2_10policy_hubIdyN4cuda3std3__44plusIdEEE10Policy1000EN6thrust24THRUST_300001_SM_1000_NS10device_ptrIdEEPdyS9_ddNS7_10__identityEEEvT0_T1_T2_T3_T4_T6_E12temp_storage has been demoted
// _ZZN3cub18CUB_300001_SM_10006detail6reduce18DeviceReduceKernelINS2_10policy_hubIdyN4cuda3std3__44plusIdEEE10Policy1000EN6thrust24THRUST_300001_SM_1000_NS10device_ptrIdEEyS9_dNS7_10__identityEEEvT0_PT3_T1_NS0_13GridEvenShareISK_EET2_T4_E12temp_storage has been demoted
// _ZZN3cub18CUB_300001_SM_10006detail6reduce28DeviceReduceSingleTileKernelINS2_10policy_hubIdyN4cuda3std3__44plusIdEEE10Policy1000EPdSC_iS9_ddNS7_10__identityEEEvT0_T1_T2_T3_T4_T6_E12temp_storage has been demoted
// _ZZN3cub18CUB_300001_SM_10006detail6reduce28DeviceReduceSingleTileKernelINS2_10policy_hubIfjN4cuda3std3__44plusIfEEE10Policy1000EN6thrust24THRUST_300001_SM_1000_NS6detail15normal_iteratorINSD_10device_ptrIfEEEEPfjS9_ff6squareIfEEEvT0_T1_T2_T3_T4_T6_E12temp_storage has been demoted
// _ZZN3cub18CUB_300001_SM_10006detail6reduce18DeviceReduceKernelINS2_10policy_hubIfjN4cuda3std3__44plusIfEEE10Policy1000EN6thrust24THRUST_300001_SM_1000_NS6detail15normal_iteratorINSD_10device_ptrIfEEEEjS9_f6squareIfEEEvT0_PT3_T1_NS0_13GridEvenShareISO_EET2_T4_E12temp_storage has been demoted
// _ZZN3cub18CUB_300001_SM_10006detail6reduce28DeviceReduceSingleTileKernelINS2_10policy_hubIfjN4cuda3std3__44plusIfEEE10Policy1000EPfSC_iS9_ffNS7_10__identityEEEvT0_T1_T2_T3_T4_T6_E12temp_storage has been demoted
// _ZZN3cub18CUB_300001_SM_10006detail6reduce28DeviceReduceSingleTileKernelINS2_10policy_hubIfyN4cuda3std3__44plusIfEEE10Policy1000EN6thrust24THRUST_300001_SM_1000_NS6detail15normal_iteratorINSD_10device_ptrIfEEEEPfyS9_ff6squareIfEEEvT0_T1_T2_T3_T4_T6_E12temp_storage has been demoted
// _ZZN3cub18CUB_300001_SM_10006detail6reduce18DeviceReduceKernelINS2_10policy_hubIfyN4cuda3std3__44plusIfEEE10Policy1000EN6thrust24THRUST_300001_SM_1000_NS6detail15normal_iteratorINSD_10device_ptrIfEEEEyS9_f6squareIfEEEvT0_PT3_T1_NS0_13GridEvenShareISO_EET2_T4_E12temp_storage has been demoted
// _ZZN3cub18CUB_300001_SM_10006detail6reduce28DeviceReduceSingleTileKernelINS2_10policy_hubIfyN4cuda3std3__44plusIfEEE10Policy1000EPfSC_iS9_ffNS7_10__identityEEEvT0_T1_T2_T3_T4_T6_E12temp_storage has been demoted
// _ZZN3cub18CUB_300001_SM_10006detail6reduce28DeviceReduceSingleTileKernelINS2_10policy_hubIijN4cuda3std3__44plusIiEEE10Policy1000EN6thrust24THRUST_300001_SM_1000_NS6detail15normal_iteratorINSD_10device_ptrIiEEEEPijS9_iiNS7_10__identityEEEvT0_T1_T2_T3_T4_T6_E12temp_storage has been demoted
// _ZZN3cub18CUB_300001_SM_10006detail6reduce18DeviceReduceKernelINS2_10policy_hubIijN4cuda3std3__44plusIiEEE10Policy1000EN6thrust24THRUST_300001_SM_1000_NS6detail15normal_iteratorINSD_10device_ptrIiEEEEjS9_iNS7_10__identityEEEvT0_PT3_T1_NS0_13GridEvenShareISN_EET2_T4_E12temp_storage has been demoted
// _ZZN3cub18CUB_300001_SM_10006detail6reduce28DeviceReduceSingleTileKernelINS2_10policy_hubIijN4cuda3std3__44plusIiEEE10Policy1000EPiSC_iS9_iiNS7_10__identityEEEvT0_T1_T2_T3_T4_T6_E12temp_storage has been demoted
// _ZZN3cub18CUB_300001_SM_10006detail6reduce28DeviceReduceSingleTileKernelINS2_10policy_hubIiyN4cuda3std3__44plusIiEEE10Policy1000EN6thrust24THRUST_300001_SM_1000_NS6detail15normal_iteratorINSD_10device_ptrIiEEEEPiyS9_iiNS7_10__identityEEEvT0_T1_T2_T3_T4_T6_E12temp_storage has been demoted
// _ZZN3cub18CUB_300001_SM_10006detail6reduce18DeviceReduceKernelINS2_10policy_hubIiyN4cuda3std3__44plusIiEEE10Policy1000EN6thrust24THRUST_300001_SM_1000_NS6detail15normal_iteratorINSD_10device_ptrIiEEEEyS9_iNS7_10__identityEEEvT0_PT3_T1_NS0_13GridEvenShareISN_EET2_T4_E12temp_storage has been demoted
// _ZZN3cub18CUB_300001_SM_10006detail6reduce28DeviceReduceSingleTileKernelINS2_10policy_hubIiyN4cuda3std3__44plusIiEEE10Policy1000EPiSC_iS9_iiNS7_10__identityEEEvT0_T1_T2_T3_T4_T6_E12temp_storage has been demoted
// _ZZN3cub18CUB_300001_SM_10006detail6reduce28DeviceReduceSingleTileKernelINS2_10policy_hubIijN4cuda3__47maximumIiEEE10Policy1000EN6thrust24THRUST_300001_SM_1000_NS6detail15normal_iteratorINSC_10device_ptrIiEEEEPijS8_iiNS5_3std3__410__identityEEEvT0_T1_T2_T3_T4_T6_E12temp_storage has been demoted
// _ZZN3cub18CUB_300001_SM_10006detail6reduce18DeviceReduceKernelINS2_10policy_hubIijN4cuda3__47maximumIiEEE10Policy1000EN6thrust24THRUST_300001_SM_1000_NS6detail15normal_iteratorINSC_10device_ptrIiEEEEjS8_iNS5_3std3__410__identityEEEvT0_PT3_T1_NS0_13GridEvenShareISO_EET2_T4_E12temp_storage has been demoted
// _ZZN3cub18CUB_300001_SM_10006detail6reduce28DeviceReduceSingleTileKernelINS2_10policy_hubIijN4cuda3__47maximumIiEEE10Policy1000EPiSB_iS8_iiNS5_3std3__410__identityEEEvT0_T1_T2_T3_T4_T6_E12temp_storage has been demoted
// _ZZN3cub18CUB_300001_SM_10006detail6reduce28DeviceReduceSingleTileKernelINS2_10policy_hubIiyN4cuda3__47maximumIiEEE10Policy1000EN6thrust24THRUST_300001_SM_1000_NS6detail15normal_iteratorINSC_10device_ptrIiEEEEPiyS8_iiNS5_3std3__410__identityEEEvT0_T1_T2_T3_T4_T6_E12temp_storage has been demoted
// _ZZN3cub18CUB_300001_SM_10006detail6reduce18DeviceReduceKernelINS2_10policy_hubIiyN4cuda3__47maximumIiEEE10Policy1000EN6thrust24THRUST_300001_SM_1000_NS6detail15normal_iteratorINSC_10device_ptrIiEEEEyS8_iNS5_3std3__410__identityEEEvT0_PT3_T1_NS0_13GridEvenShareISO_EET2_T4_E12temp_storage has been demoted
// _ZZN3cub18CUB_300001_SM_10006detail6reduce28DeviceReduceSingleTileKernelINS2_10policy_hubIiyN4cuda3__47maximumIiEEE10Policy1000EPiSB_iS8_iiNS5_3std3__410__identityEEEvT0_T1_T2_T3_T4_T6_E12temp_storage has been demoted
.global .align 1 .b8 _ZN30_INTERNAL_52134fc4_4_k_cu_main4cuda3std3__45__cpo5beginE[1];
.global .align 1 .b8 _ZN30_INTERNAL_52134fc4_4_k_cu_main4cuda3std3__45__cpo3endE[1];
.global .align 1 .b8 _ZN30_INTERNAL_52134fc4_4_k_cu_main4cuda3std3__45__cpo6cbeginE[1];
.global .align 1 .b8 _ZN30_INTERNAL_52134fc4_4_k_cu_main4cuda3std3__45__cpo4cendE[1];
.global .align 1 .b8 _ZN30_INTERNAL_52134fc4_4_k_cu_main4cuda3std3__45__cpo6rbeginE[1];
.global .align 1 .b8 _ZN30_INTERNAL_52134fc4_4_k_cu_main4cuda3std3__45__cpo4rendE[1];
.global .align 1 .b8 _ZN30_INTERNAL_52134fc4_4_k_cu_main4cuda3std3__45__cpo7crbeginE[1];
.global .align 1 .b8 _ZN30_INTERNAL_52134fc4_4_k_cu_main4cuda3std3__45__cpo5crendE[1];
.global .align 1 .b8 _ZN30_INTERNAL_52134fc4_4_k_cu_main4cuda3std3__432_GLOBAL__N__52134fc4_4_k_cu_main6ignoreE[1];
.global .align 1 .b8 _ZN30_INTERNAL_52134fc4_4_k_cu_main4cuda3std3__419piecewise_constructE[1];
.global .align 1 .b8 _ZN30_INTERNAL_52134fc4_4_k_cu_main4cuda3std3__48in_placeE[1];
.global .align 1 .b8 _ZN30_INTERNAL_52134fc4_4_k_cu_main4cuda3std3__420unreachable_sentinelE[1];
.global .align 1 .b8 _ZN30_INTERNAL_52134fc4_4_k_cu_main4cuda3std3__47nulloptE[1];
.global .align 1 .b8 _ZN30_INTERNAL_52134fc4_4_k_cu_main4cuda3std3__48unexpectE[1];
.global .align 1 .b8 _ZN30_INTERNAL_52134fc4_4_k_cu_main4cuda3std6ranges3__45__cpo4swapE[1];
.global .align 1 .b8 _ZN30_INTERNAL_52134fc4_4_k_cu_main4cuda3std6ranges3__45__cpo9iter_moveE[1];
.global .align 1 .b8 _ZN30_INTERNAL_52134fc4_4_k_cu_main4cuda3std6ranges3__45__cpo5beginE[1];
.global .align 1 .b8 _ZN30_INTERNAL_52134fc4_4_k_cu_main4cuda3std6ranges3__45__cpo3endE[1];
.global .align 1 .b8 _ZN30_INTERNAL_52134fc4_4_k_cu_main4cuda3std6ranges3__45__cpo6cbeginE[1];
.global .align 1 .b8 _ZN30_INTERNAL_52134fc4_4_k_cu_main4cuda3std6ranges3__45__cpo4cendE[1];
.global .align 1 .b8 _ZN30_INTERNAL_52134fc4_4_k_cu_main4cuda3std6ranges3__45__cpo7advanceE[1];
.global .align 1 .b8 _ZN30_INTERNAL_52134fc4_4_k_cu_main4cuda3std6ranges3__45__cpo9iter_swapE[1];
.global .align 1 .b8 _ZN30_INTERNAL_52134fc4_4_k_cu_main4cuda3std6ranges3__45__cpo4nextE[1];
.global .align 1 .b8 _ZN30_INTERNAL_52134fc4_4_k_cu_main4cuda3std6ranges3__45__cpo4prevE[1];
.global .align 1 .b8 _ZN30_INTERNAL_52134fc4_4_k_cu_main4cuda3std6ranges3__45__cpo4dataE[1];
.global .align 1 .b8 _ZN30_INTERNAL_52134fc4_4_k_cu_main4cuda3std6ranges3__45__cpo5cdataE[1];
.global .align 1 .b8 _ZN30_INTERNAL_52134fc4_4_k_cu_main4cuda3std6ranges3__45__cpo4sizeE[1];
.global .align 1 .b8 _ZN30_INTERNAL_52134fc4_4_k_cu_main4cuda3std6ranges3__45__cpo5ssizeE[1];
.global .align 1 .b8 _ZN30_INTERNAL_52134fc4_4_k_cu_main4cuda3std6ranges3__45__cpo8distanceE[1];
.global .align 1 .b8 _ZN30_INTERNAL_52134fc4_4_k_cu_main6thrust24THRUST_300001_SM_1000_NS8cuda_cub3parE[1];
.global .align 1 .b8 _ZN30_INTERNAL_52134fc4_4_k_cu_main6thrust24THRUST_300001_SM_1000_NS8cuda_cub10par_nosyncE[1];
.global .align 1 .b8 _ZN30_INTERNAL_52134fc4_4_k_cu_main6thrust24THRUST_300001_SM_1000_NS6system6detail10sequential3seqE[1];
.global .align 1 .b8 _ZN30_INTERNAL_52134fc4_4_k_cu_main6thrust24THRUST_300001_SM_1000_NS6system3cpp3parE[1];
.global .align 1 .b8 _ZN30_INTERNAL_52134fc4_4_k_cu_main6thrust24THRUST_300001_SM_1000_NS12placeholders2_1E[1];
.global .align 1 .b8 _ZN30_INTERNAL_52134fc4_4_k_cu_main6thrust24THRUST_300001_SM_1000_NS12placeholders2_2E[1];
.global .align 1 .b8 _ZN30_INTERNAL_52134fc4_4_k_cu_main6thrust24THRUST_300001_SM_1000_NS12placeholders2_3E[1];
.global .align 1 .b8 _ZN30_INTERNAL_52134fc4_4_k_cu_main6thrust24THRUST_300001_SM_1000_NS12placeholders2_4E[1];
.global .align 1 .b8 _ZN30_INTERNAL_52134fc4_4_k_cu_main6thrust24THRUST_300001_SM_1000_NS12placeholders2_5E[1];
.global .align 1 .b8 _ZN30_INTERNAL_52134fc4_4_k_cu_main6thrust24THRUST_300001_SM_1000_NS12placeholders2_6E[1];
.global .align 1 .b8 _ZN30_INTERNAL_52134fc4_4_k_cu_main6thrust24THRUST_300001_SM_1000_NS12placeholders2_7E[1];
.global .align 1 .b8 _ZN30_INTERNAL_52134fc4_4_k_cu_main6thrust24THRUST_300001_SM_1000_NS12placeholders2_8E[1];
.global .align 1 .b8 _ZN30_INTERNAL_52134fc4_4_k_cu_main6thrust24THRUST_300001_SM_1000_NS12placeholders2_9E[1];
.global .align 1 .b8 _ZN30_INTERNAL_52134fc4_4_k_cu_main6thrust24THRUST_300001_SM_1000_NS12placeholders3_10E[1];
.global .align 1 .b8 _ZN30_INTERNAL_52134fc4_4_k_cu_main6thrust24THRUST_300001_SM_1000_NS3seqE[1];
.global .align 1 .b8 _ZN30_INTERNAL_52134fc4_4_k_cu_main6thrust24THRUST_300001_SM_1000_NS6deviceE[1];

.visible .entry _ZN3cub18CUB_300001_SM_10006detail11EmptyKernelIvEEvv()
{


	ret;

}
	// .globl	_ZN3cub18CUB_300001_SM_10006detail6reduce28DeviceReduceSingleTileKernelINS2_10policy_hubIdjN4cuda3std3__44plusIdEEE10Policy1000EN6thrust24THRUST_300001_SM_1000_NS10device_ptrIdEEPdjS9_ddNS7_10__identityEEEvT0_T1_T2_T3_T4_T6_
.visible .entry _ZN3cub18CUB_300001_SM_10006detail6reduce28DeviceReduceSingleTileKernelINS2_10policy_hubIdjN4cuda3std3__44plusIdEEE10Policy1000EN6thrust24THRUST_300001_SM_1000_NS10device_ptrIdEEPdjS9_ddNS7_10__identityEEEvT0_T1_T2_T3_T4_T6_(
	.param .align 8 .b8 _ZN3cub18CUB_300001_SM_10006detail6reduce28DeviceReduceSingleTileKernelINS2_10policy_hubIdjN4cuda3std3__44plusIdEEE10Policy1000EN6thrust24THRUST_300001_SM_1000_NS10device_ptrIdEEPdjS9_ddNS7_10__identityEEEvT0_T1_T2_T3_T4_T6__param_0[8],
	.param .u64 .ptr .align 1 _ZN3cub18CUB_300001_SM_10006detail6reduce28DeviceReduceSingleTileKernelINS2_10policy_hubIdjN4cuda3std3__44plusIdEEE10Policy1000EN6thrust24THRUST_300001_SM_1000_NS10device_ptrIdEEPdjS9_ddNS7_10__identityEEEvT0_T1_T2_T3_T4_T6__param_1,
	.param .u32 _ZN3cub18CUB_300001_SM_10006detail6reduce28DeviceReduceSingleTileKernelINS2_10policy_hubIdjN4cuda3std3__44plusIdEEE10Policy1000EN6thrust24THRUST_300001_SM_1000_NS10device_ptrIdEEPdjS9_ddNS7_10__identityEEEvT0_T1_T2_T3_T4_T6__param_2,
	.param .align 1 .b8 _ZN3cub18CUB_300001_SM_10006detail6reduce28DeviceReduceSingleTileKernelINS2_10policy_hubIdjN4cuda3std3__44plusIdEEE10Policy1000EN6thrust24THRUST_300001_SM_1000_NS10device_ptrIdEEPdjS9_ddNS7_10__identityEEEvT0_T1_T2_T3_T4_T6__param_3[1],
	.param .f64 _ZN3cub18CUB_300001_SM_10006detail6reduce28DeviceReduceSingleTileKernelINS2_10policy_hubIdjN4cuda3std3__44plusIdEEE10Policy1000EN6thrust24THRUST_300001_SM_1000_NS10device_ptrIdEEPdjS9_ddNS7_10__identityEEEvT0_T1_T2_T3_T4_T6__param_4,
	.param .align 1 .b8 _ZN3cub18CUB_300001_SM_10006detail6reduce28DeviceReduceSingleTileKernelINS2_10policy_hubIdjN4cuda3std3__44plusIdEEE10Policy1000EN6thrust24THRUST_300001_SM_1000_NS10device_ptrIdEEPdjS9_ddNS7_10__identityEEEvT0_T1_T2_T3_T4_T6__param_5[1]
)
.maxntid 640
.minnctapersm 1
{
	.reg .pred 	%p<71>;
	.reg .b32 	%r<288>;
	.reg .b64 	%rd<114>;
	.reg .b64 	%fd<380>;
	// demoted variable
	.shared .align 8 .b8 _ZZN3cub18CUB_300001_SM_10006detail6reduce28DeviceReduceSingleTileKernelINS2_10policy_hubIdjN4cuda3std3__44plusIdEEE10Policy1000EN6thrust24THRUST_300001_SM_1000_NS10device_ptrIdEEPdjS9_ddNS7_10__identityEEEvT0_T1_T2_T3_T4_T6_E12temp_storage[192];
	ld.param.u64 	%rd9, [_ZN3cub18CUB_300001_SM_10006detail6reduce28DeviceReduceSingleTileKernelINS2_10policy_hubIdjN4cuda3std3__44plusIdEEE10Policy1000EN6thrust24THRUST_300001_SM_1000_NS10device_ptrIdEEPdjS9_ddNS7_10__identityEEEvT0_T1_T2_T3_T4_T6__param_0];
	ld.param.u64 	%rd10, [_ZN3cub18CUB_300001_SM_10006detail6reduce28DeviceReduceSingleTileKernelINS2_10policy_hubIdjN4cuda3std3__44plusIdEEE10Policy1000EN6thrust24THRUST_300001_SM_1000_NS10device_ptrIdEEPdjS9_ddNS7_10__identityEEEvT0_T1_T2_T3_T4_T6__param_1];
	ld.param.u32 	%r51, [_ZN3cub18CUB_300001_SM_10006detail6reduce28DeviceReduceSingleTileKernelINS2_10policy_hubIdjN4cuda3std3__44plusIdEEE10Policy1000EN6thrust24THRUST_300001_SM_1000_NS10device_ptrIdEEPdjS9_ddNS7_10__identityEEEvT0_T1_T2_T3_T4_T6__param_2];
	ld.param.f64 	%fd42, [_ZN3cub18CUB_300001_SM_10006detail6reduce28DeviceReduceSingleTileKernelINS2_10policy_hubIdjN4cuda3std3__44plusIdEEE10Policy1000EN6thrust24THRUST_300001_SM_1000_NS10device_ptrIdEEPdjS9_ddNS7_10__identityEEEvT0_T1_T2_T3_T4_T6__param_4];
	cvta.to.global.u64 	%rd1, %rd10;
	setp.ne.s32 	%p1, %r51, 0;
	@%p1 bra 	$L__BB1_3;
	mov.u32 	%r270, %tid.x;
	setp.ne.s32 	%p70, %r270, 0;
	@%p70 bra 	$L__BB1_52;
	st.global.f64 	[%rd1], %fd42;
	bra.uni 	$L__BB1_52;
$L__BB1_3:
	cvta.to.global.u64 	%rd2, %rd9;
	setp.gt.u32 	%p2, %r51, 5119;
	@%p2 bra 	$L__BB1_28;
	mov.u32 	%r1, %tid.x;
	setp.ge.u32 	%p24, %r1, %r51;
	mov.f64 	%fd367, 0d0000000000000000;
	mov.u32 	%r274, %r1;
	@%p24 bra 	$L__BB1_6;
	mul.wide.u32 	%rd83, %r1, 8;
	add.s64 	%rd84, %rd2, %rd83;
	ld.global.f64 	%fd367, [%rd84];
	add.s32 	%r274, %r1, 640;
$L__BB1_6:
	setp.ge.u32 	%p25, %r274, %r51;
	@%p25 bra 	$L__BB1_19;
	not.b32 	%r146, %r274;
	add.s32 	%r147, %r51, %r146;
	mul.hi.u32 	%r148, %r147, -858993459;
	shr.u32 	%r149, %r148, 9;
	add.s32 	%r4, %r149, 1;
	and.b32  	%r5, %r4, 15;
	setp.lt.u32 	%p26, %r147, 9600;
	@%p26 bra 	$L__BB1_10;
	and.b32  	%r150, %r4, 16777200;
	neg.s32 	%r272, %r150;
	mul.wide.u32 	%rd85, %r274, 8;
	add.s64 	%rd86, %rd85, %rd2;
	add.s64 	%rd112, %rd86, 40960;
$L__BB1_9:
	.pragma "nounroll";
	ld.global.f64 	%fd181, [%rd112+-40960];
	add.f64 	%fd182, %fd367, %fd181;
	ld.global.f64 	%fd183, [%rd112+-35840];
	add.f64 	%fd184, %fd182, %fd183;
	ld.global.f64 	%fd185, [%rd112+-30720];
	add.f64 	%fd186, %fd184, %fd185;
	ld.global.f64 	%fd187, [%rd112+-25600];
	add.f64 	%fd188, %fd186, %fd187;
	ld.global.f64 	%fd189, [%rd112+-20480];
	add.f64 	%fd190, %fd188, %fd189;
	ld.global.f64 	%fd191, [%rd112+-15360];
	add.f64 	%fd192, %fd190, %fd191;
	ld.global.f64 	%fd193, [%rd112+-10240];
	add.f64 	%fd194, %fd192, %fd193;
	ld.global.f64 	%fd195, [%rd112+-5120];
	add.f64 	%fd196, %fd194, %fd195;
	ld.global.f64 	%fd197, [%rd112];
	add.f64 	%fd198, %fd196, %fd197;
	ld.global.f64 	%fd199, [%rd112+5120];
	add.f64 	%fd200, %fd198, %fd199;
	ld.global.f64 	%fd201, [%rd112+10240];
	add.f64 	%fd202, %fd200, %fd201;
	ld.global.f64 	%fd203, [%rd112+15360];
	add.f64 	%fd204, %fd202, %fd203;
	ld.global.f64 	%fd205, [%rd112+20480];
	add.f64 	%fd206, %fd204, %fd205;
	ld.global.f64 	%fd207, [%rd112+25600];
	add.f64 	%fd208, %fd206, %fd207;
	ld.global.f64 	%fd209, [%rd112+30720];
	add.f64 	%fd210, %fd208, %fd209;
	ld.global.f64 	%fd211, [%rd112+35840];
	add.f64 	%fd367, %fd210, %fd211;
	add.s32 	%r274, %r274, 10240;
	add.s32 	%r272, %r272, 16;
	add.s64 	%rd112, %rd112, 81920;
	setp.ne.s32 	%p27, %r272, 0;
	@%p27 bra 	$L__BB1_9;
$L__BB1_10:
	setp.eq.s32 	%p28, %r5, 0;
	@%p28 bra 	$L__BB1_19;
	and.b32  	%r12, %r4, 7;
	setp.lt.u32 	%p29, %r5, 8;
	@%p29 bra 	$L__BB1_13;
	mul.wide.u32 	%rd87, %r274, 8;
	add.s64 	%rd88, %rd2, %rd87;
	ld.global.f64 	%fd213, [%rd88];
	add.f64 	%fd214, %fd367, %fd213;
	ld.global.f64 	%fd215, [%rd88+5120];
	add.f64 	%fd216, %fd214, %fd215;
	ld.global.f64 	%fd217, [%rd88+10240];
	add.f64 	%fd218, %fd216, %fd217;
	ld.global.f64 	%fd219, [%rd88+15360];
	add.f64 	%fd220, %fd218, %fd219;
	ld.global.f64 	%fd221, [%rd88+20480];
	add.f64 	%fd222, %fd220, %fd221;
	ld.global.f64 	%fd223, [%rd88+25600];
	add.f64 	%fd224, %fd222, %fd223;
	ld.global.f64 	%fd225, [%rd88+30720];
	add.f64 	%fd226, %fd224, %fd225;
	ld.global.f64 	%fd227, [%rd88+35840];
	add.f64 	%fd367, %fd226, %fd227;
	add.s32 	%r274, %r274, 5120;
$L__BB1_13:
	setp.eq.s32 	%p30, %r12, 0;
	@%p30 bra 	$L__BB1_19;
	and.b32  	%r15, %r4, 3;
	setp.lt.u32 	%p31, %r12, 4;
	@%p31 bra 	$L__BB1_16;
	mul.wide.u32 	%rd89, %r274, 8;
	add.s64 	%rd90, %rd2, %rd89;
	ld.global.f64 	%fd229, [%rd90];
	add.f64 	%fd230, %fd367, %fd229;
	ld.global.f64 	%fd231, [%rd90+5120];
	add.f64 	%fd232, %fd230, %fd231;
	ld.global.f64 	%fd233, [%rd90+10240];
	add.f64 	%fd234, %fd232, %fd233;
	ld.global.f64 	%fd235, [%rd90+15360];
	add.f64 	%fd367, %fd234, %fd235;
	add.s32 	%r274, %r274, 2560;
$L__BB1_16:
	setp.eq.s32 	%p32, %r15, 0;
	@%p32 bra 	$L__BB1_19;
	mul.wide.u32 	%rd91, %r274, 8;
	add.s64 	%rd113, %rd2, %rd91;
	neg.s32 	%r277, %r15;
$L__BB1_18:
	.pragma "nounroll";
	ld.global.f64 	%fd236, [%rd113];
	add.f64 	%fd367, %fd367, %fd236;
	add.s64 	%rd113, %rd113, 5120;
	add.s32 	%r277, %r277, 1;
	setp.ne.s32 	%p33, %r277, 0;
	@%p33 bra 	$L__BB1_18;
$L__BB1_19:
	setp.lt.u32 	%p34, %r51, 640;
	@%p34 bra 	$L__BB1_24;
	// begin inline asm
	mov.u32 %r214, %laneid;
	// end inline asm
	mov.b64 	%rd102, %fd367;
	mov.b64 	{%r216, %r221}, %rd102;
	mov.b32 	%r222, 1;
	mov.b32 	%r263, 31;
	mov.b32 	%r264, -1;
	// begin inline asm
	shfl.sync.down.b32 %r215, %r216, %r222, %r263, %r264;
	// end inline asm
	// begin inline asm
	shfl.sync.down.b32 %r220, %r221, %r222, %r263, %r264;
	// end inline asm
	mov.b64 	%rd103, {%r215, %r220};
	mov.b64 	%fd307, %rd103;
	setp.gt.s32 	%p62, %r214, 30;
	add.f64 	%fd308, %fd367, %fd307;
	selp.f64 	%fd309, %fd367, %fd308, %p62;
	mov.b64 	%rd104, %fd309;
	mov.b64 	{%r226, %r231}, %rd104;
	mov.b32 	%r232, 2;
	// begin inline asm
	shfl.sync.down.b32 %r225, %r226, %r232, %r263, %r264;
	// end inline asm
	// begin inline asm
	shfl.sync.down.b32 %r230, %r231, %r232, %r263, %r264;
	// end inline asm
	mov.b64 	%rd105, {%r225, %r230};
	mov.b64 	%fd310, %rd105;
	setp.gt.s32 	%p63, %r214, 29;
	add.f64 	%fd311, %fd309, %fd310;
	selp.f64 	%fd312, %fd309, %fd311, %p63;
	mov.b64 	%rd106, %fd312;
	mov.b64 	{%r236, %r241}, %rd106;
	mov.b32 	%r242, 4;
	// begin inline asm
	shfl.sync.down.b32 %r235, %r236, %r242, %r263, %r264;
	// end inline asm
	// begin inline asm
	shfl.sync.down.b32 %r240, %r241, %r242, %r263, %r264;
	// end inline asm
	mov.b64 	%rd107, {%r235, %r240};
	mov.b64 	%fd313, %rd107;
	setp.gt.s32 	%p64, %r214, 27;
	add.f64 	%fd314, %fd312, %fd313;
	selp.f64 	%fd315, %fd312, %fd314, %p64;
	mov.b64 	%rd108, %fd315;
	mov.b64 	{%r246, %r251}, %rd108;
	mov.b32 	%r252, 8;
	// begin inline asm
	shfl.sync.down.b32 %r245, %r246, %r252, %r263, %r264;
	// end inline asm
	// begin inline asm
	shfl.sync.down.b32 %r250, %r251, %r252, %r263, %r264;
	// end inline asm
	mov.b64 	%rd109, {%r245, %r250};
	mov.b64 	%fd316, %rd109;
	setp.gt.s32 	%p65, %r214, 23;
	add.f64 	%fd317, %fd315, %fd316;
	selp.f64 	%fd318, %fd315, %fd317, %p65;
	mov.b64 	%rd110, %fd318;
	mov.b64 	{%r256, %r261}, %rd110;
	mov.b32 	%r262, 16;
	// begin inline asm
	shfl.sync.down.b32 %r255, %r256, %r262, %r263, %r264;
	// end inline asm
	// begin inline asm
	shfl.sync.down.b32 %r260, %r261, %r262, %r263, %r264;
	// end inline asm
	mov.b64 	%rd111, {%r255, %r260};
	mov.b64 	%fd319, %rd111;
	setp.gt.s32 	%p66, %r214, 15;
	add.f64 	%fd16, %fd318, %fd319;
	selp.f64 	%fd379, %fd318, %fd16, %p66;
	setp.ne.s32 	%p67, %r214, 0;
	@%p67 bra 	$L__BB1_22;
	shr.u32 	%r265, %r1, 2;
	and.b32  	%r266, %r265, 248;
	mov.u32 	%r267, _ZZN3cub18CUB_300001_SM_10006detail6reduce28DeviceReduceSingleTileKernelINS2_10policy_hubIdjN4cuda3std3__44plusIdEEE10Policy1000EN6thrust24THRUST_300001_SM_1000_NS10device_ptrIdEEPdjS9_ddNS7_10__identityEEEvT0_T1_T2_T3_T4_T6_E12temp_storage;
	add.s32 	%r268, %r267, %r266;
	st.shared.f64 	[%r268+24], %fd16;
$L__BB1_22:
	bar.sync 	0;
	setp.ne.s32 	%p68, %r1, 0;
	@%p68 bra 	$L__BB1_50;
	ld.shared.f64 	%fd320, [_ZZN3cub18CUB_300001_SM_10006detail6reduce28DeviceReduceSingleTileKernelINS2_10policy_hubIdjN4cuda3std3__44plusIdEEE10Policy1000EN6thrust24THRUST_300001_SM_1000_NS10device_ptrIdEEPdjS9_ddNS7_10__identityEEEvT0_T1_T2_T3_T4_T6_E12temp_storage+32];
	add.f64 	%fd321, %fd379, %fd320;
	ld.shared.f64 	%fd322, [_ZZN3cub18CUB_300001_SM_10006detail6reduce28DeviceReduceSingleTileKernelINS2_10policy_hubIdjN4cuda3std3__44plusIdEEE10Policy1000EN6thrust24THRUST_300001_SM_1000_NS10device_ptrIdEEPdjS9_ddNS7_10__identityEEEvT0_T1_T2_T3_T4_T6_E12temp_storage+40];
	add.f64 	%fd323, %fd321, %fd322;
	ld.shared.f64 	%fd324, [_ZZN3cub18CUB_300001_SM_10006detail6reduce28DeviceReduceSingleTileKernelINS2_10policy_hubIdjN4cuda3std3__44plusIdEEE10Policy1000EN6thrust24THRUST_300001_SM_1000_NS10device_ptrIdEEPdjS9_ddNS7_10__identityEEEvT0_T1_T2_T3_T4_T6_E12temp_storage+48];
	add.f64 	%fd325, %fd323, %fd324;
	ld.shared.f64 	%fd326, [_ZZN3cub18CUB_300001_SM_10006detail6reduce28DeviceReduceSingleTileKernelINS2_10policy_hubIdjN4cuda3std3__44plusIdEEE10Policy1000EN6thrust24THRUST_300001_SM_1000_NS10device_ptrIdEEPdjS9_ddNS7_10__identityEEEvT0_T1_T2_T3_T4_T6_E12temp_storage+56];
	add.f64 	%fd327, %fd325, %fd326;
	ld.shared.f64 	%fd328, [_ZZN3cub18CUB_300001_SM_10006detail6reduce28DeviceReduceSingleTileKernelINS2_10policy_hubIdjN4cuda3std3__44plusIdEEE10Policy1000EN6thrust24THRUST_300001_SM_1000_NS10device_ptrIdEEPdjS9_ddNS7_10__identityEEEvT0_T1_T2_T3_T4_T6_E12temp_storage+64];
	add.f64 	%fd329, %fd327, %fd328;
	ld.shared.f64 	%fd330, [_ZZN3cub18CUB_300001_SM_10006detail6reduce28DeviceReduceSingleTileKernelINS2_10policy_hubIdjN4cuda3std3__44plusIdEEE10Policy1000EN6thrust24THRUST_300001_SM_1000_NS10device_ptrIdEEPdjS9_ddNS7_10__identityEEEvT0_T1_T2_T3_T4_T6_E12temp_storage+72];
	add.f64 	%fd331, %fd329, %fd330;
	ld.shared.f64 	%fd332, [_ZZN3cub18CUB_300001_SM_10006detail6reduce28DeviceReduceSingleTileKernelINS2_10policy_hubIdjN4cuda3std3__44plusIdEEE10Policy1000EN6thrust24THRUST_300001_SM_1000_NS10device_ptrIdEEPdjS9_ddNS7_10__identityEEEvT0_T1_T2_T3_T4_T6_E12temp_storage+80];
	add.f64 	%fd333, %fd331, %fd332;
	ld.shared.f64 	%fd334, [_ZZN3cub18CUB_300001_SM_10006detail6reduce28DeviceReduceSingleTileKernelINS2_10policy_hubIdjN4cuda3std3__44plusIdEEE10Policy1000EN6thrust24THRUST_300001_SM_1000_NS10device_ptrIdEEPdjS9_ddNS7_10__identityEEEvT0_T1_T2_T3_T4_T6_E12temp_storage+88];
	add.f64 	%fd335, %fd333, %fd334;
	ld.shared.f64 	%fd336, [_ZZN3cub18CUB_300001_SM_10006detail6reduce28DeviceReduceSingleTileKernelINS2_10policy_hubIdjN4cuda3std3__44plusIdEEE10Policy1000EN6thrust24THRUST_300001_SM_1000_NS10device_ptrIdEEPdjS9_ddNS7_10__identityEEEvT0_T1_T2_T3_T4_T6_E12temp_storage+96];
	add.f64 	%fd337, %fd335, %fd336;
	ld.shared.f64 	%fd338, [_ZZN3cub18CUB_300001_SM_10006detail6reduce28DeviceReduceSingleTileKernelINS2_10policy_hubIdjN4cuda3std3__44plusIdEEE10Policy1000EN6thrust24THRUST_300001_SM_1000_NS10device_ptrIdEEPdjS9_ddNS7_10__identityEEEvT0_T1_T2_T3_T4_T6_E12temp_storage+104];
	add.f64 	%fd339, %fd337, %fd338;
	ld.shared.f64 	%fd340, [_ZZN3cub18CUB_300001_SM_10006detail6reduce28DeviceReduceSingleTileKernelINS2_10policy_hubIdjN4cuda3std3__44plusIdEEE10Policy1000EN6thrust24THRUST_300001_SM_1000_NS10device_ptrIdEEPdjS9_ddNS7_10__identityEEEvT0_T1_T2_T3_T4_T6_E12temp_storage+112];
	add.f64 	%fd341, %fd339, %fd340;
	ld.shared.f64 	%fd342, [_ZZN3cub18CUB_300001_SM_10006detail6reduce28DeviceReduceSingleTileKernelINS2_10policy_hubIdjN4cuda3std3__44plusIdEEE10Policy1000EN6thrust24THRUST_300001_SM_1000_NS10device_ptrIdEEPdjS9_ddNS7_10__identityEEEvT0_T1_T2_T3_T4_T6_E12temp_storage+120];
	add.f64 	%fd343, %fd341, %fd342;
	ld.shared.f64 	%fd344, [_ZZN3cub18CUB_300001_SM_10006detail6reduce28DeviceReduceSingleTileKernelINS2_10policy_hubIdjN4cuda3std3__44plusIdEEE10Policy1000EN6thrust24THRUST_300001_SM_1000_NS10device_ptrIdEEPdjS9_ddNS7_10__identityEEEvT0_T1_T2_T3_T4_T6_E12temp_storage+128];
	add.f64 	%fd345, %fd343, %fd344;
	ld.shared.f64 	%fd346, [_ZZN3cub18CUB_300001_SM_10006detail6reduce28DeviceReduceSingleTileKernelINS2_10policy_hubIdjN4cuda3std3__44plusIdEEE10Policy1000EN6thrust24THRUST_300001_SM_1000_NS10device_ptrIdEEPdjS9_ddNS7_10__identityEEEvT0_T1_T2_T3_T4_T6_E12temp_storage+136];
	add.f64 	%fd347, %fd345, %fd346;
	ld.shared.f64 	%fd348, [_ZZN3cub18CUB_300001_SM_10006detail6reduce28DeviceReduceSingleTileKernelINS2_10policy_hubIdjN4cuda3std3__44plusIdEEE10Policy1000EN6thrust24THRUST_300001_SM_1000_NS10device_ptrIdEEPdjS9_ddNS7_10__identityEEEvT0_T1_T2_T3_T4_T6_E12temp_storage+144];
	add.f64 	%fd349, %fd347, %fd348;
	ld.shared.f64 	%fd350, [_ZZN3cub18CUB_300001_SM_10006detail6reduce28DeviceReduceSingleTileKernelINS2_10policy_hubIdjN4cuda3std3__44plusIdEEE10Policy1000EN6thrust24THRUST_300001_SM_1000_NS10device_ptrIdEEPdjS9_ddNS7_10__identityEEEvT0_T1_T2_T3_T4_T6_E12temp_storage+152];
	add.f64 	%fd351, %fd349, %fd350;
	ld.shared.f64 	%fd352, [_ZZN3cub18CUB_300001_SM_10006detail6reduce28DeviceReduceSingleTileKernelINS2_10policy_hubIdjN4cuda3std3__44plusIdEEE10Policy1000EN6thrust24THRUST_300001_SM_1000_NS10device_ptrIdEEPdjS9_ddNS7_10__identityEEEvT0_T1_T2_T3_T4_T6_E12temp_storage+160];
	add.f64 	%fd353, %fd351, %fd352;
	ld.shared.f64 	%fd354, [_ZZN3cub18CUB_300001_SM_10006detail6reduce28DeviceReduceSingleTileKernelINS2_10policy_hubIdjN4cuda3std3__44plusIdEEE10Policy1000EN6thrust24THRUST_300001_SM_1000_NS10device_ptrIdEEPdjS9_ddNS7_10__identityEEEvT0_T1_T2_T3_T4_T6_E12temp_storage+168];
	add.f64 	%fd355, %fd353, %fd354;
	ld.shared.f64 	%fd356, [_ZZN3cub18CUB_300001_SM_10006detail6reduce28DeviceReduceSingleTileKernelINS2_10policy_hubIdjN4cuda3std3__44plusIdEEE10Policy1000EN6thrust24THRUST_300001_SM_1000_NS10device_ptrIdEEPdjS9_ddNS7_10__identityEEEvT0_T1_T2_T3_T4_T6_E12temp_storage+176];
	add.f64 	%fd379, %fd355, %fd356;
	bra.uni 	$L__BB1_50;
$L__BB1_24:
	// begin inline asm
	mov.u32 %r151, %laneid;
	// end inline asm
	and.b32  	%r202, %r1, 992;
	add.s32 	%r203, %r202, 32;
	setp.gt.u32 	%p35, %r203, %r51;
	not.b32 	%r204, %r202;
	add.s32 	%r205, %r51, %r204;
	selp.b32 	%r200, %r205, 31, %p35;
	mov.b64 	%rd92, %fd367;
	mov.b64 	{%r153, %r158}, %rd92;
	mov.b32 	%r159, 1;
	mov.b32 	%r201, -1;
	// begin inline asm
	shfl.sync.down.b32 %r152, %r153, %r159, %r200, %r201;
	// end inline asm
	// begin inline asm
	shfl.sync.down.b32 %r157, %r158, %r159, %r200, %r201;
	// end inline asm
	mov.b64 	%rd93, {%r152, %r157};
	mov.b64 	%fd237, %rd93;
	setp.lt.s32 	%p36, %r151, %r200;
	add.f64 	%fd238, %fd367, %fd237;
	selp.f64 	%fd239, %fd238, %fd367, %p36;
	mov.b64 	%rd94, %fd239;
	mov.b64 	{%r163, %r168}, %rd94;
	mov.b32 	%r169, 2;
	// begin inline asm
	shfl.sync.down.b32 %r162, %r163, %r169, %r200, %r201;
	// end inline asm
	// begin inline asm
	shfl.sync.down.b32 %r167, %r168, %r169, %r200, %r201;
	// end inline asm
	mov.b64 	%rd95, {%r162, %r167};
	mov.b64 	%fd240, %rd95;
	add.s32 	%r206, %r151, 2;
	setp.gt.s32 	%p37, %r206, %r200;
	add.f64 	%fd241, %fd239, %fd240;
	selp.f64 	%fd242, %fd239, %fd241, %p37;
	mov.b64 	%rd96, %fd242;
	mov.b64 	{%r173, %r178}, %rd96;
	mov.b32 	%r179, 4;
	// begin inline asm
	shfl.sync.down.b32 %r172, %r173, %r179, %r200, %r201;
	// end inline asm
	// begin inline asm
	shfl.sync.down.b32 %r177, %r178, %r179, %r200, %r201;
	// end inline asm
	mov.b64 	%rd97, {%r172, %r177};
	mov.b64 	%fd243, %rd97;
	add.s32 	%r207, %r151, 4;
	setp.gt.s32 	%p38, %r207, %r200;
	add.f64 	%fd244, %fd242, %fd243;
	selp.f64 	%fd245, %fd242, %fd244, %p38;
	mov.b64 	%rd98, %fd245;
	mov.b64 	{%r183, %r188}, %rd98;
	mov.b32 	%r189, 8;
	// begin inline asm
	shfl.sync.down.b32 %r182, %r183, %r189, %r200, %r201;
	// end inline asm
	// begin inline asm
	shfl.sync.down.b32 %r187, %r188, %r189, %r200, %r201;
	// end inline asm
	mov.b64 	%rd99, {%r182, %r187};
	mov.b64 	%fd246, %rd99;
	add.s32 	%r208, %r151, 8;
	setp.gt.s32 	%p39, %r208, %r200;
	add.f64 	%fd247, %fd245, %fd246;
	selp.f64 	%fd248, %fd245, %fd247, %p39;
	mov.b64 	%rd100, %fd248;
	mov.b64 	{%r193, %r198}, %rd100;
	mov.b32 	%r199, 16;
	// begin inline asm
	shfl.sync.down.b32 %r192, %r193, %r199, %r200, %r201;
	// end inline asm
	// begin inline asm
	shfl.sync.down.b32 %r197, %r198, %r199, %r200, %r201;
	// end inline asm
	mov.b64 	%rd101, {%r192, %r197};
	mov.b64 	%fd249, %rd101;
	add.s32 	%r209, %r151, 16;
	setp.gt.s32 	%p40, %r209, %r200;
	add.f64 	%fd250, %fd248, %fd249;
	selp.f64 	%fd379, %fd248, %fd250, %p40;
	setp.ne.s32 	%p41, %r151, 0;
	@%p41 bra 	$L__BB1_26;
	shr.u32 	%r210, %r1, 2;
	and.b32  	%r211, %r210, 248;
	mov.u32 	%r212, _ZZN3cub18CUB_300001_SM_10006detail6reduce28DeviceReduceSingleTileKernelINS2_10policy_hubIdjN4cuda3std3__44plusIdEEE10Policy1000EN6thrust24THRUST_300001_SM_1000_NS10device_ptrIdEEPdjS9_ddNS7_10__identityEEEvT0_T1_T2_T3_T4_T6_E12temp_storage;
	add.s32 	%r213, %r212, %r211;
	st.shared.f64 	[%r213+24], %fd379;
$L__BB1_26:
	bar.sync 	0;
	setp.ne.s32 	%p42, %r1, 0;
	@%p42 bra 	$L__BB1_50;
	setp.gt.u32 	%p43, %r51, 32;
	ld.shared.f64 	%fd251, [_ZZN3cub18CUB_300001_SM_10006detail6reduce28DeviceReduceSingleTileKernelINS2_10policy_hubIdjN4cuda3std3__44plusIdEEE10Policy1000EN6thrust24THRUST_300001_SM_1000_NS10device_ptrIdEEPdjS9_ddNS7_10__identityEEEvT0_T1_T2_T3_T4_T6_E12temp_storage+32];
	add.f64 	%fd252, %fd379, %fd251;
	selp.f64 	%fd253, %fd252, %fd379, %p43;
	setp.gt.u32 	%p44, %r51, 64;
	ld.shared.f64 	%fd254, [_ZZN3cub18CUB_300001_SM_10006detail6reduce28DeviceReduceSingleTileKernelINS2_10policy_hubIdjN4cuda3std3__44plusIdEEE10Policy1000EN6thrust24THRUST_300001_SM_1000_NS10device_ptrIdEEPdjS9_ddNS7_10__identityEEEvT0_T1_T2_T3_T4_T6_E12temp_storage+40];
	add.f64 	%fd255, %fd254, %fd253;
	selp.f64 	%fd256, %fd255, %fd253, %p44;
	setp.gt.u32 	%p45, %r51, 96;
	ld.shared.f64 	%fd257, [_ZZN3cub18CUB_300001_SM_10006detail6reduce28DeviceReduceSingleTileKernelINS2_10policy_hubIdjN4cuda3std3__44plusIdEEE10Policy1000EN6thrust24THRUST_300001_SM_1000_NS10device_ptrIdEEPdjS9_ddNS7_10__identityEEEvT0_T1_T2_T3_T4_T6_E12temp_storage+48];
	add.f64 	%fd258, %fd257, %fd256;
	selp.f64 	%fd259, %fd258, %fd256, %p45;
	setp.gt.u32 	%p46, %r51, 128;
	ld.shared.f64 	%fd260, [_ZZN3cub18CUB_300001_SM_10006detail6reduce28DeviceReduceSingleTileKernelINS2_10policy_hubIdjN4cuda3std3__44plusIdEEE10Policy1000EN6thrust24THRUST_300001_SM_1000_NS10device_ptrIdEEPdjS9_ddNS7_10__identityEEEvT0_T1_T2_T3_T4_T6_E12temp_storage+56];
	add.f64 	%fd261, %fd260, %fd259;
	selp.f64 	%fd262, %fd261, %fd259, %p46;
	setp.gt.u32 	%p47, %r51, 160;
	ld.shared.f64 	%fd263, [_ZZN3cub18CUB_300001_SM_10006detail6reduce28DeviceReduceSingleTileKernelINS2_10policy_hubIdjN4cuda3std3__44plusIdEEE10Policy1000EN6thrust24THRUST_300001_SM_1000_NS10device_ptrIdEEPdjS9_ddNS7_10__identityEEEvT0_T1_T2_T3_T4_T6_E12temp_storage+64];
	add.f64 	%fd264, %fd263, %fd262;
	selp.f64 	%fd265, %fd264, %fd262, %p47;
	setp.gt.u32 	%p48, %r51, 192;
	ld.shared.f64 	%fd266, [_ZZN3cub18CUB_300001_SM_10006detail6reduce28DeviceReduceSingleTileKernelINS2_10policy_hubIdjN4cuda3std3__44plusIdEEE10Policy1000EN6thrust24THRUST_300001_SM_1000_NS10device_ptrIdEEPdjS9_ddNS7_10__identityEEEvT0_T1_T2_T3_T4_T6_E12temp_storage+72];
	add.f64 	%fd267, %fd266, %fd265;
	selp.f64 	%fd268, %fd267, %fd265, %p48;
	setp.gt.u32 	%p49, %r51, 224;
	ld.shared.f64 	%fd269, [_ZZN3cub18CUB_300001_SM_10006detail6reduce28DeviceReduceSingleTileKernelINS2_10policy_hubIdjN4cuda3std3__44plusIdEEE10Policy1000EN6thrust24THRUST_300001_SM_1000_NS10device_ptrIdEEPdjS9_ddNS7_10__identityEEEvT0_T1_T2_T3_T4_T6_E12temp_storage+80];
	add.f64 	%fd270, %fd269, %fd268;
	selp.f64 	%fd271, %fd270, %fd268, %p49;
	setp.gt.u32 	%p50, %r51, 256;
	ld.shared.f64 	%fd272, [_ZZN3cub18CUB_300001_SM_10006detail6reduce28DeviceReduceSingleTileKernelINS2_10policy_hubIdjN4cuda3std3__44plusIdEEE10Policy1000EN6thrust24THRUST_300001_SM_1000_NS10device_ptrIdEEPdjS9_ddNS7_10__identityEEEvT0_T1_T2_T3_T4_T6_E12temp_storage+88];
	add.f64 	%fd273, %fd272, %fd271;
	selp.f64 	%fd274, %fd273, %fd271, %p50;
	setp.gt.u32 	%p51, %r51, 288;
	ld.shared.f64 	%fd275, [_ZZN3cub18CUB_300001_SM_10006detail6reduce28DeviceReduceSingleTileKernelINS2_10policy_hubIdjN4cuda3std3__44plusIdEEE10Policy1000EN6thrust24THRUST_300001_SM_1000_NS10device_ptrIdEEPdjS9_ddNS7_10__identityEEEvT0_T1_T2_T3_T4_T6_E12temp_storage+96];
	add.f64 	%fd276, %fd275, %fd274;
	selp.f64 	%fd277, %fd276, %fd274, %p51;
	setp.gt.u32 	%p52, %r51, 320;
	ld.shared.f64 	%fd278, [_ZZN3cub18CUB_300001_SM_10006detail6reduce28DeviceReduceSingleTileKernelINS2_10policy_hubIdjN4cuda3std3__44plusIdEEE10Policy1000EN6thrust24THRUST_300001_SM_1000_NS10device_ptrIdEEPdjS9_ddNS7_10__identityEEEvT0_T1_T2_T3_T4_T6_E12temp_storage+104];
	add.f64 	%fd279, %fd278, %fd277;
	selp.f64 	%fd280, %fd279, %fd277, %p52;
	setp.gt.u32 	%p53, %r51, 352;
	ld.shared.f64 	%fd281, [_ZZN3cub18CUB_300001_SM_10006detail6reduce28DeviceReduceSingleTileKernelINS2_10policy_hubIdjN4cuda3std3__44plusIdEEE10Policy1000EN6thrust24THRUST_300001_SM_1000_NS10device_ptrIdEEPdjS9_ddNS7_10__identityEEEvT0_T1_T2_T3_T4_T6_E12temp_storage+112];
	add.f64 	%fd282, %fd281, %fd280;
	selp.f64 	%fd283, %fd282, %fd280, %p53;
	setp.gt.u32 	%p54, %r51, 384;
	ld.shared.f64 	%fd284, [_ZZN3cub18CUB_300001_SM_10006detail6reduce28DeviceReduceSingleTileKernelINS2_10policy_hubIdjN4cuda3std3__44plusIdEEE10Policy1000EN6thrust24THRUST_300001_SM_1000_NS10device_ptrIdEEPdjS9_ddNS7_10__identityEEEvT0_T1_T2_T3_T4_T6_E12temp_storage+120];
	add.f64 	%fd285, %fd284, %fd283;
	selp.f64 	%fd286, %fd285, %fd283, %p54;
	setp.gt.u32 	%p55, %r51, 416;
	ld.shared.f64 	%fd287, [_ZZN3cub18CUB_300001_SM_10006detail6reduce28DeviceReduceSingleTileKernelINS2_10policy_hubIdjN4cuda3std3__44plusIdEEE10Policy1000EN6thrust24THRUST_300001_SM_1000_NS10device_ptrIdEEPdjS9_ddNS7_10__identityEEEvT0_T1_T2_T3_T4_T6_E12temp_storage+128];
	add.f64 	%fd288, %fd287, %fd286;
	selp.f64 	%fd289, %fd288, %fd286, %p55;
	setp.gt.u32 	%p56, %r51, 448;
	ld.shared.f64 	%fd290, [_ZZN3cub18CUB_300001_SM_10006detail6reduce28DeviceReduceSingleTileKernelINS2_10policy_hubIdjN4cuda3std3__44plusIdEEE10Policy1000EN6thrust24THRUST_300001_SM_1000_NS10device_ptrIdEEPdjS9_ddNS7_10__identityEEEvT0_T1_T2_T3_T4_T6_E12temp_storage+136];
	add.f64 	%fd291, %fd290, %fd289;
	selp.f64 	%fd292, %fd291, %fd289, %p56;
	setp.gt.u32 	%p57, %r51, 480;
	ld.shared.f64 	%fd293, [_ZZN3cub18CUB_300001_SM_10006detail6reduce28DeviceReduceSingleTileKernelINS2_10policy_hubIdjN4cuda3std3__44plusIdEEE10Policy1000EN6thrust24THRUST_300001_SM_1000_NS10device_ptrIdEEPdjS9_ddNS7_10__identityEEEvT0_T1_T2_T3_T4_T6_E12temp_storage+144];
	add.f64 	%fd294, %fd293, %fd292;
	selp.f64 	%fd295, %fd294, %fd292, %p57;
	setp.gt.u32 	%p58, %r51, 512;
	ld.shared.f64 	%fd296, [_ZZN3cub18CUB_300001_SM_10006detail6reduce28DeviceReduceSingleTileKernelINS2_10policy_hubIdjN4cuda3std3__44plusIdEEE10Policy1000EN6thrust24THRUST_300001_SM_1000_NS10device_ptrIdEEPdjS9_ddNS7_10__identityEEEvT0_T1_T2_T3_T4_T6_E12temp_storage+152];
	add.f64 	%fd297, %fd296, %fd295;
	selp.f64 	%fd298, %fd297, %fd295, %p58;
	setp.gt.u32 	%p59, %r51, 544;
	ld.shared.f64 	%fd299, [_ZZN3cub18CUB_300001_SM_10006detail6reduce28DeviceReduceSingleTileKernelINS2_10policy_hubIdjN4cuda3std3__44plusIdEEE10Policy1000EN6thrust24THRUST_300001_SM_1000_NS10device_ptrIdEEPdjS9_ddNS7_10__identityEEEvT0_T1_T2_T3_T4_T6_E12temp_storage+160];
	add.f64 	%fd300, %fd299, %fd298;
	selp.f64 	%fd301, %fd300, %fd298, %p59;
	setp.gt.u32 	%p60, %r51, 576;
	ld.shared.f64 	%fd302, [_ZZN3cub18CUB_300001_SM_10006detail6reduce28DeviceReduceSingleTileKernelINS2_10policy_hubIdjN4cuda3std3__44plusIdEEE10Policy1000EN6thrust24THRUST_300001_SM_1000_NS10device_ptrIdEEPdjS9_ddNS7_10__identityEEEvT0_T1_T2_T3_T4_T6_E12temp_storage+168];
	add.f64 	%fd303, %fd302, %fd301;
	selp.f64 	%fd304, %fd303, %fd301, %p60;
	setp.gt.u32 	%p61, %r51, 608;
	ld.shared.f64 	%fd305, [_ZZN3cub18CUB_300001_SM_10006detail6reduce28DeviceReduceSingleTileKernelINS2_10policy_hubIdjN4cuda3std3__44plusIdEEE10Policy1000EN6thrust24THRUST_300001_SM_1000_NS10device_ptrIdEEPdjS9_ddNS7_10__identityEEEvT0_T1_T2_T3_T4_T6_E12temp_storage+176];
	add.f64 	%fd306, %fd305, %fd304;
	selp.f64 	%fd379, %fd306, %fd304, %p61;
	bra.uni 	$L__BB1_50;
$L__BB1_28:
	mov.u32 	%r21, %tid.x;
	mul.wide.u32 	%rd11, %r21, 8;
	add.s64 	%rd12, %rd2, %rd11;
	ld.global.f64 	%fd43, [%rd12];
	ld.global.f64 	%fd44, [%rd12+5120];
	ld.global.f64 	%fd45, [%rd12+10240];
	ld.global.f64 	%fd46, [%rd12+15360];
	ld.global.f64 	%fd47, [%rd12+20480];
	ld.global.f64 	%fd48, [%rd12+25600];
	ld.global.f64 	%fd49, [%rd12+30720];
	ld.global.f64 	%fd50, [%rd12+35840];
	add.f64 	%fd51, %fd43, %fd44;
	add.f64 	%fd52, %fd51, %fd45;
	add.f64 	%fd53, %fd52, %fd46;
	add.f64 	%fd54, %fd53, %fd47;
	add.f64 	%fd55, %fd54, %fd48;
	add.f64 	%fd56, %fd55, %fd49;
	add.f64 	%fd378, %fd56, %fd50;
	add.s32 	%r22, %r51, -5120;
	setp.lt.u32 	%p3, %r22, 5120;
	mov.b32 	%r279, 5120;
	@%p3 bra 	$L__BB1_32;
	mov.b32 	%r279, 5120;
$L__BB1_30:
	add.s32 	%r54, %r21, %r279;
	mul.wide.u32 	%rd13, %r54, 8;
	add.s64 	%rd14, %rd2, %rd13;
	ld.global.f64 	%fd57, [%rd14];
	ld.global.f64 	%fd58, [%rd14+5120];
	ld.global.f64 	%fd59, [%rd14+10240];
	ld.global.f64 	%fd60, [%rd14+15360];
	ld.global.f64 	%fd61, [%rd14+20480];
	ld.global.f64 	%fd62, [%rd14+25600];
	ld.global.f64 	%fd63, [%rd14+30720];
	ld.global.f64 	%fd64, [%rd14+35840];
	add.f64 	%fd65, %fd378, %fd57;
	add.f64 	%fd66, %fd65, %fd58;
	add.f64 	%fd67, %fd66, %fd59;
	add.f64 	%fd68, %fd67, %fd60;
	add.f64 	%fd69, %fd68, %fd61;
	add.f64 	%fd70, %fd69, %fd62;
	add.f64 	%fd71, %fd70, %fd63;
	add.f64 	%fd378, %fd71, %fd64;
	sub.s32 	%r55, %r51, %r279;
	setp.lt.u32 	%p4, %r55, 5120;
	@%p4 bra 	$L__BB1_46;
	add.s32 	%r279, %r279, 5120;
	setp.le.u32 	%p5, %r279, %r22;
	@%p5 bra 	$L__BB1_30;
$L__BB1_32:
	setp.le.u32 	%p6, %r51, %r279;
	sub.s32 	%r56, %r51, %r279;
	setp.ge.s32 	%p7, %r21, %r56;
	or.pred  	%p8, %p6, %p7;
	@%p8 bra 	$L__BB1_46;
	not.b32 	%r58, %r21;
	add.s32 	%r59, %r51, %r58;
	sub.s32 	%r60, %r59, %r279;
	mul.hi.u32 	%r61, %r60, -858993459;
	shr.u32 	%r62, %r61, 9;
	add.s32 	%r26, %r62, 1;
	and.b32  	%r27, %r26, 15;
	setp.lt.u32 	%p9, %r60, 9600;
	mov.u32 	%r284, %r21;
	@%p9 bra 	$L__BB1_37;
	or.b32  	%r282, %r21, 5120;
	add.s32 	%r281, %r21, %r279;
	and.b32  	%r63, %r26, 16777200;
	neg.s32 	%r280, %r63;
$L__BB1_35:
	.pragma "nounroll";
	mul.wide.u32 	%rd15, %r281, 8;
	add.s64 	%rd16, %rd2, %rd15;
	ld.global.f64 	%fd73, [%rd16];
	add.f64 	%fd74, %fd378, %fd73;
	add.s32 	%r64, %r281, 640;
	mul.wide.u32 	%rd17, %r64, 8;
	add.s64 	%rd18, %rd2, %rd17;
	ld.global.f64 	%fd75, [%rd18];
	add.f64 	%fd76, %fd74, %fd75;
	add.s32 	%r65, %r281, 1280;
	mul.wide.u32 	%rd19, %r65, 8;
	add.s64 	%rd20, %rd2, %rd19;
	ld.global.f64 	%fd77, [%rd20];
	add.f64 	%fd78, %fd76, %fd77;
	add.s32 	%r66, %r281, 1920;
	mul.wide.u32 	%rd21, %r66, 8;
	add.s64 	%rd22, %rd2, %rd21;
	ld.global.f64 	%fd79, [%rd22];
	add.f64 	%fd80, %fd78, %fd79;
	add.s32 	%r67, %r281, 2560;
	mul.wide.u32 	%rd23, %r67, 8;
	add.s64 	%rd24, %rd2, %rd23;
	ld.global.f64 	%fd81, [%rd24];
	add.f64 	%fd82, %fd80, %fd81;
	add.s32 	%r68, %r281, 3200;
	mul.wide.u32 	%rd25, %r68, 8;
	add.s64 	%rd26, %rd2, %rd25;
	ld.global.f64 	%fd83, [%rd26];
	add.f64 	%fd84, %fd82, %fd83;
	add.s32 	%r69, %r281, 3840;
	mul.wide.u32 	%rd27, %r69, 8;
	add.s64 	%rd28, %rd2, %rd27;
	ld.global.f64 	%fd85, [%rd28];
	add.f64 	%fd86, %fd84, %fd85;
	add.s32 	%r70, %r281, 4480;
	mul.wide.u32 	%rd29, %r70, 8;
	add.s64 	%rd30, %rd2, %rd29;
	ld.global.f64 	%fd87, [%rd30];
	add.f64 	%fd88, %fd86, %fd87;
	add.s32 	%r71, %r281, 5120;
	mul.wide.u32 	%rd31, %r71, 8;
	add.s64 	%rd32, %rd2, %rd31;
	ld.global.f64 	%fd89, [%rd32];
	add.f64 	%fd90, %fd88, %fd89;
	add.s32 	%r72, %r281, 5760;
	mul.wide.u32 	%rd33, %r72, 8;
	add.s64 	%rd34, %rd2, %rd33;
	ld.global.f64 	%fd91, [%rd34];
	add.f64 	%fd92, %fd90, %fd91;
	add.s32 	%r73, %r281, 6400;
	mul.wide.u32 	%rd35, %r73, 8;
	add.s64 	%rd36, %rd2, %rd35;
	ld.global.f64 	%fd93, [%rd36];
	add.f64 	%fd94, %fd92, %fd93;
	add.s32 	%r74, %r281, 7040;
	mul.wide.u32 	%rd37, %r74, 8;
	add.s64 	%rd38, %rd2, %rd37;
	ld.global.f64 	%fd95, [%rd38];
	add.f64 	%fd96, %fd94, %fd95;
	add.s32 	%r75, %r281, 7680;
	mul.wide.u32 	%rd39, %r75, 8;
	add.s64 	%rd40, %rd2, %rd39;
	ld.global.f64 	%fd97, [%rd40];
	add.f64 	%fd98, %fd96, %fd97;
	add.s32 	%r76, %r281, 8320;
	mul.wide.u32 	%rd41, %r76, 8;
	add.s64 	%rd42, %rd2, %rd41;
	ld.global.f64 	%fd99, [%rd42];
	add.f64 	%fd100, %fd98, %fd99;
	add.s32 	%r77, %r281, 8960;
	mul.wide.u32 	%rd43, %r77, 8;
	add.s64 	%rd44, %rd2, %rd43;
	ld.global.f64 	%fd101, [%rd44];
	add.f64 	%fd102, %fd100, %fd101;
	add.s32 	%r78, %r281, 9600;
	mul.wide.u32 	%rd45, %r78, 8;
	add.s64 	%rd46, %rd2, %rd45;
	ld.global.f64 	%fd103, [%rd46];
	add.f64 	%fd378, %fd102, %fd103;
	add.s32 	%r282, %r282, 10240;
	add.s32 	%r281, %r281, 10240;
	add.s32 	%r280, %r280, 16;
	setp.ne.s32 	%p10, %r280, 0;
	@%p10 bra 	$L__BB1_35;
	add.s32 	%r284, %r282, -5120;
$L__BB1_37:
	setp.eq.s32 	%p11, %r27, 0;
	@%p11 bra 	$L__BB1_46;
	and.b32  	%r39, %r26, 7;
	setp.lt.u32 	%p12, %r27, 8;
	@%p12 bra 	$L__BB1_40;
	add.s32 	%r79, %r284, %r279;
	mul.wide.u32 	%rd47, %r79, 8;
	add.s64 	%rd48, %rd2, %rd47;
	ld.global.f64 	%fd105, [%rd48];
	add.f64 	%fd106, %fd378, %fd105;
	add.s32 	%r80, %r79, 640;
	mul.wide.u32 	%rd49, %r80, 8;
	add.s64 	%rd50, %rd2, %rd49;
	ld.global.f64 	%fd107, [%rd50];
	add.f64 	%fd108, %fd106, %fd107;
	add.s32 	%r81, %r79, 1280;
	mul.wide.u32 	%rd51, %r81, 8;
	add.s64 	%rd52, %rd2, %rd51;
	ld.global.f64 	%fd109, [%rd52];
	add.f64 	%fd110, %fd108, %fd109;
	add.s32 	%r82, %r79, 1920;
	mul.wide.u32 	%rd53, %r82, 8;
	add.s64 	%rd54, %rd2, %rd53;
	ld.global.f64 	%fd111, [%rd54];
	add.f64 	%fd112, %fd110, %fd111;
	add.s32 	%r83, %r79, 2560;
	mul.wide.u32 	%rd55, %r83, 8;
	add.s64 	%rd56, %rd2, %rd55;
	ld.global.f64 	%fd113, [%rd56];
	add.f64 	%fd114, %fd112, %fd113;
	add.s32 	%r84, %r79, 3200;
	mul.wide.u32 	%rd57, %r84, 8;
	add.s64 	%rd58, %rd2, %rd57;
	ld.global.f64 	%fd115, [%rd58];
	add.f64 	%fd116, %fd114, %fd115;
	add.s32 	%r85, %r79, 3840;
	mul.wide.u32 	%rd59, %r85, 8;
	add.s64 	%rd60, %rd2, %rd59;
	ld.global.f64 	%fd117, [%rd60];
	add.f64 	%fd118, %fd116, %fd117;
	add.s32 	%r86, %r79, 4480;
	mul.wide.u32 	%rd61, %r86, 8;
	add.s64 	%rd62, %rd2, %rd61;
	ld.global.f64 	%fd119, [%rd62];
	add.f64 	%fd378, %fd118, %fd119;
	add.s32 	%r284, %r284, 5120;
$L__BB1_40:
	setp.eq.s32 	%p13, %r39, 0;
	@%p13 bra 	$L__BB1_46;
	and.b32  	%r42, %r26, 3;
	setp.lt.u32 	%p14, %r39, 4;
	@%p14 bra 	$L__BB1_43;
	add.s32 	%r87, %r284, %r279;
	mul.wide.u32 	%rd63, %r87, 8;
	add.s64 	%rd64, %rd2, %rd63;
	ld.global.f64 	%fd121, [%rd64];
	add.f64 	%fd122, %fd378, %fd121;
	add.s32 	%r88, %r87, 640;
	mul.wide.u32 	%rd65, %r88, 8;
	add.s64 	%rd66, %rd2, %rd65;
	ld.global.f64 	%fd123, [%rd66];
	add.f64 	%fd124, %fd122, %fd123;
	add.s32 	%r89, %r87, 1280;
	mul.wide.u32 	%rd67, %r89, 8;
	add.s64 	%rd68, %rd2, %rd67;
	ld.global.f64 	%fd125, [%rd68];
	add.f64 	%fd126, %fd124, %fd125;
	add.s32 	%r90, %r87, 1920;
	mul.wide.u32 	%rd69, %r90, 8;
	add.s64 	%rd70, %rd2, %rd69;
	ld.global.f64 	%fd127, [%rd70];
	add.f64 	%fd378, %fd126, %fd127;
	add.s32 	%r284, %r284, 2560;
$L__BB1_43:
	setp.eq.s32 	%p15, %r42, 0;
	@%p15 bra 	$L__BB1_46;
	add.s32 	%r287, %r284, %r279;
	neg.s32 	%r286, %r42;
$L__BB1_45:
	.pragma "nounroll";
	mul.wide.u32 	%rd71, %r287, 8;
	add.s64 	%rd72, %rd2, %rd71;
	ld.global.f64 	%fd128, [%rd72];
	add.f64 	%fd378, %fd378, %fd128;
	add.s32 	%r287, %r287, 640;
	add.s32 	%r286, %r286, 1;
	setp.ne.s32 	%p16, %r286, 0;
	@%p16 bra 	$L__BB1_45;
$L__BB1_46:
	// begin inline asm
	mov.u32 %r91, %laneid;
	// end inline asm
	mov.b64 	%rd73, %fd378;
	mov.b64 	{%r93, %r98}, %rd73;
	mov.b32 	%r99, 1;
	mov.b32 	%r140, 31;
	mov.b32 	%r141, -1;
	// begin inline asm
	shfl.sync.down.b32 %r92, %r93, %r99, %r140, %r141;
	// end inline asm
	// begin inline asm
	shfl.sync.down.b32 %r97, %r98, %r99, %r140, %r141;
	// end inline asm
	mov.b64 	%rd74, {%r92, %r97};
	mov.b64 	%fd129, %rd74;
	setp.gt.s32 	%p17, %r91, 30;
	add.f64 	%fd130, %fd378, %fd129;
	selp.f64 	%fd131, %fd378, %fd130, %p17;
	mov.b64 	%rd75, %fd131;
	mov.b64 	{%r103, %r108}, %rd75;
	mov.b32 	%r109, 2;
	// begin inline asm
	shfl.sync.down.b32 %r102, %r103, %r109, %r140, %r141;
	// end inline asm
	// begin inline asm
	shfl.sync.down.b32 %r107, %r108, %r109, %r140, %r141;
	// end inline asm
	mov.b64 	%rd76, {%r102, %r107};
	mov.b64 	%fd132, %rd76;
	setp.gt.s32 	%p18, %r91, 29;
	add.f64 	%fd133, %fd131, %fd132;
	selp.f64 	%fd134, %fd131, %fd133, %p18;
	mov.b64 	%rd77, %fd134;
	mov.b64 	{%r113, %r118}, %rd77;
	mov.b32 	%r119, 4;
	// begin inline asm
	shfl.sync.down.b32 %r112, %r113, %r119, %r140, %r141;
	// end inline asm
	// begin inline asm
	shfl.sync.down.b32 %r117, %r118, %r119, %r140, %r141;
	// end inline asm
	mov.b64 	%rd78, {%r112, %r117};
	mov.b64 	%fd135, %rd78;
	setp.gt.s32 	%p19, %r91, 27;
	add.f64 	%fd136, %fd134, %fd135;
	selp.f64 	%fd137, %fd134, %fd136, %p19;
	mov.b64 	%rd79, %fd137;
	mov.b64 	{%r123, %r128}, %rd79;
	mov.b32 	%r129, 8;
	// begin inline asm
	shfl.sync.down.b32 %r122, %r123, %r129, %r140, %r141;
	// end inline asm
	// begin inline asm
	shfl.sync.down.b32 %r127, %r128, %r129, %r140, %r141;
	// end inline asm
	mov.b64 	%rd80, {%r122, %r127};
	mov.b64 	%fd138, %rd80;
	setp.gt.s32 	%p20, %r91, 23;
	add.f64 	%fd139, %fd137, %fd138;
	selp.f64 	%fd140, %fd137, %fd139, %p20;
	mov.b64 	%rd81, %fd140;
	mov.b64 	{%r133, %r138}, %rd81;
	mov.b32 	%r139, 16;
	// begin inline asm
	shfl.sync.down.b32 %r132, %r133, %r139, %r140, %r141;
	// end inline asm
	// begin inline asm
	shfl.sync.down.b32 %r137, %r138, %r139, %r140, %r141;
	// end inline asm
	mov.b64 	%rd82, {%r132, %r137};
	mov.b64 	%fd141, %rd82;
	setp.gt.s32 	%p21, %r91, 15;
	add.f64 	%fd38, %fd140, %fd141;
	selp.f64 	%fd379, %fd140, %fd38, %p21;
	setp.ne.s32 	%p22, %r91, 0;
	@%p22 bra 	$L__BB1_48;
	shr.u32 	%r142, %r21, 2;
	and.b32  	%r143, %r142, 248;
	mov.u32 	%r144, _ZZN3cub18CUB_300001_SM_10006detail6reduce28DeviceReduceSingleTileKernelINS2_10policy_hubIdjN4cuda3std3__44plusIdEEE10Policy1000EN6thrust24THRUST_300001_SM_1000_NS10device_ptrIdEEPdjS9_ddNS7_10__identityEEEvT0_T1_T2_T3_T4_T6_E12temp_storage;
	add.s32 	%r145, %r144, %r143;
	st.shared.f64 	[%r145+24], %fd38;
$L__BB1_48:
	bar.sync 	0;
	setp.ne.s32 	%p23, %r21, 0;
	@%p23 bra 	$L__BB1_50;
	ld.shared.f64 	%fd142, [_ZZN3cub18CUB_300001_SM_10006detail6reduce28DeviceReduceSingleTileKernelINS2_10policy_hubIdjN4cuda3std3__44plusIdEEE10Policy1000EN6thrust24THRUST_300001_SM_1000_NS10device_ptrIdEEPdjS9_ddNS7_10__identityEEEvT0_T1_T2_T3_T4_T6_E12temp_storage+32];
	add.f64 	%fd143, %fd379, %fd142;
	ld.shared.f64 	%fd144, [_ZZN3cub18CUB_300001_SM_10006detail6reduce28DeviceReduceSingleTileKernelINS2_10policy_hubIdjN4cuda3std3__44plusIdEEE10Policy1000EN6thrust24THRUST_300001_SM_1000_NS10device_ptrIdEEPdjS9_ddNS7_10__identityEEEvT0_T1_T2_T3_T4_T6_E12temp_storage+40];
	add.f64 	%fd145, %fd143, %fd144;
	ld.shared.f64 	%fd146, [_ZZN3cub18CUB_300001_SM_10006detail6reduce28DeviceReduceSingleTileKernelINS2_10policy_hubIdjN4cuda3std3__44plusIdEEE10Policy1000EN6thrust24THRUST_300001_SM_1000_NS10device_ptrIdEEPdjS9_ddNS7_10__identityEEEvT0_T1_T2_T3_T4_T6_E12temp_storage+48];
	add.f64 	%fd147, %fd145, %fd146;
	ld.shared.f64 	%fd148, [_ZZN3cub18CUB_300001_SM_10006detail6reduce28DeviceReduceSingleTileKernelINS2_10policy_hubIdjN4cuda3std3__44plusIdEEE10Policy1000EN6thrust24THRUST_300001_SM_1000_NS10device_ptrIdEEPdjS9_ddNS7_10__identityEEEvT0_T1_T2_T3_T4_T6_E12temp_storage+56];
	add.f64 	%fd149, %fd147, %fd148;
	ld.shared.f64 	%fd150, [_ZZN3cub18CUB_300001_SM_10006detail6reduce28DeviceReduceSingleTileKernelINS2_10policy_hubIdjN4cuda3std3__44plusIdEEE10Policy1000EN6thrust24THRUST_300001_SM_1000_NS10device_ptrIdEEPdjS9_ddNS7_10__identityEEEvT0_T1_T2_T3_T4_T6_E12temp_storage+64];
	add.f64 	%fd151, %fd149, %fd150;
	ld.shared.f64 	%fd152, [_ZZN3cub18CUB_300001_SM_10006detail6reduce28DeviceReduceSingleTileKernelINS2_10policy_hubIdjN4cuda3std3__44plusIdEEE10Policy1000EN6thrust24THRUST_300001_SM_1000_NS10device_ptrIdEEPdjS9_ddNS7_10__identityEEEvT0_T1_T2_T3_T4_T6_E12temp_storage+72];
	add.f64 	%fd153, %fd151, %fd152;
	ld.shared.f64 	%fd154, [_ZZN3cub18CUB_300001_SM_10006detail6reduce28DeviceReduceSingleTileKernelINS2_10policy_hubIdjN4cuda3std3__44plusIdEEE10Policy1000EN6thrust24THRUST_300001_SM_1000_NS10device_ptrIdEEPdjS9_ddNS7_10__identityEEEvT0_T1_T2_T3_T4_T6_E12temp_storage+80];
	add.f64 	%fd155, %fd153, %fd154;
	ld.shared.f64 	%fd156, [_ZZN3cub18CUB_300001_SM_10006detail6reduce28DeviceReduceSingleTileKernelINS2_10policy_hubIdjN4cuda3std3__44plusIdEEE10Policy1000EN6thrust24THRUST_300001_SM_1000_NS10device_ptrIdEEPdjS9_ddNS7_10__identityEEEvT0_T1_T2_T3_T4_T6_E12temp_storage+88];
	add.f64 	%fd157, %fd155, %fd156;
	ld.shared.f64 	%fd158, [_ZZN3cub18CUB_300001_SM_10006detail6reduce28DeviceReduceSingleTileKernelINS2_10policy_hubIdjN4cuda3std3__44plusIdEEE10Policy1000EN6thrust24THRUST_300001_SM_1000_NS10device_ptrIdEEPdjS9_ddNS7_10__identityEEEvT0_T1_T2_T3_T4_T6_E12temp_storage+96];
	add.f64 	%fd159, %fd157, %fd158;
	ld.shared.f64 	%fd160, [_ZZN3cub18CUB_300001_SM_10006detail6reduce28DeviceReduceSingleTileKernelINS2_10policy_hubIdjN4cuda3std3__44plusIdEEE10Policy1000EN6thrust24THRUST_300001_SM_1000_NS10device_ptrIdEEPdjS9_ddNS7_10__identityEEEvT0_T1_T2_T3_T4_T6_E12temp_storage+104];
	add.f64 	%fd161, %fd159, %fd160;
	ld.shared.f64 	%fd162, [_ZZN3cub18CUB_300001_SM_10006detail6reduce28DeviceReduceSingleTileKernelINS2_10policy_hubIdjN4cuda3std3__44plusIdEEE10Policy1000EN6thrust24THRUST_300001_SM_1000_NS10device_ptrIdEEPdjS9_ddNS7_10__identityEEEvT0_T1_T2_T3_T4_T6_E12temp_storage+112];
	add.f64 	%fd163, %fd161, %fd162;
	ld.shared.f64 	%fd164, [_ZZN3cub18CUB_300001_SM_10006detail6reduce28DeviceReduceSingleTileKernelINS2_10policy_hubIdjN4cuda3std3__44plusIdEEE10Policy1000EN6thrust24THRUST_300001_SM_1000_NS10device_ptrIdEEPdjS9_ddNS7_10__identityEEEvT0_T1_T2_T3_T4_T6_E12temp_storage+120];
	add.f64 	%fd165, %fd163, %fd164;
	ld.shared.f64 	%fd166, [_ZZN3cub18CUB_300001_SM_10006detail6reduce28DeviceReduceSingleTileKernelINS2_10policy_hubIdjN4cuda3std3__44plusIdEEE10Policy1000EN6thrust24THRUST_300001_SM_1000_NS10device_ptrIdEEPdjS9_ddNS7_10__identityEEEvT0_T1_T2_T3_T4_T6_E12temp_storage+128];
	add.f64 	%fd167, %fd165, %fd166;
	ld.shared.f64 	%fd168, [_ZZN3cub18CUB_300001_SM_10006detail6reduce28DeviceReduceSingleTileKernelINS2_10policy_hubIdjN4cuda3std3__44plusIdEEE10Policy1000EN6thrust24THRUST_300001_SM_1000_NS10device_ptrIdEEPdjS9_ddNS7_10__identityEEEvT0_T1_T2_T3_T4_T6_E12temp_storage+136];
	add.f64 	%fd169, %fd167, %fd168;
	ld.shared.f64 	%fd170, [_ZZN3cub18CUB_300001_SM_10006detail6reduce28DeviceReduceSingleTileKernelINS2_10policy_hubIdjN4cuda3std3__44plusIdEEE10Policy1000EN6thrust24THRUST_300001_SM_1000_NS10device_ptrIdEEPdjS9_ddNS7_10__identityEEEvT0_T1_T2_T3_T4_T6_E12temp_storage+144];
	add.f64 	%fd171, %fd169, %fd170;
	ld.shared.f64 	%fd172, [_ZZN3cub18CUB_300001_SM_10006detail6reduce28DeviceReduceSingleTileKernelINS2_10policy_hubIdjN4cuda3std3__44plusIdEEE10Policy1000EN6thrust24THRUST_300001_SM_1000_NS10device_ptrIdEEPdjS9_ddNS7_10__identityEEEvT0_T1_T2_T3_T4_T6_E12temp_storage+152];
	add.f64 	%fd173, %fd171, %fd172;
	ld.shared.f64 	%fd174, [_ZZN3cub18CUB_300001_SM_10006detail6reduce28DeviceReduceSingleTileKernelINS2_10policy_hubIdjN4cuda3std3__44plusIdEEE10Policy1000EN6thrust24THRUST_300001_SM_1000_NS10device_ptrIdEEPdjS9_ddNS7_10__identityEEEvT0_T1_T2_T3_T4_T6_E12temp_storage+160];
	add.f64 	%fd175, %fd173, %fd174;
	ld.shared.f64 	%fd176, [_ZZN3cub18CUB_300001_SM_10006detail6reduce28DeviceReduceSingleTileKernelINS2_10policy_hubIdjN4cuda3std3__44plusIdEEE10Policy1000EN6thrust24THRUST_300001_SM_1000_NS10device_ptrIdEEPdjS9_ddNS7_10__identityEEEvT0_T1_T2_T3_T4_T6_E12temp_storage+168];
	add.f64 	%fd177, %fd175, %fd176;
	ld.shared.f64 	%fd178, [_ZZN3cub18CUB_300001_SM_10006detail6reduce28DeviceReduceSingleTileKernelINS2_10policy_hubIdjN4cuda3std3__44plusIdEEE10Policy1000EN6thrust24THRUST_300001_SM_1000_NS10device_ptrIdEEPdjS9_ddNS7_10__identityEEEvT0_T1_T2_T3_T4_T6_E12temp_storage+176];
	add.f64 	%fd379, %fd177, %fd178;
$L__BB1_50:
	mov.u32 	%r269, %tid.x;
	setp.ne.s32 	%p69, %r269, 0;
	@%p69 bra 	$L__BB1_52;
	add.f64 	%fd357, %fd42, %fd379;
	st.global.f64 	[%rd1], %fd357;
$L__BB1_52:
	ret;

}
	// .globl	_ZN3cub18CUB_300001_SM_10006detail6reduce18DeviceReduceKernelINS2_10policy_hubIdjN4cuda3std3__44plusIdEEE10Policy1000EN6thrust24THRUST_300001_SM_1000_NS10device_ptrIdEEjS9_dNS7_10__identityEEEvT0_PT3_T1_NS0_13GridEvenShareISK_EET2_T4_
.visible .entry _ZN3cub18CUB_300001_SM_10006detail6reduce18DeviceReduceKernelINS2_10policy_hubIdjN4cuda3std3__44plusIdEEE10Policy1000EN6thrust24THRUST_300001_SM_1000_NS10device_ptrIdEEjS9_dNS7_10__identityEEEvT0_PT3_T1_NS0_13GridEvenShareISK_EET2_T4_(
	.param .align 8 .b8 _ZN3cub18CUB_300001_SM_10006detail6reduce18DeviceReduceKernelINS2_10policy_hubIdjN4cuda3std3__44plusIdEEE10Policy1000EN6thrust24THRUST_300001_SM_1000_NS10device_ptrIdEEjS9_dNS7_10__identityEEEvT0_PT3_T1_NS0_13GridEvenShareISK_EET2_T4__param_0[8],
	.param .u64 .ptr .align 1 _ZN3cub18CUB_300001_SM_10006detail6reduce18DeviceReduceKernelINS2_10policy_hubIdjN4cuda3std3__44plusIdEEE10Policy1000EN6thrust24THRUST_300001_SM_1000_NS10device_ptrIdEEjS9_dNS7_10__identityEEEvT0_PT3_T1_NS0_13GridEvenShareISK_EET2_T4__param_1,
	.param .u32 _ZN3cub18CUB_300001_SM_10006detail6reduce18DeviceReduceKernelINS2_10policy_hubIdjN4cuda3std3__44plusIdEEE10Policy1000EN6thrust24THRUST_300001_SM_1000_NS10device_ptrIdEEjS9_dNS7_10__identityEEEvT0_PT3_T1_NS0_13GridEvenShareISK_EET2_T4__param_2,
	.param .align 4 .b8 _ZN3cub18CUB_300001_SM_10006detail6reduce18DeviceReduceKernelINS2_10policy_hubIdjN4cuda3std3__44plusIdEEE10Policy1000EN6thrust24THRUST_300001_SM_1000_NS10device_ptrIdEEjS9_dNS7_10__identityEEEvT0_PT3_T1_NS0_13GridEvenShareISK_EET2_T4__param_3[40],
	.param .align 1 .b8 _ZN3cub18CUB_300001_SM_10006detail6reduce18DeviceReduceKernelINS2_10policy_hubIdjN4cuda3std3__44plusIdEEE10Policy1000EN6thrust24THRUST_300001_SM_1000_NS10device_ptrIdEEjS9_dNS7_10__identityEEEvT0_PT3_T1_NS0_13GridEvenShareISK_EET2_T4__param_4[1],
	.param .align 1 .b8 _ZN3cub18CUB_300001_SM_10006detail6reduce18DeviceReduceKernelINS2_10policy_hubIdjN4cuda3std3__44plusIdEEE10Policy1000EN6thrust24THRUST_300001_SM_1000_NS10device_ptrIdEEjS9_dNS7_10__identityEEEvT0_PT3_T1_NS0_13GridEvenShareISK_EET2_T4__param_5[1]
)
.maxntid 640
{
	.reg .pred 	%p<69>;
	.reg .b16 	%rs<4>;
	.reg .b32 	%r<356>;
	.reg .b64 	%rd<160>;
	.reg .b64 	%fd<376>;
	// demoted variable
	.shared .align 8 .b8 _ZZN3cub18CUB_300001_SM_10006detail6reduce18DeviceReduceKernelINS2_10policy_hubIdjN4cuda3std3__44plusIdEEE10Policy1000EN6thrust24THRUST_300001_SM_1000_NS10device_ptrIdEEjS9_dNS7_10__identityEEEvT0_PT3_T1_NS0_13GridEvenShareISK_EET2_T4_E12temp_storage[192];
	ld.param.u32 	%r1, [_ZN3cub18CUB_300001_SM_10006detail6reduce18DeviceReduceKernelINS2_10policy_hubIdjN4cuda3std3__44plusIdEEE10Policy1000EN6thrust24THRUST_300001_SM_1000_NS10device_ptrIdEEjS9_dNS7_10__identityEEEvT0_PT3_T1_NS0_13GridEvenShareISK_EET2_T4__param_3+20];
	ld.param.u32 	%r2, [_ZN3cub18CUB_300001_SM_10006detail6reduce18DeviceReduceKernelINS2_10policy_hubIdjN4cuda3std3__44plusIdEEE10Policy1000EN6thrust24THRUST_300001_SM_1000_NS10device_ptrIdEEjS9_dNS7_10__identityEEEvT0_PT3_T1_NS0_13GridEvenShareISK_EET2_T4__param_3+24];
	ld.param.u64 	%rd3, [_ZN3cub18CUB_300001_SM_10006detail6reduce18DeviceReduceKernelINS2_10policy_hubIdjN4cuda3std3__44plusIdEEE10Policy1000EN6thrust24THRUST_300001_SM_1000_NS10device_ptrIdEEjS9_dNS7_10__identityEEEvT0_PT3_T1_NS0_13GridEvenShareISK_EET2_T4__param_0];
	cvta.to.global.u64 	%rd1, %rd3;
	mov.u32 	%r3, %ctaid.x;
	mul.lo.s32 	%r4, %r2, 5120;
	mul.lo.s32 	%r347, %r3, 5120;
	sub.s32 	%r6, %r1, %r347;
	setp.gt.u32 	%p1, %r6, 5119;
	@%p1 bra 	$L__BB2_26;
	mov.u32 	%r7, %tid.x;
	setp.ge.u32 	%p23, %r7, %r6;
	mov.f64 	%fd364, 0d0000000000000000;
	mov.u32 	%r338, %r7;
	@%p23 bra 	$L__BB2_3;
	add.s32 	%r181, %r347, %r7;
	mul.wide.u32 	%rd76, %r181, 8;
	add.s64 	%rd77, %rd1, %rd76;
	ld.global.f64 	%fd364, [%rd77];
	add.s32 	%r338, %r7, 640;
$L__BB2_3:
	setp.ge.u32 	%p24, %r338, %r6;
	@%p24 bra 	$L__BB2_17;
	not.b32 	%r182, %r338;
	add.s32 	%r183, %r1, %r182;
	sub.s32 	%r184, %r183, %r347;
	mul.hi.u32 	%r185, %r184, -858993459;
	shr.u32 	%r186, %r185, 9;
	add.s32 	%r10, %r186, 1;
	and.b32  	%r11, %r10, 15;
	setp.lt.u32 	%p25, %r184, 9600;
	@%p25 bra 	$L__BB2_8;
	add.s32 	%r337, %r338, 5120;
	add.s32 	%r336, %r338, %r347;
	and.b32  	%r187, %r10, 16777200;
	neg.s32 	%r335, %r187;
$L__BB2_6:
	.pragma "nounroll";
	mul.wide.u32 	%rd78, %r336, 8;
	add.s64 	%rd79, %rd1, %rd78;
	ld.global.f64 	%fd179, [%rd79];
	add.f64 	%fd180, %fd364, %fd179;
	add.s32 	%r188, %r336, 640;
	mul.wide.u32 	%rd80, %r188, 8;
	add.s64 	%rd81, %rd1, %rd80;
	ld.global.f64 	%fd181, [%rd81];
	add.f64 	%fd182, %fd180, %fd181;
	add.s32 	%r189, %r336, 1280;
	mul.wide.u32 	%rd82, %r189, 8;
	add.s64 	%rd83, %rd1, %rd82;
	ld.global.f64 	%fd183, [%rd83];
	add.f64 	%fd184, %fd182, %fd183;
	add.s32 	%r190, %r336, 1920;
	mul.wide.u32 	%rd84, %r190, 8;
	add.s64 	%rd85, %rd1, %rd84;
	ld.global.f64 	%fd185, [%rd85];
	add.f64 	%fd186, %fd184, %fd185;
	add.s32 	%r191, %r336, 2560;
	mul.wide.u32 	%rd86, %r191, 8;
	add.s64 	%rd87, %rd1, %rd86;
	ld.global.f64 	%fd187, [%rd87];
	add.f64 	%fd188, %fd186, %fd187;
	add.s32 	%r192, %r336, 3200;
	mul.wide.u32 	%rd88, %r192, 8;
	add.s64 	%rd89, %rd1, %rd88;
	ld.global.f64 	%fd189, [%rd89];
	add.f64 	%fd190, %fd188, %fd189;
	add.s32 	%r193, %r336, 3840;
	mul.wide.u32 	%rd90, %r193, 8;
	add.s64 	%rd91, %rd1, %rd90;
	ld.global.f64 	%fd191, [%rd91];
	add.f64 	%fd192, %fd190, %fd191;
	add.s32 	%r194, %r336, 4480;
	mul.wide.u32 	%rd92, %r194, 8;
	add.s64 	%rd93, %rd1, %rd92;
	ld.global.f64 	%fd193, [%rd93];
	add.f64 	%fd194, %fd192, %fd193;
	add.s32 	%r195, %r336, 5120;
	mul.wide.u32 	%rd94, %r195, 8;
	add.s64 	%rd95, %rd1, %rd94;
	ld.global.f64 	%fd195, [%rd95];
	add.f64 	%fd196, %fd194, %fd195;
	add.s32 	%r196, %r336, 5760;
	mul.wide.u32 	%rd96, %r196, 8;
	add.s64 	%rd97, %rd1, %rd96;
	ld.global.f64 	%fd197, [%rd97];
	add.f64 	%fd198, %fd196, %fd197;
	add.s32 	%r197, %r336, 6400;
	mul.wide.u32 	%rd98, %r197, 8;
	add.s64 	%rd99, %rd1, %rd98;
	ld.global.f64 	%fd199, [%rd99];
	add.f64 	%fd200, %fd198, %fd199;
	add.s32 	%r198, %r336, 7040;
	mul.wide.u32 	%rd100, %r198, 8;
	add.s64 	%rd101, %rd1, %rd100;
	ld.global.f64 	%fd201, [%rd101];
	add.f64 	%fd202, %fd200, %fd201;
	add.s32 	%r199, %r336, 7680;
	mul.wide.u32 	%rd102, %r199, 8;
	add.s64 	%rd103, %rd1, %rd102;
	ld.global.f64 	%fd203, [%rd103];
	add.f64 	%fd204, %fd202, %fd203;
	add.s32 	%r200, %r336, 8320;
	mul.wide.u32 	%rd104, %r200, 8;
	add.s64 	%rd105, %rd1, %rd104;
	ld.global.f64 	%fd205, [%rd105];
	add.f64 	%fd206, %fd204, %fd205;
	add.s32 	%r201, %r336, 8960;
	mul.wide.u32 	%rd106, %r201, 8;
	add.s64 	%rd107, %rd1, %rd106;
	ld.global.f64 	%fd207, [%rd107];
	add.f64 	%fd208, %fd206, %fd207;
	add.s32 	%r202, %r336, 9600;
	mul.wide.u32 	%rd108, %r202, 8;
	add.s64 	%rd109, %rd1, %rd108;
	ld.global.f64 	%fd209, [%rd109];
	add.f64 	%fd364, %fd208, %fd209;
	add.s32 	%r337, %r337, 10240;
	add.s32 	%r336, %r336, 10240;
	add.s32 	%r335, %r335, 16;
	setp.ne.s32 	%p26, %r335, 0;
	@%p26 bra 	$L__BB2_6;
	add.s32 	%r338, %r337, -5120;
$L__BB2_8:
	setp.eq.s32 	%p27, %r11, 0;
	@%p27 bra 	$L__BB2_17;
	and.b32  	%r23, %r10, 7;
	setp.lt.u32 	%p28, %r11, 8;
	@%p28 bra 	$L__BB2_11;
	add.s32 	%r203, %r338, %r347;
	mul.wide.u32 	%rd110, %r203, 8;
	add.s64 	%rd111, %rd1, %rd110;
	ld.global.f64 	%fd211, [%rd111];
	add.f64 	%fd212, %fd364, %fd211;
	add.s32 	%r204, %r203, 640;
	mul.wide.u32 	%rd112, %r204, 8;
	add.s64 	%rd113, %rd1, %rd112;
	ld.global.f64 	%fd213, [%rd113];
	add.f64 	%fd214, %fd212, %fd213;
	add.s32 	%r205, %r203, 1280;
	mul.wide.u32 	%rd114, %r205, 8;
	add.s64 	%rd115, %rd1, %rd114;
	ld.global.f64 	%fd215, [%rd115];
	add.f64 	%fd216, %fd214, %fd215;
	add.s32 	%r206, %r203, 1920;
	mul.wide.u32 	%rd116, %r206, 8;
	add.s64 	%rd117, %rd1, %rd116;
	ld.global.f64 	%fd217, [%rd117];
	add.f64 	%fd218, %fd216, %fd217;
	add.s32 	%r207, %r203, 2560;
	mul.wide.u32 	%rd118, %r207, 8;
	add.s64 	%rd119, %rd1, %rd118;
	ld.global.f64 	%fd219, [%rd119];
	add.f64 	%fd220, %fd218, %fd219;
	add.s32 	%r208, %r203, 3200;
	mul.wide.u32 	%rd120, %r208, 8;
	add.s64 	%rd121, %rd1, %rd120;
	ld.global.f64 	%fd221, [%rd121];
	add.f64 	%fd222, %fd220, %fd221;
	add.s32 	%r209, %r203, 3840;
	mul.wide.u32 	%rd122, %r209, 8;
	add.s64 	%rd123, %rd1, %rd122;
	ld.global.f64 	%fd223, [%rd123];
	add.f64 	%fd224, %fd222, %fd223;
	add.s32 	%r210, %r203, 4480;
	mul.wide.u32 	%rd124, %r210, 8;
	add.s64 	%rd125, %rd1, %rd124;
	ld.global.f64 	%fd225, [%rd125];
	add.f64 	%fd364, %fd224, %fd225;
	add.s32 	%r338, %r338, 5120;
$L__BB2_11:
	setp.eq.s32 	%p29, %r23, 0;
	@%p29 bra 	$L__BB2_17;
	and.b32  	%r26, %r10, 3;
	setp.lt.u32 	%p30, %r23, 4;
	@%p30 bra 	$L__BB2_14;
	add.s32 	%r211, %r338, %r347;
	mul.wide.u32 	%rd126, %r211, 8;
	add.s64 	%rd127, %rd1, %rd126;
	ld.global.f64 	%fd227, [%rd127];
	add.f64 	%fd228, %fd364, %fd227;
	add.s32 	%r212, %r211, 640;
	mul.wide.u32 	%rd128, %r212, 8;
	add.s64 	%rd129, %rd1, %rd128;
	ld.global.f64 	%fd229, [%rd129];
	add.f64 	%fd230, %fd228, %fd229;
	add.s32 	%r213, %r211, 1280;
	mul.wide.u32 	%rd130, %r213, 8;
	add.s64 	%rd131, %rd1, %rd130;
	ld.global.f64 	%fd231, [%rd131];
	add.f64 	%fd232, %fd230, %fd231;
	add.s32 	%r214, %r211, 1920;
	mul.wide.u32 	%rd132, %r214, 8;
	add.s64 	%rd133, %rd1, %rd132;
	ld.global.f64 	%fd233, [%rd133];
	add.f64 	%fd364, %fd232, %fd233;
	add.s32 	%r338, %r338, 2560;
$L__BB2_14:
	setp.eq.s32 	%p31, %r26, 0;
	@%p31 bra 	$L__BB2_17;
	add.s32 	%r342, %r338, %r347;
	neg.s32 	%r341, %r26;
$L__BB2_16:
	.pragma "nounroll";
	mul.wide.u32 	%rd134, %r342, 8;
	add.s64 	%rd135, %rd1, %rd134;
	ld.global.f64 	%fd234, [%rd135];
	add.f64 	%fd364, %fd364, %fd234;
	add.s32 	%r342, %r342, 640;
	add.s32 	%r341, %r341, 1;
	setp.ne.s32 	%p32, %r341, 0;
	@%p32 bra 	$L__BB2_16;
$L__BB2_17:
	setp.lt.u32 	%p33, %r6, 640;
	@%p33 bra 	$L__BB2_22;
	// begin inline asm
	mov.u32 %r278, %laneid;
	// end inline asm
	mov.b64 	%rd146, %fd364;
	mov.b64 	{%r280, %r285}, %rd146;
	mov.b32 	%r286, 1;
	mov.b32 	%r327, 31;
	mov.b32 	%r328, -1;
	// begin inline asm
	shfl.sync.down.b32 %r279, %r280, %r286, %r327, %r328;
	// end inline asm
	// begin inline asm
	shfl.sync.down.b32 %r284, %r285, %r286, %r327, %r328;
	// end inline asm
	mov.b64 	%rd147, {%r279, %r284};
	mov.b64 	%fd305, %rd147;
	setp.gt.s32 	%p61, %r278, 30;
	add.f64 	%fd306, %fd364, %fd305;
	selp.f64 	%fd307, %fd364, %fd306, %p61;
	mov.b64 	%rd148, %fd307;
	mov.b64 	{%r290, %r295}, %rd148;
	mov.b32 	%r296, 2;
	// begin inline asm
	shfl.sync.down.b32 %r289, %r290, %r296, %r327, %r328;
	// end inline asm
	// begin inline asm
	shfl.sync.down.b32 %r294, %r295, %r296, %r327, %r328;
	// end inline asm
	mov.b64 	%rd149, {%r289, %r294};
	mov.b64 	%fd308, %rd149;
	setp.gt.s32 	%p62, %r278, 29;
	add.f64 	%fd309, %fd307, %fd308;
	selp.f64 	%fd310, %fd307, %fd309, %p62;
	mov.b64 	%rd150, %fd310;
	mov.b64 	{%r300, %r305}, %rd150;
	mov.b32 	%r306, 4;
	// begin inline asm
	shfl.sync.down.b32 %r299, %r300, %r306, %r327, %r328;
	// end inline asm
	// begin inline asm
	shfl.sync.down.b32 %r304, %r305, %r306, %r327, %r328;
	// end inline asm
	mov.b64 	%rd151, {%r299, %r304};
	mov.b64 	%fd311, %rd151;
	setp.gt.s32 	%p63, %r278, 27;
	add.f64 	%fd312, %fd310, %fd311;
	selp.f64 	%fd313, %fd310, %fd312, %p63;
	mov.b64 	%rd152, %fd313;
	mov.b64 	{%r310, %r315}, %rd152;
	mov.b32 	%r316, 8;
	// begin inline asm
	shfl.sync.down.b32 %r309, %r310, %r316, %r327, %r328;
	// end inline asm
	// begin inline asm
	shfl.sync.down.b32 %r314, %r315, %r316, %r327, %r328;
	// end inline asm
	mov.b64 	%rd153, {%r309, %r314};
	mov.b64 	%fd314, %rd153;
	setp.gt.s32 	%p64, %r278, 23;
	add.f64 	%fd315, %fd313, %fd314;
	selp.f64 	%fd316, %fd313, %fd315, %p64;
	mov.b64 	%rd154, %fd316;
	mov.b64 	{%r320, %r325}, %rd154;
	mov.b32 	%r326, 16;
	// begin inline asm
	shfl.sync.down.b32 %r319, %r320, %r326, %r327, %r328;
	// end inline asm
	// begin inline asm
	shfl.sync.down.b32 %r324, %r325, %r326, %r327, %r328;
	// end inline asm
	mov.b64 	%rd155, {%r319, %r324};
	mov.b64 	%fd317, %rd155;
	setp.gt.s32 	%p65, %r278, 15;
	add.f64 	%fd16, %fd316, %fd317;
	selp.f64 	%fd375, %fd316, %fd16, %p65;
	setp.ne.s32 	%p66, %r278, 0;
	@%p66 bra 	$L__BB2_20;
	shr.u32 	%r329, %r7, 2;
	and.b32  	%r330, %r329, 248;
	mov.u32 	%r331, _ZZN3cub18CUB_300001_SM_10006detail6reduce18DeviceReduceKernelINS2_10policy_hubIdjN4cuda3std3__44plusIdEEE10Policy1000EN6thrust24THRUST_300001_SM_1000_NS10device_ptrIdEEjS9_dNS7_10__identityEEEvT0_PT3_T1_NS0_13GridEvenShareISK_EET2_T4_E12temp_storage;
	add.s32 	%r332, %r331, %r330;
	st.shared.f64 	[%r332+24], %fd16;
$L__BB2_20:
	bar.sync 	0;
	setp.ne.s32 	%p67, %r7, 0;
	@%p67 bra 	$L__BB2_48;
	ld.shared.f64 	%fd318, [_ZZN3cub18CUB_300001_SM_10006detail6reduce18DeviceReduceKernelINS2_10policy_hubIdjN4cuda3std3__44plusIdEEE10Policy1000EN6thrust24THRUST_300001_SM_1000_NS10device_ptrIdEEjS9_dNS7_10__identityEEEvT0_PT3_T1_NS0_13GridEvenShareISK_EET2_T4_E12temp_storage+32];
	add.f64 	%fd319, %fd375, %fd318;
	ld.shared.f64 	%fd320, [_ZZN3cub18CUB_300001_SM_10006detail6reduce18DeviceReduceKernelINS2_10policy_hubIdjN4cuda3std3__44plusIdEEE10Policy1000EN6thrust24THRUST_300001_SM_1000_NS10device_ptrIdEEjS9_dNS7_10__identityEEEvT0_PT3_T1_NS0_13GridEvenShareISK_EET2_T4_E12temp_storage+40];
	add.f64 	%fd321, %fd319, %fd320;
	ld.shared.f64 	%fd322, [_ZZN3cub18CUB_300001_SM_10006detail6reduce18DeviceReduceKernelINS2_10policy_hubIdjN4cuda3std3__44plusIdEEE10Policy1000EN6thrust24THRUST_300001_SM_1000_NS10device_ptrIdEEjS9_dNS7_10__identityEEEvT0_PT3_T1_NS0_13GridEvenShareISK_EET2_T4_E12temp_storage+48];
	add.f64 	%fd323, %fd321, %fd322;
	ld.shared.f64 	%fd324, [_ZZN3cub18CUB_300001_SM_10006detail6reduce18DeviceReduceKernelINS2_10policy_hubIdjN4cuda3std3__44plusIdEEE10Policy1000EN6thrust24THRUST_300001_SM_1000_NS10device_ptrIdEEjS9_dNS7_10__identityEEEvT0_PT3_T1_NS0_13GridEvenShareISK_EET2_T4_E12temp_storage+56];
	add.f64 	%fd325, %fd323, %fd324;
	ld.shared.f64 	%fd326, [_ZZN3cub18CUB_300001_SM_10006detail6reduce18DeviceReduceKernelINS2_10policy_hubIdjN4cuda3std3__44plusIdEEE10Policy1000EN6thrust24THRUST_300001_SM_1000_NS10device_ptrIdEEjS9_dNS7_10__identityEEEvT0_PT3_T1_NS0_13GridEvenShareISK_EET2_T4_E12temp_storage+64];
	add.f64 	%fd327, %fd325, %fd326;
	ld.shared.f64 	%fd328, [_ZZN3cub18CUB_300001_SM_10006detail6reduce18DeviceReduceKernelINS2_10policy_hubIdjN4cuda3std3__44plusIdEEE10Policy1000EN6thrust24THRUST_300001_SM_1000_NS10device_ptrIdEEjS9_dNS7_10__identityEEEvT0_PT3_T1_NS0_13GridEvenShareISK_EET2_T4_E12temp_storage+72];
	add.f64 	%fd329, %fd327, %fd328;
	ld.shared.f64 	%fd330, [_ZZN3cub18CUB_300001_SM_10006detail6reduce18DeviceReduceKernelINS2_10policy_hubIdjN4cuda3std3__44plusIdEEE10Policy1000EN6thrust24THRUST_300001_SM_1000_NS10device_ptrIdEEjS9_dNS7_10__identityEEEvT0_PT3_T1_NS0_13GridEvenShareISK_EET2_T4_E12temp_storage+80];
	add.f64 	%fd331, %fd329, %fd330;
	ld.shared.f64 	%fd332, [_ZZN3cub18CUB_300001_SM_10006detail6reduce18DeviceReduceKernelINS2_10policy_hubIdjN4cuda3std3__44plusIdEEE10Policy1000EN6thrust24THRUST_300001_SM_1000_NS10device_ptrIdEEjS9_dNS7_10__identityEEEvT0_PT3_T1_NS0_13GridEvenShareISK_EET2_T4_E12temp_storage+88];
	add.f64 	%fd333, %fd331, %fd332;
	ld.shared.f64 	%fd334, [_ZZN3cub18CUB_300001_SM_10006detail6reduce18DeviceReduceKernelINS2_10policy_hubIdjN4cuda3std3__44plusIdEEE10Policy1000EN6thrust24THRUST_300001_SM_1000_NS10device_ptrIdEEjS9_dNS7_10__identityEEEvT0_PT3_T1_NS0_13GridEvenShareISK_EET2_T4_E12temp_storage+96];
	add.f64 	%fd335, %fd333, %fd334;
	ld.shared.f64 	%fd336, [_ZZN3cub18CUB_300001_SM_10006detail6reduce18DeviceReduceKernelINS2_10policy_hubIdjN4cuda3std3__44plusIdEEE10Policy1000EN6thrust24THRUST_300001_SM_1000_NS10device_ptrIdEEjS9_dNS7_10__identityEEEvT0_PT3_T1_NS0_13GridEvenShareISK_EET2_T4_E12temp_storage+104];
	add.f64 	%fd337, %fd335, %fd336;
	ld.shared.f64 	%fd338, [_ZZN3cub18CUB_300001_SM_10006detail6reduce18DeviceReduceKernelINS2_10policy_hubIdjN4cuda3std3__44plusIdEEE10Policy1000EN6thrust24THRUST_300001_SM_1000_NS10device_ptrIdEEjS9_dNS7_10__identityEEEvT0_PT3_T1_NS0_13GridEvenShareISK_EET2_T4_E12temp_storage+112];
	add.f64 	%fd339, %fd337, %fd338;
	ld.shared.f64 	%fd340, [_ZZN3cub18CUB_300001_SM_10006detail6reduce18DeviceReduceKernelINS2_10policy_hubIdjN4cuda3std3__44plusIdEEE10Policy1000EN6thrust24THRUST_300001_SM_1000_NS10device_ptrIdEEjS9_dNS7_10__identityEEEvT0_PT3_T1_NS0_13GridEvenShareISK_EET2_T4_E12temp_storage+120];
	add.f64 	%fd341, %fd339, %fd340;
	ld.shared.f64 	%fd342, [_ZZN3cub18CUB_300001_SM_10006detail6reduce18DeviceReduceKernelINS2_10policy_hubIdjN4cuda3std3__44plusIdEEE10Policy1000EN6thrust24THRUST_300001_SM_1000_NS10device_ptrIdEEjS9_dNS7_10__identityEEEvT0_PT3_T1_NS0_13GridEvenShareISK_EET2_T4_E12temp_storage+128];
	add.f64 	%fd343, %fd341, %fd342;
	ld.shared.f64 	%fd344, [_ZZN3cub18CUB_300001_SM_10006detail6reduce18DeviceReduceKernelINS2_10policy_hubIdjN4cuda3std3__44plusIdEEE10Policy1000EN6thrust24THRUST_300001_SM_1000_NS10device_ptrIdEEjS9_dNS7_10__identityEEEvT0_PT3_T1_NS0_13GridEvenShareISK_EET2_T4_E12temp_storage+136];
	add.f64 	%fd345, %fd343, %fd344;
	ld.shared.f64 	%fd346, [_ZZN3cub18CUB_300001_SM_10006detail6reduce18DeviceReduceKernelINS2_10policy_hubIdjN4cuda3std3__44plusIdEEE10Policy1000EN6thrust24THRUST_300001_SM_1000_NS10device_ptrIdEEjS9_dNS7_10__identityEEEvT0_PT3_T1_NS0_13GridEvenShareISK_EET2_T4_E12temp_storage+144];
	add.f64 	%fd347, %fd345, %fd346;
	ld.shared.f64 	%fd348, [_ZZN3cub18CUB_300001_SM_10006detail6reduce18DeviceReduceKernelINS2_10policy_hubIdjN4cuda3std3__44plusIdEEE10Policy1000EN6thrust24THRUST_300001_SM_1000_NS10device_ptrIdEEjS9_dNS7_10__identityEEEvT0_PT3_T1_NS0_13GridEvenShareISK_EET2_T4_E12temp_storage+152];
	add.f64 	%fd349, %fd347, %fd348;
	ld.shared.f64 	%fd350, [_ZZN3cub18CUB_300001_SM_10006detail6reduce18DeviceReduceKernelINS2_10policy_hubIdjN4cuda3std3__44plusIdEEE10Policy1000EN6thrust24THRUST_300001_SM_1000_NS10device_ptrIdEEjS9_dNS7_10__identityEEEvT0_PT3_T1_NS0_13GridEvenShareISK_EET2_T4_E12temp_storage+160];
	add.f64 	%fd351, %fd349, %fd350;
	ld.shared.f64 	%fd352, [_ZZN3cub18CUB_300001_SM_10006detail6reduce18DeviceReduceKernelINS2_10policy_hubIdjN4cuda3std3__44plusIdEEE10Policy1000EN6thrust24THRUST_300001_SM_1000_NS10device_ptrIdEEjS9_dNS7_10__identityEEEvT0_PT3_T1_NS0_13GridEvenShareISK_EET2_T4_E12temp_storage+168];
	add.f64 	%fd353, %fd351, %fd352;
	ld.shared.f64 	%fd354, [_ZZN3cub18CUB_300001_SM_10006detail6reduce18DeviceReduceKernelINS2_10policy_hubIdjN4cuda3std3__44plusIdEEE10Policy1000EN6thrust24THRUST_300001_SM_1000_NS10device_ptrIdEEjS9_dNS7_10__identityEEEvT0_PT3_T1_NS0_13GridEvenShareISK_EET2_T4_E12temp_storage+176];
	add.f64 	%fd375, %fd353, %fd354;
	bra.uni 	$L__BB2_48;
$L__BB2_22:
	// begin inline asm
	mov.u32 %r215, %laneid;
	// end inline asm
	and.b32  	%r266, %r7, 992;
	add.s32 	%r267, %r266, 32;
	setp.gt.u32 	%p34, %r267, %r6;
	not.b32 	%r268, %r266;
	add.s32 	%r269, %r6, %r268;
	selp.b32 	%r264, %r269, 31, %p34;
	mov.b64 	%rd136, %fd364;
	mov.b64 	{%r217, %r222}, %rd136;
	mov.b32 	%r223, 1;
	mov.b32 	%r265, -1;
	// begin inline asm
	shfl.sync.down.b32 %r216, %r217, %r223, %r264, %r265;
	// end inline asm
	// begin inline asm
	shfl.sync.down.b32 %r221, %r222, %r223, %r264, %r265;
	// end inline asm
	mov.b64 	%rd137, {%r216, %r221};
	mov.b64 	%fd235, %rd137;
	setp.lt.s32 	%p35, %r215, %r264;
	add.f64 	%fd236, %fd364, %fd235;
	selp.f64 	%fd237, %fd236, %fd364, %p35;
	mov.b64 	%rd138, %fd237;
	mov.b64 	{%r227, %r232}, %rd138;
	mov.b32 	%r233, 2;
	// begin inline asm
	shfl.sync.down.b32 %r226, %r227, %r233, %r264, %r265;
	// end inline asm
	// begin inline asm
	shfl.sync.down.b32 %r231, %r232, %r233, %r264, %r265;
	// end inline asm
	mov.b64 	%rd139, {%r226, %r231};
	mov.b64 	%fd238, %rd139;
	add.s32 	%r270, %r215, 2;
	setp.gt.s32 	%p36, %r270, %r264;
	add.f64 	%fd239, %fd237, %fd238;
	selp.f64 	%fd240, %fd237, %fd239, %p36;
	mov.b64 	%rd140, %fd240;
	mov.b64 	{%r237, %r242}, %rd140;
	mov.b32 	%r243, 4;
	// begin inline asm
	shfl.sync.down.b32 %r236, %r237, %r243, %r264, %r265;
	// end inline asm
	// begin inline asm
	shfl.sync.down.b32 %r241, %r242, %r243, %r264, %r265;
	// end inline asm
	mov.b64 	%rd141, {%r236, %r241};
	mov.b64 	%fd241, %rd141;
	add.s32 	%r271, %r215, 4;
	setp.gt.s32 	%p37, %r271, %r264;
	add.f64 	%fd242, %fd240, %fd241;
	selp.f64 	%fd243, %fd240, %fd242, %p37;
	mov.b64 	%rd142, %fd243;
	mov.b64 	{%r247, %r252}, %rd142;
	mov.b32 	%r253, 8;
	// begin inline asm
	shfl.sync.down.b32 %r246, %r247, %r253, %r264, %r265;
	// end inline asm
	// begin inline asm
	shfl.sync.down.b32 %r251, %r252, %r253, %r264, %r265;
	// end inline asm
	mov.b64 	%rd143, {%r246, %r251};
	mov.b64 	%fd244, %rd143;
	add.s32 	%r272, %r215, 8;
	setp.gt.s32 	%p38, %r272, %r264;
	add.f64 	%fd245, %fd243, %fd244;
	selp.f64 	%fd246, %fd243, %fd245, %p38;
	mov.b64 	%rd144, %fd246;
	mov.b64 	{%r257, %r262}, %rd144;
	mov.b32 	%r263, 16;
	// begin inline asm
	shfl.sync.down.b32 %r256, %r257, %r263, %r264, %r265;
	// end inline asm
	// begin inline asm
	shfl.sync.down.b32 %r261, %r262, %r263, %r264, %r265;
	// end inline asm
	mov.b64 	%rd145, {%r256, %r261};
	mov.b64 	%fd247, %rd145;
	add.s32 	%r273, %r215, 16;
	setp.gt.s32 	%p39, %r273, %r264;
	add.f64 	%fd248, %fd246, %fd247;
	selp.f64 	%fd375, %fd246, %fd248, %p39;
	setp.ne.s32 	%p40, %r215, 0;
	@%p40 bra 	$L__BB2_24;
	shr.u32 	%r274, %r7, 2;
	and.b32  	%r275, %r274, 248;
	mov.u32 	%r276, _ZZN3cub18CUB_300001_SM_10006detail6reduce18DeviceReduceKernelINS2_10policy_hubIdjN4cuda3std3__44plusIdEEE10Policy1000EN6thrust24THRUST_300001_SM_1000_NS10device_ptrIdEEjS9_dNS7_10__identityEEEvT0_PT3_T1_NS0_13GridEvenShareISK_EET2_T4_E12temp_storage;
	add.s32 	%r277, %r276, %r275;
	st.shared.f64 	[%r277+24], %fd375;
$L__BB2_24:
	bar.sync 	0;
	setp.ne.s32 	%p41, %r7, 0;
	@%p41 bra 	$L__BB2_48;
	setp.gt.u32 	%p42, %r6, 32;
	ld.shared.f64 	%fd249, [_ZZN3cub18CUB_300001_SM_10006detail6reduce18DeviceReduceKernelINS2_10policy_hubIdjN4cuda3std3__44plusIdEEE10Policy1000EN6thrust24THRUST_300001_SM_1000_NS10device_ptrIdEEjS9_dNS7_10__identityEEEvT0_PT3_T1_NS0_13GridEvenShareISK_EET2_T4_E12temp_storage+32];
	add.f64 	%fd250, %fd375, %fd249;
	selp.f64 	%fd251, %fd250, %fd375, %p42;
	setp.gt.u32 	%p43, %r6, 64;
	ld.shared.f64 	%fd252, [_ZZN3cub18CUB_300001_SM_10006detail6reduce18DeviceReduceKernelINS2_10policy_hubIdjN4cuda3std3__44plusIdEEE10Policy1000EN6thrust24THRUST_300001_SM_1000_NS10device_ptrIdEEjS9_dNS7_10__identityEEEvT0_PT3_T1_NS0_13GridEvenShareISK_EET2_T4_E12temp_storage+40];
	add.f64 	%fd253, %fd252, %fd251;
	selp.f64 	%fd254, %fd253, %fd251, %p43;
	setp.gt.u32 	%p44, %r6, 96;
	ld.shared.f64 	%fd255, [_ZZN3cub18CUB_300001_SM_10006detail6reduce18DeviceReduceKernelINS2_10policy_hubIdjN4cuda3std3__44plusIdEEE10Policy1000EN6thrust24THRUST_300001_SM_1000_NS10device_ptrIdEEjS9_dNS7_10__identityEEEvT0_PT3_T1_NS0_13GridEvenShareISK_EET2_T4_E12temp_storage+48];
	add.f64 	%fd256, %fd255, %fd254;
	selp.f64 	%fd257, %fd256, %fd254, %p44;
	setp.gt.u32 	%p45, %r6, 128;
	ld.shared.f64 	%fd258, [_ZZN3cub18CUB_300001_SM_10006detail6reduce18DeviceReduceKernelINS2_10policy_hubIdjN4cuda3std3__44plusIdEEE10Policy1000EN6thrust24THRUST_300001_SM_1000_NS10device_ptrIdEEjS9_dNS7_10__identityEEEvT0_PT3_T1_NS0_13GridEvenShareISK_EET2_T4_E12temp_storage+56];
	add.f64 	%fd259, %fd258, %fd257;
	selp.f64 	%fd260, %fd259, %fd257, %p45;
	setp.gt.u32 	%p46, %r6, 160;
	ld.shared.f64 	%fd261, [_ZZN3cub18CUB_300001_SM_10006detail6reduce18DeviceReduceKernelINS2_10policy_hubIdjN4cuda3std3__44plusIdEEE10Policy1000EN6thrust24THRUST_300001_SM_1000_NS10device_ptrIdEEjS9_dNS7_10__identityEEEvT0_PT3_T1_NS0_13GridEvenShareISK_EET2_T4_E12temp_storage+64];
	add.f64 	%fd262, %fd261, %fd260;
	selp.f64 	%fd263, %fd262, %fd260, %p46;
	setp.gt.u32 	%p47, %r6, 192;
	ld.shared.f64 	%fd264, [_ZZN3cub18CUB_300001_SM_10006detail6reduce18DeviceReduceKernelINS2_10policy_hubIdjN4cuda3std3__44plusIdEEE10Policy1000EN6thrust24THRUST_300001_SM_1000_NS10device_ptrIdEEjS9_dNS7_10__identityEEEvT0_PT3_T1_NS0_13GridEvenShareISK_EET2_T4_E12temp_storage+72];
	add.f64 	%fd265, %fd264, %fd263;
	selp.f64 	%fd266, %fd265, %fd263, %p47;
	setp.gt.u32 	%p48, %r6, 224;
	ld.shared.f64 	%fd267, [_ZZN3cub18CUB_300001_SM_10006detail6reduce18DeviceReduceKernelINS2_10policy_hubIdjN4cuda3std3__44plusIdEEE10Policy1000EN6thrust24THRUST_300001_SM_1000_NS10device_ptrIdEEjS9_dNS7_10__identityEEEvT0_PT3_T1_NS0_13GridEvenShareISK_EET2_T4_E12temp_storage+80];
	add.f64 	%fd268, %fd267, %fd266;
	selp.f64 	%fd269, %fd268, %fd266, %p48;
	setp.gt.u32 	%p49, %r6, 256;
	ld.shared.f64 	%fd270, [_ZZN3cub18CUB_300001_SM_10006detail6reduce18DeviceReduceKernelINS2_10policy_hubIdjN4cuda3std3__44plusIdEEE10Policy1000EN6thrust24THRUST_300001_SM_1000_NS10device_ptrIdEEjS9_dNS7_10__identityEEEvT0_PT3_T1_NS0_13GridEvenShareISK_EET2_T4_E12temp_storage+88];
	add.f64 	%fd271, %fd270, %fd269;
	selp.f64 	%fd272, %fd271, %fd269, %p49;
	setp.gt.u32 	%p50, %r6, 288;
	ld.shared.f64 	%fd273, [_ZZN3cub18CUB_300001_SM_10006detail6reduce18DeviceReduceKernelINS2_10policy_hubIdjN4cuda3std3__44plusIdEEE10Policy1000EN6thrust24THRUST_300001_SM_1000_NS10device_ptrIdEEjS9_dNS7_10__identityEEEvT0_PT3_T1_NS0_13GridEvenShareISK_EET2_T4_E12temp_storage+96];
	add.f64 	%fd274, %fd273, %fd272;
	selp.f64 	%fd275, %fd274, %fd272, %p50;
	setp.gt.u32 	%p51, %r6, 320;
	ld.shared.f64 	%fd276, [_ZZN3cub18CUB_300001_SM_10006detail6reduce18DeviceReduceKernelINS2_10policy_hubIdjN4cuda3std3__44plusIdEEE10Policy1000EN6thrust24THRUST_300001_SM_1000_NS10device_ptrIdEEjS9_dNS7_10__identityEEEvT0_PT3_T1_NS0_13GridEvenShareISK_EET2_T4_E12temp_storage+104];
	add.f64 	%fd277, %fd276, %fd275;
	selp.f64 	%fd278, %fd277, %fd275, %p51;
	setp.gt.u32 	%p52, %r6, 352;
	ld.shared.f64 	%fd279, [_ZZN3cub18CUB_300001_SM_10006detail6reduce18DeviceReduceKernelINS2_10policy_hubIdjN4cuda3std3__44plusIdEEE10Policy1000EN6thrust24THRUST_300001_SM_1000_NS10device_ptrIdEEjS9_dNS7_10__identityEEEvT0_PT3_T1_NS0_13GridEvenShareISK_EET2_T4_E12temp_storage+112];
	add.f64 	%fd280, %fd279, %fd278;
	selp.f64 	%fd281, %fd280, %fd278, %p52;
	setp.gt.u32 	%p53, %r6, 384;
	ld.shared.f64 	%fd282, [_ZZN3cub18CUB_300001_SM_10006detail6reduce18DeviceReduceKernelINS2_10policy_hubIdjN4cuda3std3__44plusIdEEE10Policy1000EN6thrust24THRUST_300001_SM_1000_NS10device_ptrIdEEjS9_dNS7_10__identityEEEvT0_PT3_T1_NS0_13GridEvenShareISK_EET2_T4_E12temp_storage+120];
	add.f64 	%fd283, %fd282, %fd281;
	selp.f64 	%fd284, %fd283, %fd281, %p53;
	setp.gt.u32 	%p54, %r6, 416;
	ld.shared.f64 	%fd285, [_ZZN3cub18CUB_300001_SM_10006detail6reduce18DeviceReduceKernelINS2_10policy_hubIdjN4cuda3std3__44plusIdEEE10Policy1000EN6thrust24THRUST_300001_SM_1000_NS10device_ptrIdEEjS9_dNS7_10__identityEEEvT0_PT3_T1_NS0_13GridEvenShareISK_EET2_T4_E12temp_storage+128];
	add.f64 	%fd286, %fd285, %fd284;
	selp.f64 	%fd287, %fd286, %fd284, %p54;
	setp.gt.u32 	%p55, %r6, 448;
	ld.shared.f64 	%fd288, [_ZZN3cub18CUB_300001_SM_10006detail6reduce18DeviceReduceKernelINS2_10policy_hubIdjN4cuda3std3__44plusIdEEE10Policy1000EN6thrust24THRUST_300001_SM_1000_NS10device_ptrIdEEjS9_dNS7_10__identityEEEvT0_PT3_T1_NS0_13GridEvenShareISK_EET2_T4_E12temp_storage+136];
	add.f64 	%fd289, %fd288, %fd287;
	selp.f64 	%fd290, %fd289, %fd287, %p55;
	setp.gt.u32 	%p56, %r6, 480;
	ld.shared.f64 	%fd291, [_ZZN3cub18CUB_300001_SM_10006detail6reduce18DeviceReduceKernelINS2_10policy_hubIdjN4cuda3std3__44plusIdEEE10Policy1000EN6thrust24THRUST_300001_SM_1000_NS10device_ptrIdEEjS9_dNS7_10__identityEEEvT0_PT3_T1_NS0_13GridEvenShareISK_EET2_T4_E12temp_storage+144];
	add.f64 	%fd292, %fd291, %fd290;
	selp.f64 	%fd293, %fd292, %fd290, %p56;
	setp.gt.u32 	%p57, %r6, 512;
	ld.shared.f64 	%fd294, [_ZZN3cub18CUB_300001_SM_10006detail6reduce18DeviceReduceKernelINS2_10policy_hubIdjN4cuda3std3__44plusIdEEE10Policy1000EN6thrust24THRUST_300001_SM_1000_NS10device_ptrIdEEjS9_dNS7_10__identityEEEvT0_PT3_T1_NS0_13GridEvenShareISK_EET2_T4_E12temp_storage+152];
	add.f64 	%fd295, %fd294, %fd293;
	selp.f64 	%fd296, %fd295, %fd293, %p57;
	setp.gt.u32 	%p58, %r6, 544;
	ld.shared.f64 	%fd297, [_ZZN3cub18CUB_300001_SM_10006detail6reduce18DeviceReduceKernelINS2_10policy_hubIdjN4cuda3std3__44plusIdEEE10Policy1000EN6thrust24THRUST_300001_SM_1000_NS10device_ptrIdEEjS9_dNS7_10__identityEEEvT0_PT3_T1_NS0_13GridEvenShareISK_EET2_T4_E12temp_storage+160];
	add.f64 	%fd298, %fd297, %fd296;
	selp.f64 	%fd299, %fd298, %fd296, %p58;
	setp.gt.u32 	%p59, %r6, 576;
	ld.shared.f64 	%fd300, [_ZZN3cub18CUB_300001_SM_10006detail6reduce18DeviceReduceKernelINS2_10policy_hubIdjN4cuda3std3__44plusIdEEE10Policy1000EN6thrust24THRUST_300001_SM_1000_NS10device_ptrIdEEjS9_dNS7_10__identityEEEvT0_PT3_T1_NS0_13GridEvenShareISK_EET2_T4_E12temp_storage+168];
	add.f64 	%fd301, %fd300, %fd299;
	selp.f64 	%fd302, %fd301, %fd299, %p59;
	setp.gt.u32 	%p60, %r6, 608;
	ld.shared.f64 	%fd303, [_ZZN3cub18CUB_300001_SM_10006detail6reduce18DeviceReduceKernelINS2_10policy_hubIdjN4cuda3std3__44plusIdEEE10Policy1000EN6thrust24THRUST_300001_SM_1000_NS10device_ptrIdEEjS9_dNS7_10__identityEEEvT0_PT3_T1_NS0_13GridEvenShareISK_EET2_T4_E12temp_storage+176];
	add.f64 	%fd304, %fd303, %fd302;
	selp.f64 	%fd375, %fd304, %fd302, %p60;
	bra.uni 	$L__BB2_48;
$L__BB2_26:
	mov.u32 	%r35, %tid.x;
	add.s32 	%r72, %r347, %r35;
	mul.wide.u32 	%rd4, %r72, 8;
	add.s64 	%rd5, %rd1, %rd4;
	ld.global.f64 	%fd41, [%rd5];
	ld.global.f64 	%fd42, [%rd5+5120];
	ld.global.f64 	%fd43, [%rd5+10240];
	ld.global.f64 	%fd44, [%rd5+15360];
	ld.global.f64 	%fd45, [%rd5+20480];
	ld.global.f64 	%fd46, [%rd5+25600];
	ld.global.f64 	%fd47, [%rd5+30720];
	ld.global.f64 	%fd48, [%rd5+35840];
	add.f64 	%fd49, %fd41, %fd42;
	add.f64 	%fd50, %fd49, %fd43;
	add.f64 	%fd51, %fd50, %fd44;
	add.f64 	%fd52, %fd51, %fd45;
	add.f64 	%fd53, %fd52, %fd46;
	add.f64 	%fd54, %fd53, %fd47;
	add.f64 	%fd374, %fd54, %fd48;
	setp.lt.u32 	%p2, %r6, %r4;
	@%p2 bra 	$L__BB2_44;
	add.s32 	%r36, %r4, %r347;
	not.b32 	%r74, %r35;
	add.s32 	%r75, %r74, %r1;
	sub.s32 	%r76, %r75, %r4;
	sub.s32 	%r344, %r76, %r347;
	add.s32 	%r77, %r36, %r35;
	add.s32 	%r343, %r77, 5120;
	mov.b32 	%r346, 0;
	mov.u32 	%r345, %r36;
$L__BB2_28:
	mad.lo.s32 	%r347, %r2, 5120, %r347;
	add.s32 	%r78, %r1, -5120;
	setp.gt.u32 	%p3, %r347, %r78;
	@%p3 bra 	$L__BB2_30;
	add.s32 	%r79, %r35, %r347;
	mul.wide.u32 	%rd6, %r79, 8;
	add.s64 	%rd7, %rd1, %rd6;
	ld.global.f64 	%fd55, [%rd7];
	ld.global.f64 	%fd56, [%rd7+5120];
	ld.global.f64 	%fd57, [%rd7+10240];
	ld.global.f64 	%fd58, [%rd7+15360];
	ld.global.f64 	%fd59, [%rd7+20480];
	ld.global.f64 	%fd60, [%rd7+25600];
	ld.global.f64 	%fd61, [%rd7+30720];
	ld.global.f64 	%fd62, [%rd7+35840];
	add.f64 	%fd63, %fd374, %fd55;
	add.f64 	%fd64, %fd63, %fd56;
	add.f64 	%fd65, %fd64, %fd57;
	add.f64 	%fd66, %fd65, %fd58;
	add.f64 	%fd67, %fd66, %fd59;
	add.f64 	%fd68, %fd67, %fd60;
	add.f64 	%fd69, %fd68, %fd61;
	add.f64 	%fd374, %fd69, %fd62;
	sub.s32 	%r80, %r1, %r347;
	mul.lo.s32 	%r81, %r2, 5120;
	setp.lt.u32 	%p4, %r80, %r81;
	add.s32 	%r346, %r346, 1;
	add.s32 	%r345, %r345, %r81;
	sub.s32 	%r344, %r344, %r81;
	add.s32 	%r343, %r343, %r81;
	@%p4 bra 	$L__BB2_44;
	bra.uni 	$L__BB2_28;
$L__BB2_30:
	setp.le.u32 	%p5, %r1, %r347;
	sub.s32 	%r82, %r1, %r347;
	setp.ge.s32 	%p6, %r35, %r82;
	or.pred  	%p7, %p5, %p6;
	@%p7 bra 	$L__BB2_44;
	not.b32 	%r84, %r35;
	add.s32 	%r85, %r1, %r84;
	sub.s32 	%r86, %r85, %r36;
	mul.lo.s32 	%r87, %r2, %r346;
	mad.lo.s32 	%r88, %r87, -5120, %r86;
	mul.hi.u32 	%r89, %r88, -858993459;
	shr.u32 	%r90, %r89, 9;
	add.s32 	%r49, %r90, 1;
	and.b32  	%r50, %r49, 15;
	setp.lt.u32 	%p8, %r88, 9600;
	mov.u32 	%r352, %r35;
	@%p8 bra 	$L__BB2_35;
	or.b32  	%r350, %r35, 5120;
	mul.hi.u32 	%r91, %r344, -858993459;
	shr.u32 	%r92, %r91, 9;
	add.s32 	%r93, %r92, 1;
	and.b32  	%r94, %r93, 16777200;
	neg.s32 	%r348, %r94;
$L__BB2_33:
	.pragma "nounroll";
	add.s32 	%r95, %r343, -5120;
	mul.wide.u32 	%rd8, %r95, 8;
	add.s64 	%rd9, %rd1, %rd8;
	ld.global.f64 	%fd71, [%rd9];
	add.f64 	%fd72, %fd374, %fd71;
	add.s32 	%r96, %r343, -4480;
	mul.wide.u32 	%rd10, %r96, 8;
	add.s64 	%rd11, %rd1, %rd10;
	ld.global.f64 	%fd73, [%rd11];
	add.f64 	%fd74, %fd72, %fd73;
	add.s32 	%r97, %r343, -3840;
	mul.wide.u32 	%rd12, %r97, 8;
	add.s64 	%rd13, %rd1, %rd12;
	ld.global.f64 	%fd75, [%rd13];
	add.f64 	%fd76, %fd74, %fd75;
	add.s32 	%r98, %r343, -3200;
	mul.wide.u32 	%rd14, %r98, 8;
	add.s64 	%rd15, %rd1, %rd14;
	ld.global.f64 	%fd77, [%rd15];
	add.f64 	%fd78, %fd76, %fd77;
	add.s32 	%r99, %r343, -2560;
	mul.wide.u32 	%rd16, %r99, 8;
	add.s64 	%rd17, %rd1, %rd16;
	ld.global.f64 	%fd79, [%rd17];
	add.f64 	%fd80, %fd78, %fd79;
	add.s32 	%r100, %r343, -1920;
	mul.wide.u32 	%rd18, %r100, 8;
	add.s64 	%rd19, %rd1, %rd18;
	ld.global.f64 	%fd81, [%rd19];
	add.f64 	%fd82, %fd80, %fd81;
	add.s32 	%r101, %r343, -1280;
	mul.wide.u32 	%rd20, %r101, 8;
	add.s64 	%rd21, %rd1, %rd20;
	ld.global.f64 	%fd83, [%rd21];
	add.f64 	%fd84, %fd82, %fd83;
	add.s32 	%r102, %r343, 4480;
	add.s32 	%r103, %r343, -640;
	mul.wide.u32 	%rd22, %r103, 8;
	add.s64 	%rd23, %rd1, %rd22;
	ld.global.f64 	%fd85, [%rd23];
	add.f64 	%fd86, %fd84, %fd85;
	mul.wide.u32 	%rd24, %r343, 8;
	add.s64 	%rd25, %rd1, %rd24;
	ld.global.f64 	%fd87, [%rd25];
	add.f64 	%fd88, %fd86, %fd87;
	add.s32 	%r104, %r343, 640;
	mul.wide.u32 	%rd26, %r104, 8;
	add.s64 	%rd27, %rd1, %rd26;
	ld.global.f64 	%fd89, [%rd27];
	add.f64 	%fd90, %fd88, %fd89;
	add.s32 	%r105, %r343, 1280;
	mul.wide.u32 	%rd28, %r105, 8;
	add.s64 	%rd29, %rd1, %rd28;
	ld.global.f64 	%fd91, [%rd29];
	add.f64 	%fd92, %fd90, %fd91;
	add.s32 	%r106, %r343, 1920;
	mul.wide.u32 	%rd30, %r106, 8;
	add.s64 	%rd31, %rd1, %rd30;
	ld.global.f64 	%fd93, [%rd31];
	add.f64 	%fd94, %fd92, %fd93;
	add.s32 	%r107, %r343, 2560;
	mul.wide.u32 	%rd32, %r107, 8;
	add.s64 	%rd33, %rd1, %rd32;
	ld.global.f64 	%fd95, [%rd33];
	add.f64 	%fd96, %fd94, %fd95;
	add.s32 	%r108, %r343, 3200;
	mul.wide.u32 	%rd34, %r108, 8;
	add.s64 	%rd35, %rd1, %rd34;
	ld.global.f64 	%fd97, [%rd35];
	add.f64 	%fd98, %fd96, %fd97;
	add.s32 	%r109, %r343, 3840;
	mul.wide.u32 	%rd36, %r109, 8;
	add.s64 	%rd37, %rd1, %rd36;
	ld.global.f64 	%fd99, [%rd37];
	add.f64 	%fd100, %fd98, %fd99;
	mul.wide.u32 	%rd38, %r102, 8;
	add.s64 	%rd39, %rd1, %rd38;
	ld.global.f64 	%fd101, [%rd39];
	add.f64 	%fd374, %fd100, %fd101;
	add.s32 	%r350, %r350, 10240;
	add.s32 	%r343, %r343, 10240;
	add.s32 	%r348, %r348, 16;
	setp.ne.s32 	%p9, %r348, 0;
	@%p9 bra 	$L__BB2_33;
	add.s32 	%r352, %r350, -5120;
$L__BB2_35:
	setp.eq.s32 	%p10, %r50, 0;
	@%p10 bra 	$L__BB2_44;
	and.b32  	%r61, %r49, 7;
	setp.lt.u32 	%p11, %r50, 8;
	@%p11 bra 	$L__BB2_38;
	add.s32 	%r110, %r352, %r347;
	mul.wide.u32 	%rd40, %r110, 8;
	add.s64 	%rd41, %rd1, %rd40;
	ld.global.f64 	%fd103, [%rd41];
	add.f64 	%fd104, %fd374, %fd103;
	add.s32 	%r111, %r110, 640;
	mul.wide.u32 	%rd42, %r111, 8;
	add.s64 	%rd43, %rd1, %rd42;
	ld.global.f64 	%fd105, [%rd43];
	add.f64 	%fd106, %fd104, %fd105;
	add.s32 	%r112, %r110, 1280;
	mul.wide.u32 	%rd44, %r112, 8;
	add.s64 	%rd45, %rd1, %rd44;
	ld.global.f64 	%fd107, [%rd45];
	add.f64 	%fd108, %fd106, %fd107;
	add.s32 	%r113, %r110, 1920;
	mul.wide.u32 	%rd46, %r113, 8;
	add.s64 	%rd47, %rd1, %rd46;
	ld.global.f64 	%fd109, [%rd47];
	add.f64 	%fd110, %fd108, %fd109;
	add.s32 	%r114, %r110, 2560;
	mul.wide.u32 	%rd48, %r114, 8;
	add.s64 	%rd49, %rd1, %rd48;
	ld.global.f64 	%fd111, [%rd49];
	add.f64 	%fd112, %fd110, %fd111;
	add.s32 	%r115, %r110, 3200;
	mul.wide.u32 	%rd50, %r115, 8;
	add.s64 	%rd51, %rd1, %rd50;
	ld.global.f64 	%fd113, [%rd51];
	add.f64 	%fd114, %fd112, %fd113;
	add.s32 	%r116, %r110, 3840;
	mul.wide.u32 	%rd52, %r116, 8;
	add.s64 	%rd53, %rd1, %rd52;
	ld.global.f64 	%fd115, [%rd53];
	add.f64 	%fd116, %fd114, %fd115;
	add.s32 	%r117, %r110, 4480;
	mul.wide.u32 	%rd54, %r117, 8;
	add.s64 	%rd55, %rd1, %rd54;
	ld.global.f64 	%fd117, [%rd55];
	add.f64 	%fd374, %fd116, %fd117;
	add.s32 	%r352, %r352, 5120;
$L__BB2_38:
	setp.eq.s32 	%p12, %r61, 0;
	@%p12 bra 	$L__BB2_44;
	setp.lt.u32 	%p13, %r61, 4;
	@%p13 bra 	$L__BB2_41;
	add.s32 	%r118, %r352, %r347;
	mul.wide.u32 	%rd56, %r118, 8;
	add.s64 	%rd57, %rd1, %rd56;
	ld.global.f64 	%fd119, [%rd57];
	add.f64 	%fd120, %fd374, %fd119;
	add.s32 	%r119, %r118, 640;
	mul.wide.u32 	%rd58, %r119, 8;
	add.s64 	%rd59, %rd1, %rd58;
	ld.global.f64 	%fd121, [%rd59];
	add.f64 	%fd122, %fd120, %fd121;
	add.s32 	%r120, %r118, 1280;
	mul.wide.u32 	%rd60, %r120, 8;
	add.s64 	%rd61, %rd1, %rd60;
	ld.global.f64 	%fd123, [%rd61];
	add.f64 	%fd124, %fd122, %fd123;
	add.s32 	%r121, %r118, 1920;
	mul.wide.u32 	%rd62, %r121, 8;
	add.s64 	%rd63, %rd1, %rd62;
	ld.global.f64 	%fd125, [%rd63];
	add.f64 	%fd374, %fd124, %fd125;
	add.s32 	%r352, %r352, 2560;
$L__BB2_41:
	and.b32  	%r122, %r49, 3;
	setp.eq.s32 	%p14, %r122, 0;
	@%p14 bra 	$L__BB2_44;
	add.s32 	%r355, %r352, %r345;
	mul.hi.u32 	%r123, %r344, -858993459;
	cvt.u16.u32 	%rs1, %r123;
	shr.u16 	%rs2, %rs1, 9;
	add.s16 	%rs3, %rs2, 1;
	cvt.u32.u16 	%r124, %rs3;
	and.b32  	%r125, %r124, 3;
	neg.s32 	%r354, %r125;
$L__BB2_43:
	.pragma "nounroll";
	mul.wide.u32 	%rd64, %r355, 8;
	add.s64 	%rd65, %rd1, %rd64;
	ld.global.f64 	%fd126, [%rd65];
	add.f64 	%fd374, %fd374, %fd126;
	add.s32 	%r355, %r355, 640;
	add.s32 	%r354, %r354, 1;
	setp.ne.s32 	%p15, %r354, 0;
	@%p15 bra 	$L__BB2_43;
$L__BB2_44:
	// begin inline asm
	mov.u32 %r126, %laneid;
	// end inline asm
	mov.b64 	%rd66, %fd374;
	mov.b64 	{%r128, %r133}, %rd66;
	mov.b32 	%r134, 1;
	mov.b32 	%r175, 31;
	mov.b32 	%r176, -1;
	// begin inline asm
	shfl.sync.down.b32 %r127, %r128, %r134, %r175, %r176;
	// end inline asm
	// begin inline asm
	shfl.sync.down.b32 %r132, %r133, %r134, %r175, %r176;
	// end inline asm
	mov.b64 	%rd67, {%r127, %r132};
	mov.b64 	%fd127, %rd67;
	setp.gt.s32 	%p16, %r126, 30;
	add.f64 	%fd128, %fd374, %fd127;
	selp.f64 	%fd129, %fd374, %fd128, %p16;
	mov.b64 	%rd68, %fd129;
	mov.b64 	{%r138, %r143}, %rd68;
	mov.b32 	%r144, 2;
	// begin inline asm
	shfl.sync.down.b32 %r137, %r138, %r144, %r175, %r176;
	// end inline asm
	// begin inline asm
	shfl.sync.down.b32 %r142, %r143, %r144, %r175, %r176;
	// end inline asm
	mov.b64 	%rd69, {%r137, %r142};
	mov.b64 	%fd130, %rd69;
	setp.gt.s32 	%p17, %r126, 29;
	add.f64 	%fd131, %fd129, %fd130;
	selp.f64 	%fd132, %fd129, %fd131, %p17;
	mov.b64 	%rd70, %fd132;
	mov.b64 	{%r148, %r153}, %rd70;
	mov.b32 	%r154, 4;
	// begin inline asm
	shfl.sync.down.b32 %r147, %r148, %r154, %r175, %r176;
	// end inline asm
	// begin inline asm
	shfl.sync.down.b32 %r152, %r153, %r154, %r175, %r176;
	// end inline asm
	mov.b64 	%rd71, {%r147, %r152};
	mov.b64 	%fd133, %rd71;
	setp.gt.s32 	%p18, %r126, 27;
	add.f64 	%fd134, %fd132, %fd133;
	selp.f64 	%fd135, %fd132, %fd134, %p18;
	mov.b64 	%rd72, %fd135;
	mov.b64 	{%r158, %r163}, %rd72;
	mov.b32 	%r164, 8;
	// begin inline asm
	shfl.sync.down.b32 %r157, %r158, %r164, %r175, %r176;
	// end inline asm
	// begin inline asm
	shfl.sync.down.b32 %r162, %r163, %r164, %r175, %r176;
	// end inline asm
	mov.b64 	%rd73, {%r157, %r162};
	mov.b64 	%fd136, %rd73;
	setp.gt.s32 	%p19, %r126, 23;
	add.f64 	%fd137, %fd135, %fd136;
	selp.f64 	%fd138, %fd135, %fd137, %p19;
	mov.b64 	%rd74, %fd138;
	mov.b64 	{%r168, %r173}, %rd74;
	mov.b32 	%r174, 16;
	// begin inline asm
	shfl.sync.down.b32 %r167, %r168, %r174, %r175, %r176;
	// end inline asm
	// begin inline asm
	shfl.sync.down.b32 %r172, %r173, %r174, %r175, %r176;
	// end inline asm
	mov.b64 	%rd75, {%r167, %r172};
	mov.b64 	%fd139, %rd75;
	setp.gt.s32 	%p20, %r126, 15;
	add.f64 	%fd37, %fd138, %fd139;
	selp.f64 	%fd375, %fd138, %fd37, %p20;
	setp.ne.s32 	%p21, %r126, 0;
	@%p21 bra 	$L__BB2_46;
	shr.u32 	%r177, %r35, 2;
	and.b32  	%r178, %r177, 248;
	mov.u32 	%r179, _ZZN3cub18CUB_300001_SM_10006detail6reduce18DeviceReduceKernelINS2_10policy_hubIdjN4cuda3std3__44plusIdEEE10Policy1000EN6thrust24THRUST_300001_SM_1000_NS10device_ptrIdEEjS9_dNS7_10__identityEEEvT0_PT3_T1_NS0_13GridEvenShareISK_EET2_T4_E12temp_storage;
	add.s32 	%r180, %r179, %r178;
	st.shared.f64 	[%r180+24], %fd37;
$L__BB2_46:
	bar.sync 	0;
	setp.ne.s32 	%p22, %r35, 0;
	@%p22 bra 	$L__BB2_48;
	ld.shared.f64 	%fd140, [_ZZN3cub18CUB_300001_SM_10006detail6reduce18DeviceReduceKernelINS2_10policy_hubIdjN4cuda3std3__44plusIdEEE10Policy1000EN6thrust24THRUST_300001_SM_1000_NS10device_ptrIdEEjS9_dNS7_10__identityEEEvT0_PT3_T1_NS0_13GridEvenShareISK_EET2_T4_E12temp_storage+32];
	add.f64 	%fd141, %fd375, %fd140;
	ld.shared.f64 	%fd142, [_ZZN3cub18CUB_300001_SM_10006detail6reduce18DeviceReduceKernelINS2_10policy_hubIdjN4cuda3std3__44plusIdEEE10Policy1000EN6thrust24THRUST_300001_SM_1000_NS10device_ptrIdEEjS9_dNS7_10__identityEEEvT0_PT3_T1_NS0_13GridEvenShareISK_EET2_T4_E12temp_storage+40];
	add.f64 	%fd143, %fd141, %fd142;
	ld.shared.f64 	%fd144, [_ZZN3cub18CUB_300001_SM_10006detail6reduce18DeviceReduceKernelINS2_10policy_hubIdjN4cuda3std3__44plusIdEEE10Policy1000EN6thrust24THRUST_300001_SM_1000_NS10device_ptrIdEEjS9_dNS7_10__identityEEEvT0_PT3_T1_NS0_13GridEvenShareISK_EET2_T4_E12temp_storage+48];
	add.f64 	%fd145, %fd143, %fd144;
	ld.shared.f64 	%fd146, [_ZZN3cub18CUB_300001_SM_10006detail6reduce18DeviceReduceKernelINS2_10policy_hubIdjN4cuda3std3__44plusIdEEE10Policy1000EN6thrust24THRUST_300001_SM_1000_NS10device_ptrIdEEjS9_dNS7_10__identityEEEvT0_PT3_T1_NS0_13GridEvenShareISK_EET2_T4_E12temp_storage+56];
	add.f64 	%fd147, %fd145, %fd146;
	ld.shared.f64 	%fd148, [_ZZN3cub18CUB_300001_SM_10006detail6reduce18DeviceReduceKernelINS2_10policy_hubIdjN4cuda3std3__44plusIdEEE10Policy1000EN6thrust24THRUST_300001_SM_1000_NS10device_ptrIdEEjS9_dNS7_10__identityEEEvT0_PT3_T1_NS0_13GridEvenShareISK_EET2_T4_E12temp_storage+64];
	add.f64 	%fd149, %fd147, %fd148;
	ld.shared.f64 	%fd150, [_ZZN3cub18CUB_300001_SM_10006detail6reduce18DeviceReduceKernelINS2_10policy_hubIdjN4cuda3std3__44plusIdEEE10Policy1000EN6thrust24THRUST_300001_SM_1000_NS10device_ptrIdEEjS9_dNS7_10__identityEEEvT0_PT3_T1_NS0_13GridEvenShareISK_EET2_T4_E12temp_storage+72];
	add.f64 	%fd151, %fd149, %fd150;
	ld.shared.f64 	%fd152, [_ZZN3cub18CUB_300001_SM_10006detail6reduce18DeviceReduceKernelINS2_10policy_hubIdjN4cuda3std3__44plusIdEEE10Policy1000EN6thrust24THRUST_300001_SM_1000_NS10device_ptrIdEEjS9_dNS7_10__identityEEEvT0_PT3_T1_NS0_13GridEvenShareISK_EET2_T4_E12temp_storage+80];
	add.f64 	%fd153, %fd151, %fd152;
	ld.shared.f64 	%fd154, [_ZZN3cub18CUB_300001_SM_10006detail6reduce18DeviceReduceKernelINS2_10policy_hubIdjN4cuda3std3__44plusIdEEE10Policy1000EN6thrust24THRUST_300001_SM_1000_NS10device_ptrIdEEjS9_dNS7_10__identityEEEvT0_PT3_T1_NS0_13GridEvenShareISK_EET2_T4_E12temp_storage+88];
	add.f64 	%fd155, %fd153, %fd154;
	ld.shared.f64 	%fd156, [_ZZN3cub18CUB_300001_SM_10006detail6reduce18DeviceReduceKernelINS2_10policy_hubIdjN4cuda3std3__44plusIdEEE10Policy1000EN6thrust24THRUST_300001_SM_1000_NS10device_ptrIdEEjS9_dNS7_10__identityEEEvT0_PT3_T1_NS0_13GridEvenShareISK_EET2_T4_E12temp_storage+96];
	add.f64 	%fd157, %fd155, %fd156;
	ld.shared.f64 	%fd158, [_ZZN3cub18CUB_300001_SM_10006detail6reduce18DeviceReduceKernelINS2_10policy_hubIdjN4cuda3std3__44plusIdEEE10Policy1000EN6thrust24THRUST_300001_SM_1000_NS10device_ptrIdEEjS9_dNS7_10__identityEEEvT0_PT3_T1_NS0_13GridEvenShareISK_EET2_T4_E12temp_storage+104];
	add.f64 	%fd159, %fd157, %fd158;
	ld.shared.f64 	%fd160, [_ZZN3cub18CUB_300001_SM_10006detail6reduce18DeviceReduceKernelINS2_10policy_hubIdjN4cuda3std3__44plusIdEEE10Policy1000EN6thrust24THRUST_300001_SM_1000_NS10device_ptrIdEEjS9_dNS7_10__identityEEEvT0_PT3_T1_NS0_13GridEvenShareISK_EET2_T4_E12temp_storage+112];
	add.f64 	%fd161, %fd159, %fd160;
	ld.shared.f64 	%fd162, [_ZZN3cub18CUB_300001_SM_10006detail6reduce18DeviceReduceKernelINS2_10policy_hubIdjN4cuda3std3__44plusIdEEE10Policy1000EN6thrust24THRUST_300001_SM_1000_NS10device_ptrIdEEjS9_dNS7_10__identityEEEvT0_PT3_T1_NS0_13GridEvenShareISK_EET2_T4_E12temp_storage+120];
	add.f64 	%fd163, %fd161, %fd162;
	ld.shared.f64 	%fd164, [_ZZN3cub18CUB_300001_SM_10006detail6reduce18DeviceReduceKernelINS2_10policy_hubIdjN4cuda3std3__44plusIdEEE10Policy1000EN6thrust24THRUST_300001_SM_1000_NS10device_ptrIdEEjS9_dNS7_10__identityEEEvT0_PT3_T1_NS0_13GridEvenShareISK_EET2_T4_E12temp_storage+128];
	add.f64 	%fd165, %fd163, %fd164;
	ld.shared.f64 	%fd166, [_ZZN3cub18CUB_300001_SM_10006detail6reduce18DeviceReduceKernelINS2_10policy_hubIdjN4cuda3std3__44plusIdEEE10Policy1000EN6thrust24THRUST_300001_SM_1000_NS10device_ptrIdEEjS9_dNS7_10__identityEEEvT0_PT3_T1_NS0_13GridEvenShareISK_EET2_T4_E12temp_storage+136];
	add.f64 	%fd167, %fd165, %fd166;
	ld.shared.f64 	%fd168, [_ZZN3cub18CUB_300001_SM_10006detail6reduce18DeviceReduceKernelINS2_10policy_hubIdjN4cuda3std3__44plusIdEEE10Policy1000EN6thrust24THRUST_300001_SM_1000_NS10device_ptrIdEEjS9_dNS7_10__identityEEEvT0_PT3_T1_NS0_13GridEvenShareISK_EET2_T4_E12temp_storage+144];
	add.f64 	%fd169, %fd167, %fd168;
	ld.shared.f64 	%fd170, [_ZZN3cub18CUB_300001_SM_10006detail6reduce18DeviceReduceKernelINS2_10policy_hubIdjN4cuda3std3__44plusIdEEE10Policy1000EN6thrust24THRUST_300001_SM_1000_NS10device_ptrIdEEjS9_dNS7_10__identityEEEvT0_PT3_T1_NS0_13GridEvenShareISK_EET2_T4_E12temp_storage+152];
	add.f64 	%fd171, %fd169, %fd170;
	ld.shared.f64 	%fd172, [_ZZN3cub18CUB_300001_SM_10006detail6reduce18DeviceReduceKernelINS2_10policy_hubIdjN4cuda3std3__44plusIdEEE10Policy1000EN6thrust24THRUST_300001_SM_1000_NS10device_ptrIdEEjS9_dNS7_10__identityEEEvT0_PT3_T1_NS0_13GridEvenShareISK_EET2_T4_E12temp_storage+160];
	add.f64 	%fd173, %fd171, %fd172;
	ld.shared.f64 	%fd174, [_ZZN3cub18CUB_300001_SM_10006detail6reduce18DeviceReduceKernelINS2_10policy_hubIdjN4cuda3std3__44plusIdEEE10Policy1000EN6thrust24THRUST_300001_SM_1000_NS10device_ptrIdEEjS9_dNS7_10__identityEEEvT0_PT3_T1_NS0_13GridEvenShareISK_EET2_T4_E12temp_storage+168];
	add.f64 	%fd175, %fd173, %fd174;
	ld.shared.f64 	%fd176, [_ZZN3cub18CUB_300001_SM_10006detail6reduce18DeviceReduceKernelINS2_10policy_hubIdjN4cuda3std3__44plusIdEEE10Policy1000EN6thrust24THRUST_300001_SM_1000_NS10device_ptrIdEEjS9_dNS7_10__identityEEEvT0_PT3_T1_NS0_13GridEvenShareISK_EET2_T4_E12temp_storage+176];
	add.f64 	%fd375, %fd175, %fd176;
$L__BB2_48:
	mov.u32 	%r333, %tid.x;
	setp.ne.s32 	%p68, %r333, 0;
	@%p68 bra 	$L__BB2_50;
	ld.param.u64 	%rd159, [_ZN3cub18CUB_300001_SM_10006detail6reduce18DeviceReduceKernelINS2_10policy_hubIdjN4cuda3std3__44plusIdEEE10Policy1000EN6thrust24THRUST_300001_SM_1000_NS10device_ptrIdEEjS9_dNS7_10__identityEEEvT0_PT3_T1_NS0_13GridEvenShareISK_EET2_T4__param_1];
	cvta.to.global.u64 	%rd156, %rd159;
	mul.wide.u32 	%rd157, %r3, 8;
	add.s64 	%rd158, %rd156, %rd157;
	st.global.f64 	[%rd158], %fd375;
$L__BB2_50:
	ret;

}
	// .globl	_ZN3cub18CUB_300001_SM_10006detail6reduce28DeviceReduceSingleTileKernelINS2_10policy_hubIdjN4cuda3std3__44plusIdEEE10Policy1000EPdSC_iS9_ddNS7_10__identityEEEvT0_T1_T2_T3_T4_T6_
.visible .entry _ZN3cub18CUB_300001_SM_10006detail6reduce28DeviceReduceSingleTileKernelINS2_10policy_hubIdjN4cuda3std3__44plusIdEEE10Policy1000EPdSC_iS9_ddNS7_10__identityEEEvT0_T1_T2_T3_T4_T6_(
	.param .u64 .ptr .align 1 _ZN3cub18CUB_300001_SM_10006detail6reduce28DeviceReduceSingleTileKernelINS2_10policy_hubIdjN4cuda3std3__44plusIdEEE10Policy1000EPdSC_iS9_ddNS7_10__identityEEEvT0_T1_T2_T3_T4_T6__param_0,
	.param .u64 .ptr .align 1 _ZN3cub18CUB_300001_SM_10006detail6reduce28DeviceReduceSingleTileKernelINS2_10policy_hubIdjN4cuda3std3__44plusIdEEE10Policy1000EPdSC_iS9_ddNS7_10__identityEEEvT0_T1_T2_T3_T4_T6__param_1,
	.param .u32 _ZN3cub18CUB_300001_SM_10006detail6reduce28DeviceReduceSingleTileKernelINS2_10policy_hubIdjN4cuda3std3__44plusIdEEE10Policy1000EPdSC_iS9_ddNS7_10__identityEEEvT0_T1_T2_T3_T4_T6__param_2,
	.param .align 1 .b8 _ZN3cub18CUB_300001_SM_10006detail6reduce28DeviceReduceSingleTileKernelINS2_10policy_hubIdjN4cuda3std3__44plusIdEEE10Policy1000EPdSC_iS9_ddNS7_10__identityEEEvT0_T1_T2_T3_T4_T6__param_3[1],
	.param .f64 _ZN3cub18CUB_300001_SM_10006detail6reduce28DeviceReduceSingleTileKernelINS2_10policy_hubIdjN4cuda3std3__44plusIdEEE10Policy1000EPdSC_iS9_ddNS7_10__identityEEEvT0_T1_T2_T3_T4_T6__param_4,
	.param .align 1 .b8 _ZN3cub18CUB_300001_SM_10006detail6reduce28DeviceReduceSingleTileKernelINS2_10policy_hubIdjN4cuda3std3__44plusIdEEE10Policy1000EPdSC_iS9_ddNS7_10__identityEEEvT0_T1_T2_T3_T4_T6__param_5[1]
)
.maxntid 640
.minnctapersm 1
{
	.reg .pred 	%p<62>;
	.reg .b32 	%r<239>;
	.reg .b64 	%rd<109>;
	.reg .b64 	%fd<264>;
	// demoted variable
	.shared .align 8 .b8 _ZZN3cub18CUB_300001_SM_10006detail6reduce28DeviceReduceSingleTileKernelINS2_10policy_hubIdjN4cuda3std3__44plusIdEEE10Policy1000EPdSC_iS9_ddNS7_10__identityEEEvT0_T1_T2_T3_T4_T6_E12temp_storage[192];
	ld.param.u64 	%rd9, [_ZN3cub18CUB_300001_SM_10006detail6reduce28DeviceReduceSingleTileKernelINS2_10policy_hubIdjN4cuda3std3__44plusIdEEE10Policy1000EPdSC_iS9_ddNS7_10__identityEEEvT0_T1_T2_T3_T4_T6__param_0];
	ld.param.u64 	%rd10, [_ZN3cub18CUB_300001_SM_10006detail6reduce28DeviceReduceSingleTileKernelINS2_10policy_hubIdjN4cuda3std3__44plusIdEEE10Policy1000EPdSC_iS9_ddNS7_10__identityEEEvT0_T1_T2_T3_T4_T6__param_1];
	ld.param.u32 	%r36, [_ZN3cub18CUB_300001_SM_10006detail6reduce28DeviceReduceSingleTileKernelINS2_10policy_hubIdjN4cuda3std3__44plusIdEEE10Policy1000EPdSC_iS9_ddNS7_10__identityEEEvT0_T1_T2_T3_T4_T6__param_2];
	ld.param.f64 	%fd30, [_ZN3cub18CUB_300001_SM_10006detail6reduce28DeviceReduceSingleTileKernelINS2_10policy_hubIdjN4cuda3std3__44plusIdEEE10Policy1000EPdSC_iS9_ddNS7_10__identityEEEvT0_T1_T2_T3_T4_T6__param_4];
	cvta.to.global.u64 	%rd1, %rd10;
	setp.ne.s32 	%p1, %r36, 0;
	@%p1 bra 	$L__BB3_3;
	mov.u32 	%r225, %tid.x;
	setp.ne.s32 	%p61, %r225, 0;
	@%p61 bra 	$L__BB3_39;
	st.global.f64 	[%rd1], %fd30;
	bra.uni 	$L__BB3_39;
$L__BB3_3:
	setp.gt.s32 	%p2, %r36, 5119;
	@%p2 bra 	$L__BB3_21;
	mov.u32 	%r1, %tid.x;
	setp.ge.s32 	%p19, %r1, %r36;
	mov.f64 	%fd255, 0d0000000000000000;
	mov.u32 	%r229, %r1;
	@%p19 bra 	$L__BB3_6;
	mul.wide.u32 	%rd74, %r1, 8;
	add.s64 	%rd73, %rd9, %rd74;
	// begin inline asm
	ld.global.nc.u64 %rd72, [%rd73];
	// end inline asm
	mov.b64 	%fd255, %rd72;
	add.s32 	%r229, %r1, 640;
$L__BB3_6:
	setp.ge.s32 	%p20, %r229, %r36;
	@%p20 bra 	$L__BB3_12;
	not.b32 	%r101, %r229;
	add.s32 	%r4, %r36, %r101;
	mul.hi.u32 	%r102, %r4, -858993459;
	shr.u32 	%r103, %r102, 9;
	add.s32 	%r5, %r103, 1;
	and.b32  	%r104, %r103, 3;
	setp.eq.s32 	%p21, %r104, 3;
	@%p21 bra 	$L__BB3_10;
	mul.wide.u32 	%rd75, %r229, 8;
	add.s64 	%rd107, %rd9, %rd75;
	and.b32  	%r105, %r5, 3;
	neg.s32 	%r227, %r105;
$L__BB3_9:
	.pragma "nounroll";
	// begin inline asm
	ld.global.nc.u64 %rd76, [%rd107];
	// end inline asm
	mov.b64 	%fd121, %rd76;
	add.f64 	%fd255, %fd255, %fd121;
	add.s32 	%r229, %r229, 640;
	add.s64 	%rd107, %rd107, 5120;
	add.s32 	%r227, %r227, 1;
	setp.ne.s32 	%p22, %r227, 0;
	@%p22 bra 	$L__BB3_9;
$L__BB3_10:
	setp.lt.u32 	%p23, %r4, 1920;
	@%p23 bra 	$L__BB3_12;
$L__BB3_11:
	mul.wide.s32 	%rd86, %r229, 8;
	add.s64 	%rd79, %rd9, %rd86;
	// begin inline asm
	ld.global.nc.u64 %rd78, [%rd79];
	// end inline asm
	mov.b64 	%fd122, %rd78;
	add.f64 	%fd123, %fd255, %fd122;
	add.s64 	%rd81, %rd79, 5120;
	// begin inline asm
	ld.global.nc.u64 %rd80, [%rd81];
	// end inline asm
	mov.b64 	%fd124, %rd80;
	add.f64 	%fd125, %fd123, %fd124;
	add.s64 	%rd83, %rd79, 10240;
	// begin inline asm
	ld.global.nc.u64 %rd82, [%rd83];
	// end inline asm
	mov.b64 	%fd126, %rd82;
	add.f64 	%fd127, %fd125, %fd126;
	add.s64 	%rd85, %rd79, 15360;
	// begin inline asm
	ld.global.nc.u64 %rd84, [%rd85];
	// end inline asm
	mov.b64 	%fd128, %rd84;
	add.f64 	%fd255, %fd127, %fd128;
	add.s32 	%r229, %r229, 2560;
	setp.lt.s32 	%p24, %r229, %r36;
	@%p24 bra 	$L__BB3_11;
$L__BB3_12:
	setp.lt.s32 	%p25, %r36, 640;
	@%p25 bra 	$L__BB3_17;
	// begin inline asm
	mov.u32 %r169, %laneid;
	// end inline asm
	mov.b64 	%rd97, %fd255;
	mov.b64 	{%r171, %r176}, %rd97;
	mov.b32 	%r177, 1;
	mov.b32 	%r218, 31;
	mov.b32 	%r219, -1;
	// begin inline asm
	shfl.sync.down.b32 %r170, %r171, %r177, %r218, %r219;
	// end inline asm
	// begin inline asm
	shfl.sync.down.b32 %r175, %r176, %r177, %r218, %r219;
	// end inline asm
	mov.b64 	%rd98, {%r170, %r175};
	mov.b64 	%fd199, %rd98;
	setp.gt.s32 	%p53, %r169, 30;
	add.f64 	%fd200, %fd255, %fd199;
	selp.f64 	%fd201, %fd255, %fd200, %p53;
	mov.b64 	%rd99, %fd201;
	mov.b64 	{%r181, %r186}, %rd99;
	mov.b32 	%r187, 2;
	// begin inline asm
	shfl.sync.down.b32 %r180, %r181, %r187, %r218, %r219;
	// end inline asm
	// begin inline asm
	shfl.sync.down.b32 %r185, %r186, %r187, %r218, %r219;
	// end inline asm
	mov.b64 	%rd100, {%r180, %r185};
	mov.b64 	%fd202, %rd100;
	setp.gt.s32 	%p54, %r169, 29;
	add.f64 	%fd203, %fd201, %fd202;
	selp.f64 	%fd204, %fd201, %fd203, %p54;
	mov.b64 	%rd101, %fd204;
	mov.b64 	{%r191, %r196}, %rd101;
	mov.b32 	%r197, 4;
	// begin inline asm
	shfl.sync.down.b32 %r190, %r191, %r197, %r218, %r219;
	// end inline asm
	// begin inline asm
	shfl.sync.down.b32 %r195, %r196, %r197, %r218, %r219;
	// end inline asm
	mov.b64 	%rd102, {%r190, %r195};
	mov.b64 	%fd205, %rd102;
	setp.gt.s32 	%p55, %r169, 27;
	add.f64 	%fd206, %fd204, %fd205;
	selp.f64 	%fd207, %fd204, %fd206, %p55;
	mov.b64 	%rd103, %fd207;
	mov.b64 	{%r201, %r206}, %rd103;
	mov.b32 	%r207, 8;
	// begin inline asm
	shfl.sync.down.b32 %r200, %r201, %r207, %r218, %r219;
	// end inline asm
	// begin inline asm
	shfl.sync.down.b32 %r205, %r206, %r207, %r218, %r219;
	// end inline asm
	mov.b64 	%rd104, {%r200, %r205};
	mov.b64 	%fd208, %rd104;
	setp.gt.s32 	%p56, %r169, 23;
	add.f64 	%fd209, %fd207, %fd208;
	selp.f64 	%fd210, %fd207, %fd209, %p56;
	mov.b64 	%rd105, %fd210;
	mov.b64 	{%r211, %r216}, %rd105;
	mov.b32 	%r217, 16;
	// begin inline asm
	shfl.sync.down.b32 %r210, %r211, %r217, %r218, %r219;
	// end inline asm
	// begin inline asm
	shfl.sync.down.b32 %r215, %r216, %r217, %r218, %r219;
	// end inline asm
	mov.b64 	%rd106, {%r210, %r215};
	mov.b64 	%fd211, %rd106;
	setp.gt.s32 	%p57, %r169, 15;
	add.f64 	%fd10, %fd210, %fd211;
	selp.f64 	%fd263, %fd210, %fd10, %p57;
	setp.ne.s32 	%p58, %r169, 0;
	@%p58 bra 	$L__BB3_15;
	shr.u32 	%r220, %r1, 2;
	and.b32  	%r221, %r220, 248;
	mov.u32 	%r222, _ZZN3cub18CUB_300001_SM_10006detail6reduce28DeviceReduceSingleTileKernelINS2_10policy_hubIdjN4cuda3std3__44plusIdEEE10Policy1000EPdSC_iS9_ddNS7_10__identityEEEvT0_T1_T2_T3_T4_T6_E12temp_storage;
	add.s32 	%r223, %r222, %r221;
	st.shared.f64 	[%r223+24], %fd10;
$L__BB3_15:
	bar.sync 	0;
	setp.ne.s32 	%p59, %r1, 0;
	@%p59 bra 	$L__BB3_37;
	ld.shared.f64 	%fd212, [_ZZN3cub18CUB_300001_SM_10006detail6reduce28DeviceReduceSingleTileKernelINS2_10policy_hubIdjN4cuda3std3__44plusIdEEE10Policy1000EPdSC_iS9_ddNS7_10__identityEEEvT0_T1_T2_T3_T4_T6_E12temp_storage+32];
	add.f64 	%fd213, %fd263, %fd212;
	ld.shared.f64 	%fd214, [_ZZN3cub18CUB_300001_SM_10006detail6reduce28DeviceReduceSingleTileKernelINS2_10policy_hubIdjN4cuda3std3__44plusIdEEE10Policy1000EPdSC_iS9_ddNS7_10__identityEEEvT0_T1_T2_T3_T4_T6_E12temp_storage+40];
	add.f64 	%fd215, %fd213, %fd214;
	ld.shared.f64 	%fd216, [_ZZN3cub18CUB_300001_SM_10006detail6reduce28DeviceReduceSingleTileKernelINS2_10policy_hubIdjN4cuda3std3__44plusIdEEE10Policy1000EPdSC_iS9_ddNS7_10__identityEEEvT0_T1_T2_T3_T4_T6_E12temp_storage+48];
	add.f64 	%fd217, %fd215, %fd216;
	ld.shared.f64 	%fd218, [_ZZN3cub18CUB_300001_SM_10006detail6reduce28DeviceReduceSingleTileKernelINS2_10policy_hubIdjN4cuda3std3__44plusIdEEE10Policy1000EPdSC_iS9_ddNS7_10__identityEEEvT0_T1_T2_T3_T4_T6_E12temp_storage+56];
	add.f64 	%fd219, %fd217, %fd218;
	ld.shared.f64 	%fd220, [_ZZN3cub18CUB_300001_SM_10006detail6reduce28DeviceReduceSingleTileKernelINS2_10policy_hubIdjN4cuda3std3__44plusIdEEE10Policy1000EPdSC_iS9_ddNS7_10__identityEEEvT0_T1_T2_T3_T4_T6_E12temp_storage+64];
	add.f64 	%fd221, %fd219, %fd220;
	ld.shared.f64 	%fd222, [_ZZN3cub18CUB_300001_SM_10006detail6reduce28DeviceReduceSingleTileKernelINS2_10policy_hubIdjN4cuda3std3__44plusIdEEE10Policy1000EPdSC_iS9_ddNS7_10__identityEEEvT0_T1_T2_T3_T4_T6_E12temp_storage+72];
	add.f64 	%fd223, %fd221, %fd222;
	ld.shared.f64 	%fd224, [_ZZN3cub18CUB_300001_SM_10006detail6reduce28DeviceReduceSingleTileKernelINS2_10policy_hubIdjN4cuda3std3__44plusIdEEE10Policy1000EPdSC_iS9_ddNS7_10__identityEEEvT0_T1_T2_T3_T4_T6_E12temp_storage+80];
	add.f64 	%fd225, %fd223, %fd224;
	ld.shared.f64 	%fd226, [_ZZN3cub18CUB_300001_SM_10006detail6reduce28DeviceReduceSingleTileKernelINS2_10policy_hubIdjN4cuda3std3__44plusIdEEE10Policy1000EPdSC_iS9_ddNS7_10__identityEEEvT0_T1_T2_T3_T4_T6_E12temp_storage+88];
	add.f64 	%fd227, %fd225, %fd226;
	ld.shared.f64 	%fd228, [_ZZN3cub18CUB_300001_SM_10006detail6reduce28DeviceReduceSingleTileKernelINS2_10policy_hubIdjN4cuda3std3__44plusIdEEE10Policy1000EPdSC_iS9_ddNS7_10__identityEEEvT0_T1_T2_T3_T4_T6_E12temp_storage+96];
	add.f64 	%fd229, %fd227, %fd228;
	ld.shared.f64 	%fd230, [_ZZN3cub18CUB_300001_SM_10006detail6reduce28DeviceReduceSingleTileKernelINS2_10policy_hubIdjN4cuda3std3__44plusIdEEE10Policy1000EPdSC_iS9_ddNS7_10__identityEEEvT0_T1_T2_T3_T4_T6_E12temp_storage+104];
	add.f64 	%fd231, %fd229, %fd230;
	ld.shared.f64 	%fd232, [_ZZN3cub18CUB_300001_SM_10006detail6reduce28DeviceReduceSingleTileKernelINS2_10policy_hubIdjN4cuda3std3__44plusIdEEE10Policy1000EPdSC_iS9_ddNS7_10__identityEEEvT0_T1_T2_T3_T4_T6_E12temp_storage+112];
	add.f64 	%fd233, %fd231, %fd232;
	ld.shared.f64 	%fd234, [_ZZN3cub18CUB_300001_SM_10006detail6reduce28DeviceReduceSingleTileKernelINS2_10policy_hubIdjN4cuda3std3__44plusIdEEE10Policy1000EPdSC_iS9_ddNS7_10__identityEEEvT0_T1_T2_T3_T4_T6_E12temp_storage+120];
	add.f64 	%fd235, %fd233, %fd234;
	ld.shared.f64 	%fd236, [_ZZN3cub18CUB_300001_SM_10006detail6reduce28DeviceReduceSingleTileKernelINS2_10policy_hubIdjN4cuda3std3__44plusIdEEE10Policy1000EPdSC_iS9_ddNS7_10__identityEEEvT0_T1_T2_T3_T4_T6_E12temp_storage+128];
	add.f64 	%fd237, %fd235, %fd236;
	ld.shared.f64 	%fd238, [_ZZN3cub18CUB_300001_SM_10006detail6reduce28DeviceReduceSingleTileKernelINS2_10policy_hubIdjN4cuda3std3__44plusIdEEE10Policy1000EPdSC_iS9_ddNS7_10__identityEEEvT0_T1_T2_T3_T4_T6_E12temp_storage+136];
	add.f64 	%fd239, %fd237, %fd238;
	ld.shared.f64 	%fd240, [_ZZN3cub18CUB_300001_SM_10006detail6reduce28DeviceReduceSingleTileKernelINS2_10policy_hubIdjN4cuda3std3__44plusIdEEE10Policy1000EPdSC_iS9_ddNS7_10__identityEEEvT0_T1_T2_T3_T4_T6_E12temp_storage+144];
	add.f64 	%fd241, %fd239, %fd240;
	ld.shared.f64 	%fd242, [_ZZN3cub18CUB_300001_SM_10006detail6reduce28DeviceReduceSingleTileKernelINS2_10policy_hubIdjN4cuda3std3__44plusIdEEE10Policy1000EPdSC_iS9_ddNS7_10__identityEEEvT0_T1_T2_T3_T4_T6_E12temp_storage+152];
	add.f64 	%fd243, %fd241, %fd242;
	ld.shared.f64 	%fd244, [_ZZN3cub18CUB_300001_SM_10006detail6reduce28DeviceReduceSingleTileKernelINS2_10policy_hubIdjN4cuda3std3__44plusIdEEE10Policy1000EPdSC_iS9_ddNS7_10__identityEEEvT0_T1_T2_T3_T4_T6_E12temp_storage+160];
	add.f64 	%fd245, %fd243, %fd244;
	ld.shared.f64 	%fd246, [_ZZN3cub18CUB_300001_SM_10006detail6reduce28DeviceReduceSingleTileKernelINS2_10policy_hubIdjN4cuda3std3__44plusIdEEE10Policy1000EPdSC_iS9_ddNS7_10__identityEEEvT0_T1_T2_T3_T4_T6_E12temp_storage+168];
	add.f64 	%fd247, %fd245, %fd246;
	ld.shared.f64 	%fd248, [_ZZN3cub18CUB_300001_SM_10006detail6reduce28DeviceReduceSingleTileKernelINS2_10policy_hubIdjN4cuda3std3__44plusIdEEE10Policy1000EPdSC_iS9_ddNS7_10__identityEEEvT0_T1_T2_T3_T4_T6_E12temp_storage+176];
	add.f64 	%fd263, %fd247, %fd248;
	bra.uni 	$L__BB3_37;
$L__BB3_17:
	// begin inline asm
	mov.u32 %r106, %laneid;
	// end inline asm
	and.b32  	%r157, %r1, 992;
	add.s32 	%r158, %r157, 32;
	setp.gt.s32 	%p26, %r158, %r36;
	not.b32 	%r159, %r157;
	add.s32 	%r160, %r36, %r159;
	selp.b32 	%r155, %r160, 31, %p26;
	mov.b64 	%rd87, %fd255;
	mov.b64 	{%r108, %r113}, %rd87;
	mov.b32 	%r114, 1;
	mov.b32 	%r156, -1;
	// begin inline asm
	shfl.sync.down.b32 %r107, %r108, %r114, %r155, %r156;
	// end inline asm
	// begin inline asm
	shfl.sync.down.b32 %r112, %r113, %r114, %r155, %r156;
	// end inline asm
	mov.b64 	%rd88, {%r107, %r112};
	mov.b64 	%fd129, %rd88;
	setp.lt.s32 	%p27, %r106, %r155;
	add.f64 	%fd130, %fd255, %fd129;
	selp.f64 	%fd131, %fd130, %fd255, %p27;
	mov.b64 	%rd89, %fd131;
	mov.b64 	{%r118, %r123}, %rd89;
	mov.b32 	%r124, 2;
	// begin inline asm
	shfl.sync.down.b32 %r117, %r118, %r124, %r155, %r156;
	// end inline asm
	// begin inline asm
	shfl.sync.down.b32 %r122, %r123, %r124, %r155, %r156;
	// end inline asm
	mov.b64 	%rd90, {%r117, %r122};
	mov.b64 	%fd132, %rd90;
	add.s32 	%r161, %r106, 2;
	setp.gt.s32 	%p28, %r161, %r155;
	add.f64 	%fd133, %fd131, %fd132;
	selp.f64 	%fd134, %fd131, %fd133, %p28;
	mov.b64 	%rd91, %fd134;
	mov.b64 	{%r128, %r133}, %rd91;
	mov.b32 	%r134, 4;
	// begin inline asm
	shfl.sync.down.b32 %r127, %r128, %r134, %r155, %r156;
	// end inline asm
	// begin inline asm
	shfl.sync.down.b32 %r132, %r133, %r134, %r155, %r156;
	// end inline asm
	mov.b64 	%rd92, {%r127, %r132};
	mov.b64 	%fd135, %rd92;
	add.s32 	%r162, %r106, 4;
	setp.gt.s32 	%p29, %r162, %r155;
	add.f64 	%fd136, %fd134, %fd135;
	selp.f64 	%fd137, %fd134, %fd136, %p29;
	mov.b64 	%rd93, %fd137;
	mov.b64 	{%r138, %r143}, %rd93;
	mov.b32 	%r144, 8;
	// begin inline asm
	shfl.sync.down.b32 %r137, %r138, %r144, %r155, %r156;
	// end inline asm
	// begin inline asm
	shfl.sync.down.b32 %r142, %r143, %r144, %r155, %r156;
	// end inline asm
	mov.b64 	%rd94, {%r137, %r142};
	mov.b64 	%fd138, %rd94;
	add.s32 	%r163, %r106, 8;
	setp.gt.s32 	%p30, %r163, %r155;
	add.f64 	%fd139, %fd137, %fd138;
	selp.f64 	%fd140, %fd137, %fd139, %p30;
	mov.b64 	%rd95, %fd140;
	mov.b64 	{%r148, %r153}, %rd95;
	mov.b32 	%r154, 16;
	// begin inline asm
	shfl.sync.down.b32 %r147, %r148, %r154, %r155, %r156;
	// end inline asm
	// begin inline asm
	shfl.sync.down.b32 %r152, %r153, %r154, %r155, %r156;
	// end inline asm
	mov.b64 	%rd96, {%r147, %r152};
	mov.b64 	%fd141, %rd96;
	add.s32 	%r164, %r106, 16;
	setp.gt.s32 	%p31, %r164, %r155;
	add.f64 	%fd142, %fd140, %fd141;
	selp.f64 	%fd263, %fd140, %fd142, %p31;
	setp.ne.s32 	%p32, %r106, 0;
	@%p32 bra 	$L__BB3_19;
	shr.u32 	%r165, %r1, 2;
	and.b32  	%r166, %r165, 248;
	mov.u32 	%r167, _ZZN3cub18CUB_300001_SM_10006detail6reduce28DeviceReduceSingleTileKernelINS2_10policy_hubIdjN4cuda3std3__44plusIdEEE10Policy1000EPdSC_iS9_ddNS7_10__identityEEEvT0_T1_T2_T3_T4_T6_E12temp_storage;
	add.s32 	%r168, %r167, %r166;
	st.shared.f64 	[%r168+24], %fd263;
$L__BB3_19:
	bar.sync 	0;
	setp.ne.s32 	%p33, %r1, 0;
	@%p33 bra 	$L__BB3_37;
	setp.gt.s32 	%p34, %r36, 32;
	ld.shared.f64 	%fd143, [_ZZN3cub18CUB_300001_SM_10006detail6reduce28DeviceReduceSingleTileKernelINS2_10policy_hubIdjN4cuda3std3__44plusIdEEE10Policy1000EPdSC_iS9_ddNS7_10__identityEEEvT0_T1_T2_T3_T4_T6_E12temp_storage+32];
	add.f64 	%fd144, %fd263, %fd143;
	selp.f64 	%fd145, %fd144, %fd263, %p34;
	setp.gt.s32 	%p35, %r36, 64;
	ld.shared.f64 	%fd146, [_ZZN3cub18CUB_300001_SM_10006detail6reduce28DeviceReduceSingleTileKernelINS2_10policy_hubIdjN4cuda3std3__44plusIdEEE10Policy1000EPdSC_iS9_ddNS7_10__identityEEEvT0_T1_T2_T3_T4_T6_E12temp_storage+40];
	add.f64 	%fd147, %fd146, %fd145;
	selp.f64 	%fd148, %fd147, %fd145, %p35;
	setp.gt.s32 	%p36, %r36, 96;
	ld.shared.f64 	%fd149, [_ZZN3cub18CUB_300001_SM_10006detail6reduce28DeviceReduceSingleTileKernelINS2_10policy_hubIdjN4cuda3std3__44plusIdEEE10Policy1000EPdSC_iS9_ddNS7_10__identityEEEvT0_T1_T2_T3_T4_T6_E12temp_storage+48];
	add.f64 	%fd150, %fd149, %fd148;
	selp.f64 	%fd151, %fd150, %fd148, %p36;
	setp.gt.s32 	%p37, %r36, 128;
	ld.shared.f64 	%fd152, [_ZZN3cub18CUB_300001_SM_10006detail6reduce28DeviceReduceSingleTileKernelINS2_10policy_hubIdjN4cuda3std3__44plusIdEEE10Policy1000EPdSC_iS9_ddNS7_10__identityEEEvT0_T1_T2_T3_T4_T6_E12temp_storage+56];
	add.f64 	%fd153, %fd152, %fd151;
	selp.f64 	%fd154, %fd153, %fd151, %p37;
	setp.gt.s32 	%p38, %r36, 160;
	ld.shared.f64 	%fd155, [_ZZN3cub18CUB_300001_SM_10006detail6reduce28DeviceReduceSingleTileKernelINS2_10policy_hubIdjN4cuda3std3__44plusIdEEE10Policy1000EPdSC_iS9_ddNS7_10__identityEEEvT0_T1_T2_T3_T4_T6_E12temp_storage+64];
	add.f64 	%fd156, %fd155, %fd154;
	selp.f64 	%fd157, %fd156, %fd154, %p38;
	setp.gt.s32 	%p39, %r36, 192;
	ld.shared.f64 	%fd158, [_ZZN3cub18CUB_300001_SM_10006detail6reduce28DeviceReduceSingleTileKernelINS2_10policy_hubIdjN4cuda3std3__44plusIdEEE10Policy1000EPdSC_iS9_ddNS7_10__identityEEEvT0_T1_T2_T3_T4_T6_E12temp_storage+72];
	add.f64 	%fd159, %fd158, %fd157;
	selp.f64 	%fd160, %fd159, %fd157, %p39;
	setp.gt.s32 	%p40, %r36, 224;
	ld.shared.f64 	%fd161, [_ZZN3cub18CUB_300001_SM_10006detail6reduce28DeviceReduceSingleTileKernelINS2_10policy_hubIdjN4cuda3std3__44plusIdEEE10Policy1000EPdSC_iS9_ddNS7_10__identityEEEvT0_T1_T2_T3_T4_T6_E12temp_storage+80];
	add.f64 	%fd162, %fd161, %fd160;
	selp.f64 	%fd163, %fd162, %fd160, %p40;
	setp.gt.s32 	%p41, %r36, 256;
	ld.shared.f64 	%fd164, [_ZZN3cub18CUB_300001_SM_10006detail6reduce28DeviceReduceSingleTileKernelINS2_10policy_hubIdjN4cuda3std3__44plusIdEEE10Policy1000EPdSC_iS9_ddNS7_10__identityEEEvT0_T1_T2_T3_T4_T6_E12temp_storage+88];
	add.f64 	%fd165, %fd164, %fd163;
	selp.f64 	%fd166, %fd165, %fd163, %p41;
	setp.gt.s32 	%p42, %r36, 288;
	ld.shared.f64 	%fd167, [_ZZN3cub18CUB_300001_SM_10006detail6reduce28DeviceReduceSingleTileKernelINS2_10policy_hubIdjN4cuda3std3__44plusIdEEE10Policy1000EPdSC_iS9_ddNS7_10__identityEEEvT0_T1_T2_T3_T4_T6_E12temp_storage+96];
	add.f64 	%fd168, %fd167, %fd166;
	selp.f64 	%fd169, %fd168, %fd166, %p42;
	setp.gt.s32 	%p43, %r36, 320;
	ld.shared.f64 	%fd170, [_ZZN3cub18CUB_300001_SM_10006detail6reduce28DeviceReduceSingleTileKernelINS2_10policy_hubIdjN4cuda3std3__44plusIdEEE10Policy1000EPdSC_iS9_ddNS7_10__identityEEEvT0_T1_T2_T3_T4_T6_E12temp_storage+104];
	add.f64 	%fd171, %fd170, %fd169;
	selp.f64 	%fd172, %fd171, %fd169, %p43;
	setp.gt.s32 	%p44, %r36, 352;
	ld.shared.f64 	%fd173, [_ZZN3cub18CUB_300001_SM_10006detail6reduce28DeviceReduceSingleTileKernelINS2_10policy_hubIdjN4cuda3std3__44plusIdEEE10Policy1000EPdSC_iS9_ddNS7_10__identityEEEvT0_T1_T2_T3_T4_T6_E12temp_storage+112];
	add.f64 	%fd174, %fd173, %fd172;
	selp.f64 	%fd175, %fd174, %fd172, %p44;
	setp.gt.s32 	%p45, %r36, 384;
	ld.shared.f64 	%fd176, [_ZZN3cub18CUB_300001_SM_10006detail6reduce28DeviceReduceSingleTileKernelINS2_10policy_hubIdjN4cuda3std3__44plusIdEEE10Policy1000EPdSC_iS9_ddNS7_10__identityEEEvT0_T1_T2_T3_T4_T6_E12temp_storage+120];
	add.f64 	%fd177, %fd176, %fd175;
	selp.f64 	%fd178, %fd177, %fd175, %p45;
	setp.gt.s32 	%p46, %r36, 416;
	ld.shared.f64 	%fd179, [_ZZN3cub18CUB_300001_SM_10006detail6reduce28DeviceReduceSingleTileKernelINS2_10policy_hubIdjN4cuda3std3__44plusIdEEE10Policy1000EPdSC_iS9_ddNS7_10__identityEEEvT0_T1_T2_T3_T4_T6_E12temp_storage+128];
	add.f64 	%fd180, %fd179, %fd178;
	selp.f64 	%fd181, %fd180, %fd178, %p46;
	setp.gt.s32 	%p47, %r36, 448;
	ld.shared.f64 	%fd182, [_ZZN3cub18CUB_300001_SM_10006detail6reduce28DeviceReduceSingleTileKernelINS2_10policy_hubIdjN4cuda3std3__44plusIdEEE10Policy1000EPdSC_iS9_ddNS7_10__identityEEEvT0_T1_T2_T3_T4_T6_E12temp_storage+136];
	add.f64 	%fd183, %fd182, %fd181;
	selp.f64 	%fd184, %fd183, %fd181, %p47;
	setp.gt.s32 	%p48, %r36, 480;
	ld.shared.f64 	%fd185, [_ZZN3cub18CUB_300001_SM_10006detail6reduce28DeviceReduceSingleTileKernelINS2_10policy_hubIdjN4cuda3std3__44plusIdEEE10Policy1000EPdSC_iS9_ddNS7_10__identityEEEvT0_T1_T2_T3_T4_T6_E12temp_storage+144];
	add.f64 	%fd186, %fd185, %fd184;
	selp.f64 	%fd187, %fd186, %fd184, %p48;
	setp.gt.s32 	%p49, %r36, 512;
	ld.shared.f64 	%fd188, [_ZZN3cub18CUB_300001_SM_10006detail6reduce28DeviceReduceSingleTileKernelINS2_10policy_hubIdjN4cuda3std3__44plusIdEEE10Policy1000EPdSC_iS9_ddNS7_10__identityEEEvT0_T1_T2_T3_T4_T6_E12temp_storage+152];
	add.f64 	%fd189, %fd188, %fd187;
	selp.f64 	%fd190, %fd189, %fd187, %p49;
	setp.gt.s32 	%p50, %r36, 544;
	ld.shared.f64 	%fd191, [_ZZN3cub18CUB_300001_SM_10006detail6reduce28DeviceReduceSingleTileKernelINS2_10policy_hubIdjN4cuda3std3__44plusIdEEE10Policy1000EPdSC_iS9_ddNS7_10__identityEEEvT0_T1_T2_T3_T4_T6_E12temp_storage+160];
	add.f64 	%fd192, %fd191, %fd190;
	selp.f64 	%fd193, %fd192, %fd190, %p50;
	setp.gt.s32 	%p51, %r36, 576;
	ld.shared.f64 	%fd194, [_ZZN3cub18CUB_300001_SM_10006detail6reduce28DeviceReduceSingleTileKernelINS2_10policy_hubIdjN4cuda3std3__44plusIdEEE10Policy1000EPdSC_iS9_ddNS7_10__identityEEEvT0_T1_T2_T3_T4_T6_E12temp_storage+168];
	add.f64 	%fd195, %fd194, %fd193;
	selp.f64 	%fd196, %fd195, %fd193, %p51;
	setp.gt.s32 	%p52, %r36, 608;
	ld.shared.f64 	%fd197, [_ZZN3cub18CUB_300001_SM_10006detail6reduce28DeviceReduceSingleTileKernelINS2_10policy_hubIdjN4cuda3std3__44plusIdEEE10Policy1000EPdSC_iS9_ddNS7_10__identityEEEvT0_T1_T2_T3_T4_T6_E12temp_storage+176];
	add.f64 	%fd198, %fd197, %fd196;
	selp.f64 	%fd263, %fd198, %fd196, %p52;
	bra.uni 	$L__BB3_37;
$L__BB3_21:
	mov.u32 	%r14, %tid.x;
	mul.wide.u32 	%rd27, %r14, 8;
	add.s64 	%rd12, %rd9, %rd27;
	// begin inline asm
	ld.global.nc.u64 %rd11, [%rd12];
	// end inline asm
	mov.b64 	%fd31, %rd11;
	add.s64 	%rd14, %rd12, 5120;
	// begin inline asm
	ld.global.nc.u64 %rd13, [%rd14];
	// end inline asm
	mov.b64 	%fd32, %rd13;
	add.s64 	%rd16, %rd12, 10240;
	// begin inline asm
	ld.global.nc.u64 %rd15, [%rd16];
	// end inline asm
	mov.b64 	%fd33, %rd15;
	add.s64 	%rd18, %rd12, 15360;
	// begin inline asm
	ld.global.nc.u64 %rd17, [%rd18];
	// end inline asm
	mov.b64 	%fd34, %rd17;
	add.s64 	%rd20, %rd12, 20480;
	// begin inline asm
	ld.global.nc.u64 %rd19, [%rd20];
	// end inline asm
	mov.b64 	%fd35, %rd19;
	add.s64 	%rd22, %rd12, 25600;
	// begin inline asm
	ld.global.nc.u64 %rd21, [%rd22];
	// end inline asm
	mov.b64 	%fd36, %rd21;
	add.s64 	%rd24, %rd12, 30720;
	// begin inline asm
	ld.global.nc.u64 %rd23, [%rd24];
	// end inline asm
	mov.b64 	%fd37, %rd23;
	add.s64 	%rd26, %rd12, 35840;
	// begin inline asm
	ld.global.nc.u64 %rd25, [%rd26];
	// end inline asm
	mov.b64 	%fd38, %rd25;
	add.f64 	%fd39, %fd31, %fd32;
	add.f64 	%fd40, %fd39, %fd33;
	add.f64 	%fd41, %fd40, %fd34;
	add.f64 	%fd42, %fd41, %fd35;
	add.f64 	%fd43, %fd42, %fd36;
	add.f64 	%fd44, %fd43, %fd37;
	add.f64 	%fd262, %fd44, %fd38;
	setp.lt.u32 	%p3, %r36, 10240;
	mov.b32 	%r232, 5120;
	@%p3 bra 	$L__BB3_25;
	add.s32 	%r15, %r36, -5120;
	mov.b32 	%r232, 5120;
$L__BB3_23:
	mul.wide.s32 	%rd44, %r232, 8;
	add.s64 	%rd29, %rd12, %rd44;
	// begin inline asm
	ld.global.nc.u64 %rd28, [%rd29];
	// end inline asm
	mov.b64 	%fd45, %rd28;
	add.s64 	%rd31, %rd29, 5120;
	// begin inline asm
	ld.global.nc.u64 %rd30, [%rd31];
	// end inline asm
	mov.b64 	%fd46, %rd30;
	add.s64 	%rd33, %rd29, 10240;
	// begin inline asm
	ld.global.nc.u64 %rd32, [%rd33];
	// end inline asm
	mov.b64 	%fd47, %rd32;
	add.s64 	%rd35, %rd29, 15360;
	// begin inline asm
	ld.global.nc.u64 %rd34, [%rd35];
	// end inline asm
	mov.b64 	%fd48, %rd34;
	add.s64 	%rd37, %rd29, 20480;
	// begin inline asm
	ld.global.nc.u64 %rd36, [%rd37];
	// end inline asm
	mov.b64 	%fd49, %rd36;
	add.s64 	%rd39, %rd29, 25600;
	// begin inline asm
	ld.global.nc.u64 %rd38, [%rd39];
	// end inline asm
	mov.b64 	%fd50, %rd38;
	add.s64 	%rd41, %rd29, 30720;
	// begin inline asm
	ld.global.nc.u64 %rd40, [%rd41];
	// end inline asm
	mov.b64 	%fd51, %rd40;
	add.s64 	%rd43, %rd29, 35840;
	// begin inline asm
	ld.global.nc.u64 %rd42, [%rd43];
	// end inline asm
	mov.b64 	%fd52, %rd42;
	add.f64 	%fd53, %fd262, %fd45;
	add.f64 	%fd54, %fd53, %fd46;
	add.f64 	%fd55, %fd54, %fd47;
	add.f64 	%fd56, %fd55, %fd48;
	add.f64 	%fd57, %fd56, %fd49;
	add.f64 	%fd58, %fd57, %fd50;
	add.f64 	%fd59, %fd58, %fd51;
	add.f64 	%fd262, %fd59, %fd52;
	sub.s32 	%r39, %r36, %r232;
	setp.lt.s32 	%p4, %r39, 5120;
	@%p4 bra 	$L__BB3_33;
	add.s32 	%r232, %r232, 5120;
	setp.le.s32 	%p5, %r232, %r15;
	@%p5 bra 	$L__BB3_23;
$L__BB3_25:
	setp.le.s32 	%p6, %r36, %r232;
	@%p6 bra 	$L__BB3_33;
	sub.s32 	%r19, %r36, %r232;
	setp.ge.s32 	%p7, %r14, %r19;
	@%p7 bra 	$L__BB3_33;
	not.b32 	%r40, %r14;
	add.s32 	%r41, %r36, %r40;
	sub.s32 	%r20, %r41, %r232;
	mul.hi.u32 	%r42, %r20, -858993459;
	shr.u32 	%r43, %r42, 9;
	add.s32 	%r21, %r43, 1;
	and.b32  	%r44, %r43, 3;
	setp.eq.s32 	%p8, %r44, 3;
	mov.u32 	%r236, %r14;
	@%p8 bra 	$L__BB3_30;
	add.s32 	%r234, %r14, %r232;
	and.b32  	%r45, %r21, 3;
	neg.s32 	%r233, %r45;
	mov.u32 	%r236, %r14;
$L__BB3_29:
	.pragma "nounroll";
	mul.wide.u32 	%rd47, %r234, 8;
	add.s64 	%rd46, %rd9, %rd47;
	// begin inline asm
	ld.global.nc.u64 %rd45, [%rd46];
	// end inline asm
	mov.b64 	%fd61, %rd45;
	add.f64 	%fd262, %fd262, %fd61;
	add.s32 	%r236, %r236, 640;
	add.s32 	%r234, %r234, 640;
	add.s32 	%r233, %r233, 1;
	setp.ne.s32 	%p9, %r233, 0;
	@%p9 bra 	$L__BB3_29;
$L__BB3_30:
	setp.lt.u32 	%p10, %r20, 1920;
	@%p10 bra 	$L__BB3_33;
	cvt.u64.u32 	%rd48, %r236;
	cvt.u64.u32 	%rd49, %r232;
	add.s64 	%rd50, %rd48, %rd49;
	shl.b64 	%rd51, %rd50, 3;
	add.s64 	%rd52, %rd51, %rd9;
	add.s64 	%rd108, %rd52, 10240;
	add.s32 	%r237, %r236, %r232;
$L__BB3_32:
	mul.wide.u32 	%rd61, %r237, 8;
	add.s64 	%rd54, %rd9, %rd61;
	// begin inline asm
	ld.global.nc.u64 %rd53, [%rd54];
	// end inline asm
	mov.b64 	%fd62, %rd53;
	add.f64 	%fd63, %fd262, %fd62;
	add.s64 	%rd56, %rd108, -5120;
	// begin inline asm
	ld.global.nc.u64 %rd55, [%rd56];
	// end inline asm
	mov.b64 	%fd64, %rd55;
	add.f64 	%fd65, %fd63, %fd64;
	// begin inline asm
	ld.global.nc.u64 %rd57, [%rd108];
	// end inline asm
	mov.b64 	%fd66, %rd57;
	add.f64 	%fd67, %fd65, %fd66;
	add.s64 	%rd60, %rd108, 5120;
	// begin inline asm
	ld.global.nc.u64 %rd59, [%rd60];
	// end inline asm
	mov.b64 	%fd68, %rd59;
	add.f64 	%fd262, %fd67, %fd68;
	add.s32 	%r236, %r236, 2560;
	add.s64 	%rd108, %rd108, 20480;
	add.s32 	%r237, %r237, 2560;
	setp.lt.s32 	%p11, %r236, %r19;
	@%p11 bra 	$L__BB3_32;
$L__BB3_33:
	// begin inline asm
	mov.u32 %r46, %laneid;
	// end inline asm
	mov.b64 	%rd62, %fd262;
	mov.b64 	{%r48, %r53}, %rd62;
	mov.b32 	%r54, 1;
	mov.b32 	%r95, 31;
	mov.b32 	%r96, -1;
	// begin inline asm
	shfl.sync.down.b32 %r47, %r48, %r54, %r95, %r96;
	// end inline asm
	// begin inline asm
	shfl.sync.down.b32 %r52, %r53, %r54, %r95, %r96;
	// end inline asm
	mov.b64 	%rd63, {%r47, %r52};
	mov.b64 	%fd69, %rd63;
	setp.gt.s32 	%p12, %r46, 30;
	add.f64 	%fd70, %fd262, %fd69;
	selp.f64 	%fd71, %fd262, %fd70, %p12;
	mov.b64 	%rd64, %fd71;
	mov.b64 	{%r58, %r63}, %rd64;
	mov.b32 	%r64, 2;
	// begin inline asm
	shfl.sync.down.b32 %r57, %r58, %r64, %r95, %r96;
	// end inline asm
	// begin inline asm
	shfl.sync.down.b32 %r62, %r63, %r64, %r95, %r96;
	// end inline asm
	mov.b64 	%rd65, {%r57, %r62};
	mov.b64 	%fd72, %rd65;
	setp.gt.s32 	%p13, %r46, 29;
	add.f64 	%fd73, %fd71, %fd72;
	selp.f64 	%fd74, %fd71, %fd73, %p13;
	mov.b64 	%rd66, %fd74;
	mov.b64 	{%r68, %r73}, %rd66;
	mov.b32 	%r74, 4;
	// begin inline asm
	shfl.sync.down.b32 %r67, %r68, %r74, %r95, %r96;
	// end inline asm
	// begin inline asm
	shfl.sync.down.b32 %r72, %r73, %r74, %r95, %r96;
	// end inline asm
	mov.b64 	%rd67, {%r67, %r72};
	mov.b64 	%fd75, %rd67;
	setp.gt.s32 	%p14, %r46, 27;
	add.f64 	%fd76, %fd74, %fd75;
	selp.f64 	%fd77, %fd74, %fd76, %p14;
	mov.b64 	%rd68, %fd77;
	mov.b64 	{%r78, %r83}, %rd68;
	mov.b32 	%r84, 8;
	// begin inline asm
	shfl.sync.down.b32 %r77, %r78, %r84, %r95, %r96;
	// end inline asm
	// begin inline asm
	shfl.sync.down.b32 %r82, %r83, %r84, %r95, %r96;
	// end inline asm
	mov.b64 	%rd69, {%r77, %r82};
	mov.b64 	%fd78, %rd69;
	setp.gt.s32 	%p15, %r46, 23;
	add.f64 	%fd79, %fd77, %fd78;
	selp.f64 	%fd80, %fd77, %fd79, %p15;
	mov.b64 	%rd70, %fd80;
	mov.b64 	{%r88, %r93}, %rd70;
	mov.b32 	%r94, 16;
	// begin inline asm
	shfl.sync.down.b32 %r87, %r88, %r94, %r95, %r96;
	// end inline asm
	// begin inline asm
	shfl.sync.down.b32 %r92, %r93, %r94, %r95, %r96;
	// end inline asm
	mov.b64 	%rd71, {%r87, %r92};
	mov.b64 	%fd81, %rd71;
	setp.gt.s32 	%p16, %r46, 15;
	add.f64 	%fd26, %fd80, %fd81;
	selp.f64 	%fd263, %fd80, %fd26, %p16;
	setp.ne.s32 	%p17, %r46, 0;
	@%p17 bra 	$L__BB3_35;
	shr.u32 	%r97, %r14, 2;
	and.b32  	%r98, %r97, 248;
	mov.u32 	%r99, _ZZN3cub18CUB_300001_SM_10006detail6reduce28DeviceReduceSingleTileKernelINS2_10policy_hubIdjN4cuda3std3__44plusIdEEE10Policy1000EPdSC_iS9_ddNS7_10__identityEEEvT0_T1_T2_T3_T4_T6_E12temp_storage;
	add.s32 	%r100, %r99, %r98;
	st.shared.f64 	[%r100+24], %fd26;
$L__BB3_35:
	bar.sync 	0;
	setp.ne.s32 	%p18, %r14, 0;
	@%p18 bra 	$L__BB3_37;
	ld.shared.f64 	%fd82, [_ZZN3cub18CUB_300001_SM_10006detail6reduce28DeviceReduceSingleTileKernelINS2_10policy_hubIdjN4cuda3std3__44plusIdEEE10Policy1000EPdSC_iS9_ddNS7_10__identityEEEvT0_T1_T2_T3_T4_T6_E12temp_storage+32];
	add.f64 	%fd83, %fd263, %fd82;
	ld.shared.f64 	%fd84, [_ZZN3cub18CUB_300001_SM_10006detail6reduce28DeviceReduceSingleTileKernelINS2_10policy_hubIdjN4cuda3std3__44plusIdEEE10Policy1000EPdSC_iS9_ddNS7_10__identityEEEvT0_T1_T2_T3_T4_T6_E12temp_storage+40];
	add.f64 	%fd85, %fd83, %fd84;
	ld.shared.f64 	%fd86, [_ZZN3cub18CUB_300001_SM_10006detail6reduce28DeviceReduceSingleTileKernelINS2_10policy_hubIdjN4cuda3std3__44plusIdEEE10Policy1000EPdSC_iS9_ddNS7_10__identityEEEvT0_T1_T2_T3_T4_T6_E12temp_storage+48];
	add.f64 	%fd87, %fd85, %fd86;
	ld.shared.f64 	%fd88, [_ZZN3cub18CUB_300001_SM_10006detail6reduce28DeviceReduceSingleTileKernelINS2_10policy_hubIdjN4cuda3std3__44plusIdEEE10Policy1000EPdSC_iS9_ddNS7_10__identityEEEvT0_T1_T2_T3_T4_T6_E12temp_storage+56];
	add.f64 	%fd89, %fd87, %fd88;
	ld.shared.f64 	%fd90, [_ZZN3cub18CUB_300001_SM_10006detail6reduce28DeviceReduceSingleTileKernelINS2_10policy_hubIdjN4cuda3std3__44plusIdEEE10Policy1000EPdSC_iS9_ddNS7_10__identityEEEvT0_T1_T2_T3_T4_T6_E12temp_storage+64];
	add.f64 	%fd91, %fd89, %fd90;
	ld.shared.f64 	%fd92, [_ZZN3cub18CUB_300001_SM_10006detail6reduce28DeviceReduceSingleTileKernelINS2_10policy_hubIdjN4cuda3std3__44plusIdEEE10Policy1000EPdSC_iS9_ddNS7_10__identityEEEvT0_T1_T2_T3_T4_T6_E12temp_storage+72];
	add.f64 	%fd93, %fd91, %fd92;
	ld.shared.f64 	%fd94, [_ZZN3cub18CUB_300001_SM_10006detail6reduce28DeviceReduceSingleTileKernelINS2_10policy_hubIdjN4cuda3std3__44plusIdEEE10Policy1000EPdSC_iS9_ddNS7_10__identityEEEvT0_T1_T2_T3_T4_T6_E12temp_storage+80];
	add.f64 	%fd95, %fd93, %fd94;
	ld.shared.f64 	%fd96, [_ZZN3cub18CUB_300001_SM_10006detail6reduce28DeviceReduceSingleTileKernelINS2_10policy_hubIdjN4cuda3std3__44plusIdEEE10Policy1000EPdSC_iS9_ddNS7_10__identityEEEvT0_T1_T2_T3_T4_T6_E12temp_storage+88];
	add.f64 	%fd97, %fd95, %fd96;
	ld.shared.f64 	%fd98, [_ZZN3cub18CUB_300001_SM_10006detail6reduce28DeviceReduceSingleTileKernelINS2_10policy_hubIdjN4cuda3std3__44plusIdEEE10Policy1000EPdSC_iS9_ddNS7_10__identityEEEvT0_T1_T2_T3_T4_T6_E12temp_storage+96];
	add.f64 	%fd99, %fd97, %fd98;
	ld.shared.f64 	%fd100, [_ZZN3cub18CUB_300001_SM_10006detail6reduce28DeviceReduceSingleTileKernelINS2_10policy_hubIdjN4cuda3std3__44plusIdEEE10Policy1000EPdSC_iS9_ddNS7_10__identityEEEvT0_T1_T2_T3_T4_T6_E12temp_storage+104];
	add.f64 	%fd101, %fd99, %fd100;
	ld.shared.f64 	%fd102, [_ZZN3cub18CUB_300001_SM_10006detail6reduce28DeviceReduceSingleTileKernelINS2_10policy_hubIdjN4cuda3std3__44plusIdEEE10Policy1000EPdSC_iS9_ddNS7_10__identityEEEvT0_T1_T2_T3_T4_T6_E12temp_storage+112];
	add.f64 	%fd103, %fd101, %fd102;
	ld.shared.f64 	%fd104, [_ZZN3cub18CUB_300001_SM_10006detail6reduce28DeviceReduceSingleTileKernelINS2_10policy_hubIdjN4cuda3std3__44plusIdEEE10Policy1000EPdSC_iS9_ddNS7_10__identityEEEvT0_T1_T2_T3_T4_T6_E12temp_storage+120];
	add.f64 	%fd105, %fd103, %fd104;
	ld.shared.f64 	%fd106, [_ZZN3cub18CUB_300001_SM_10006detail6reduce28DeviceReduceSingleTileKernelINS2_10policy_hubIdjN4cuda3std3__44plusIdEEE10Policy1000EPdSC_iS9_ddNS7_10__identityEEEvT0_T1_T2_T3_T4_T6_E12temp_storage+128];
	add.f64 	%fd107, %fd105, %fd106;
	ld.shared.f64 	%fd108, [_ZZN3cub18CUB_300001_SM_10006detail6reduce28DeviceReduceSingleTileKernelINS2_10policy_hubIdjN4cuda3std3__44plusIdEEE10Policy1000EPdSC_iS9_ddNS7_10__identityEEEvT0_T1_T2_T3_T4_T6_E12temp_storage+136];
	add.f64 	%fd109, %fd107, %fd108;
	ld.shared.f64 	%fd110, [_ZZN3cub18CUB_300001_SM_10006detail6reduce28DeviceReduceSingleTileKernelINS2_10policy_hubIdjN4cuda3std3__44plusIdEEE10Policy1000EPdSC_iS9_ddNS7_10__identityEEEvT0_T1_T2_T3_T4_T6_E12temp_storage+144];
	add.f64 	%fd111, %fd109, %fd110;
	ld.shared.f64 	%fd112, [_ZZN3cub18CUB_300001_SM_10006detail6reduce28DeviceReduceSingleTileKernelINS2_10policy_hubIdjN4cuda3std3__44plusIdEEE10Policy1000EPdSC_iS9_ddNS7_10__identityEEEvT0_T1_T2_T3_T4_T6_E12temp_storage+152];
	add.f64 	%fd113, %fd111, %fd112;
	ld.shared.f64 	%fd114, [_ZZN3cub18CUB_300001_SM_10006detail6reduce28DeviceReduceSingleTileKernelINS2_10policy_hubIdjN4cuda3std3__44plusIdEEE10Policy1000EPdSC_iS9_ddNS7_10__identityEEEvT0_T1_T2_T3_T4_T6_E12temp_storage+160];
	add.f64 	%fd115, %fd113, %fd114;
	ld.shared.f64 	%fd116, [_ZZN3cub18CUB_300001_SM_10006detail6reduce28DeviceReduceSingleTileKernelINS2_10policy_hubIdjN4cuda3std3__44plusIdEEE10Policy1000EPdSC_iS9_ddNS7_10__identityEEEvT0_T1_T2_T3_T4_T6_E12temp_storage+168];
	add.f64 	%fd117, %fd115, %fd116;
	ld.shared.f64 	%fd118, [_ZZN3cub18CUB_300001_SM_10006detail6reduce28DeviceReduceSingleTileKernelINS2_10policy_hubIdjN4cuda3std3__44plusIdEEE10Policy1000EPdSC_iS9_ddNS7_10__identityEEEvT0_T1_T2_T3_T4_T6_E12temp_storage+176];
	add.f64 	%fd263, %fd117, %fd118;
$L__BB3_37:
	mov.u32 	%r224, %tid.x;
	setp.ne.s32 	%p60, %r224, 0;
	@%p60 bra 	$L__BB3_39;
	add.f64 	%fd249, %fd30, %fd263;
	st.global.f64 	[%rd1], %fd249;
$L__BB3_39:
	ret;

}
	// .globl	_ZN3cub18CUB_300001_SM_10006detail6reduce28DeviceReduceSingleTileKernelINS2_10policy_hubIdyN4cuda3std3__44plusIdEEE10Policy1000EN6thrust24THRUST_300001_SM_1000_NS10device_ptrIdEEPdyS9_ddNS7_10__identityEEEvT0_T1_T2_T3_T4_T6_
.visible .entry _ZN3cub18CUB_300001_SM_10006detail6reduce28DeviceReduceSingleTileKernelINS2_10policy_hubIdyN4cuda3std3__44plusIdEEE10Policy1000EN6thrust24THRUST_300001_SM_1000_NS10device_ptrIdEEPdyS9_ddNS7_10__identityEEEvT0_T1_T2_T3_T4_T6_(
	.param .align 8 .b8 _ZN3cub18CUB_300001_SM_10006detail6reduce28DeviceReduceSingleTileKernelINS2_10policy_hubIdyN4cuda3std3__44plusIdEEE10Policy1000EN6thrust24THRUST_300001_SM_1000_NS10device_ptrIdEEPdyS9_ddNS7_10__identityEEEvT0_T1_T2_T3_T4_T6__param_0[8],
	.param .u64 .ptr .align 1 _ZN3cub18CUB_300001_SM_10006detail6reduce28DeviceReduceSingleTileKernelINS2_10policy_hubIdyN4cuda3std3__44plusIdEEE10Policy1000EN6thrust24THRUST_300001_SM_1000_NS10device_ptrIdEEPdyS9_ddNS7_10__identityEEEvT0_T1_T2_T3_T4_T6__param_1,
	.param .u64 _ZN3cub18CUB_300001_SM_10006detail6reduce28DeviceReduceSingleTileKernelINS2_10policy_hubIdyN4cuda3std3__44plusIdEEE10Policy1000EN6thrust24THRUST_300001_SM_1000_NS10device_ptrIdEEPdyS9_ddNS7_10__identityEEEvT0_T1_T2_T3_T4_T6__param_2,
	.param .align 1 .b8 _ZN3cub18CUB_300001_SM_10006detail6reduce28DeviceReduceSingleTileKernelINS2_10policy_hubIdyN4cuda3std3__44plusIdEEE10Policy1000EN6thrust24THRUST_300001_SM_1000_NS10device_ptrIdEEPdyS9_ddNS7_10__identityEEEvT0_T1_T2_T3_T4_T6__param_3[1],
	.param .f64 _ZN3cub18CUB_300001_SM_10006detail6reduce28DeviceReduceSingleTileKernelINS2_10policy_hubIdyN4cuda3std3__44plusIdEEE10Policy1000EN6thrust24THRUST_300001_SM_1000_NS10device_ptrIdEEPdyS9_ddNS7_10__identityEEEvT0_T1_T2_T3_T4_T6__param_4,
	.param .align 1 .b8 _ZN3cub18CUB_300001_SM_10006detail6reduce28DeviceReduceSingleTileKernelINS2_10policy_hubIdyN4cuda3std3__44plusIdEEE10Policy1000EN6thrust24THRUST_300001_SM_1000_NS10device_ptrIdEEPdyS9_ddNS7_10__identityEEEvT0_T1_T2_T3_T4_T6__param_5[1]
)
.maxntid 512
.minnctapersm 1
{
	.reg .pred 	%p<67>;
	.reg .b32 	%r<246>;
	.reg .b64 	%rd<86>;
	.reg .b64 	%fd<348>;
	// demoted variable
	.shared .align 8 .b8 _ZZN3cub18CUB_300001_SM_10006detail6reduce28DeviceReduceSingleTileKernelINS2_10policy_hubIdyN4cuda3std3__44plusIdEEE10Policy1000EN6thrust24THRUST_300001_SM_1000_NS10device_ptrIdEEPdyS9_ddNS7_10__identityEEEvT0_T1_T2_T3_T4_T6_E12temp_storage[152];
	ld.param.u64 	%rd18, [_ZN3cub18CUB_300001_SM_10006detail6reduce28DeviceReduceSingleTileKernelINS2_10policy_hubIdyN4cuda3std3__44plusIdEEE10Policy1000EN6thrust24THRUST_300001_SM_1000_NS10device_ptrIdEEPdyS9_ddNS7_10__identityEEEvT0_T1_T2_T3_T4_T6__param_0];
	ld.param.u64 	%rd20, [_ZN3cub18CUB_300001_SM_10006detail6reduce28DeviceReduceSingleTileKernelINS2_10policy_hubIdyN4cuda3std3__44plusIdEEE10Policy1000EN6thrust24THRUST_300001_SM_1000_NS10device_ptrIdEEPdyS9_ddNS7_10__identityEEEvT0_T1_T2_T3_T4_T6__param_1];
	ld.param.u64 	%rd19, [_ZN3cub18CUB_300001_SM_10006detail6reduce28DeviceReduceSingleTileKernelINS2_10policy_hubIdyN4cuda3std3__44plusIdEEE10Policy1000EN6thrust24THRUST_300001_SM_1000_NS10device_ptrIdEEPdyS9_ddNS7_10__identityEEEvT0_T1_T2_T3_T4_T6__param_2];
	ld.param.f64 	%fd42, [_ZN3cub18CUB_300001_SM_10006detail6reduce28DeviceReduceSingleTileKernelINS2_10policy_hubIdyN4cuda3std3__44plusIdEEE10Policy1000EN6thrust24THRUST_300001_SM_1000_NS10device_ptrIdEEPdyS9_ddNS7_10__identityEEEvT0_T1_T2_T3_T4_T6__param_4];
	cvta.to.global.u64 	%rd1, %rd20;
	setp.ne.s64 	%p1, %rd19, 0;
	@%p1 bra 	$L__BB4_3;
	mov.u32 	%r231, %tid.x;
	setp.ne.s32 	%p66, %r231, 0;
	@%p66 bra 	$L__BB4_51;
	st.global.f64 	[%rd1], %fd42;
	bra.uni 	$L__BB4_51;
$L__BB4_3:
	cvta.to.global.u64 	%rd2, %rd18;
	setp.gt.u64 	%p2, %rd19, 3583;
	@%p2 bra 	$L__BB4_28;
	cvt.u32.u64 	%r1, %rd19;
	mov.u32 	%r2, %tid.x;
	setp.ge.u32 	%p24, %r2, %r1;
	mov.f64 	%fd335, 0d0000000000000000;
	mov.u32 	%r235, %r2;
	@%p24 bra 	$L__BB4_6;
	mul.wide.u32 	%rd51, %r2, 8;
	add.s64 	%rd52, %rd2, %rd51;
	ld.global.f64 	%fd335, [%rd52];
	add.s32 	%r235, %r2, 512;
$L__BB4_6:
	setp.ge.u32 	%p25, %r235, %r1;
	@%p25 bra 	$L__BB4_19;
	not.b32 	%r108, %r235;
	add.s32 	%r109, %r108, %r1;
	shr.u32 	%r110, %r109, 9;
	add.s32 	%r5, %r110, 1;
	and.b32  	%r6, %r5, 15;
	setp.lt.u32 	%p26, %r109, 7680;
	@%p26 bra 	$L__BB4_10;
	and.b32  	%r111, %r5, 16777200;
	neg.s32 	%r233, %r111;
	mul.wide.u32 	%rd53, %r235, 8;
	add.s64 	%rd54, %rd53, %rd2;
	add.s64 	%rd81, %rd54, 32768;
$L__BB4_9:
	.pragma "nounroll";
	ld.global.f64 	%fd169, [%rd81+-32768];
	add.f64 	%fd170, %fd335, %fd169;
	ld.global.f64 	%fd171, [%rd81+-28672];
	add.f64 	%fd172, %fd170, %fd171;
	ld.global.f64 	%fd173, [%rd81+-24576];
	add.f64 	%fd174, %fd172, %fd173;
	ld.global.f64 	%fd175, [%rd81+-20480];
	add.f64 	%fd176, %fd174, %fd175;
	ld.global.f64 	%fd177, [%rd81+-16384];
	add.f64 	%fd178, %fd176, %fd177;
	ld.global.f64 	%fd179, [%rd81+-12288];
	add.f64 	%fd180, %fd178, %fd179;
	ld.global.f64 	%fd181, [%rd81+-8192];
	add.f64 	%fd182, %fd180, %fd181;
	ld.global.f64 	%fd183, [%rd81+-4096];
	add.f64 	%fd184, %fd182, %fd183;
	ld.global.f64 	%fd185, [%rd81];
	add.f64 	%fd186, %fd184, %fd185;
	ld.global.f64 	%fd187, [%rd81+4096];
	add.f64 	%fd188, %fd186, %fd187;
	ld.global.f64 	%fd189, [%rd81+8192];
	add.f64 	%fd190, %fd188, %fd189;
	ld.global.f64 	%fd191, [%rd81+12288];
	add.f64 	%fd192, %fd190, %fd191;
	ld.global.f64 	%fd193, [%rd81+16384];
	add.f64 	%fd194, %fd192, %fd193;
	ld.global.f64 	%fd195, [%rd81+20480];
	add.f64 	%fd196, %fd194, %fd195;
	ld.global.f64 	%fd197, [%rd81+24576];
	add.f64 	%fd198, %fd196, %fd197;
	ld.global.f64 	%fd199, [%rd81+28672];
	add.f64 	%fd335, %fd198, %fd199;
	add.s32 	%r235, %r235, 8192;
	add.s32 	%r233, %r233, 16;
	add.s64 	%rd81, %rd81, 65536;
	setp.ne.s32 	%p27, %r233, 0;
	@%p27 bra 	$L__BB4_9;
$L__BB4_10:
	setp.eq.s32 	%p28, %r6, 0;
	@%p28 bra 	$L__BB4_19;
	and.b32  	%r13, %r5, 7;
	setp.lt.u32 	%p29, %r6, 8;
	@%p29 bra 	$L__BB4_13;
	mul.wide.s32 	%rd55, %r235, 8;
	add.s64 	%rd56, %rd2, %rd55;
	ld.global.f64 	%fd201, [%rd56];
	add.f64 	%fd202, %fd335, %fd201;
	ld.global.f64 	%fd203, [%rd56+4096];
	add.f64 	%fd204, %fd202, %fd203;
	ld.global.f64 	%fd205, [%rd56+8192];
	add.f64 	%fd206, %fd204, %fd205;
	ld.global.f64 	%fd207, [%rd56+12288];
	add.f64 	%fd208, %fd206, %fd207;
	ld.global.f64 	%fd209, [%rd56+16384];
	add.f64 	%fd210, %fd208, %fd209;
	ld.global.f64 	%fd211, [%rd56+20480];
	add.f64 	%fd212, %fd210, %fd211;
	ld.global.f64 	%fd213, [%rd56+24576];
	add.f64 	%fd214, %fd212, %fd213;
	ld.global.f64 	%fd215, [%rd56+28672];
	add.f64 	%fd335, %fd214, %fd215;
	add.s32 	%r235, %r235, 4096;
$L__BB4_13:
	setp.eq.s32 	%p30, %r13, 0;
	@%p30 bra 	$L__BB4_19;
	and.b32  	%r16, %r5, 3;
	setp.lt.u32 	%p31, %r13, 4;
	@%p31 bra 	$L__BB4_16;
	mul.wide.s32 	%rd57, %r235, 8;
	add.s64 	%rd58, %rd2, %rd57;
	ld.global.f64 	%fd217, [%rd58];
	add.f64 	%fd218, %fd335, %fd217;
	ld.global.f64 	%fd219, [%rd58+4096];
	add.f64 	%fd220, %fd218, %fd219;
	ld.global.f64 	%fd221, [%rd58+8192];
	add.f64 	%fd222, %fd220, %fd221;
	ld.global.f64 	%fd223, [%rd58+12288];
	add.f64 	%fd335, %fd222, %fd223;
	add.s32 	%r235, %r235, 2048;
$L__BB4_16:
	setp.eq.s32 	%p32, %r16, 0;
	@%p32 bra 	$L__BB4_19;
	neg.s32 	%r238, %r16;
$L__BB4_18:
	.pragma "nounroll";
	mul.wide.s32 	%rd59, %r235, 8;
	add.s64 	%rd60, %rd2, %rd59;
	ld.global.f64 	%fd224, [%rd60];
	add.f64 	%fd335, %fd335, %fd224;
	add.s32 	%r235, %r235, 512;
	add.s32 	%r238, %r238, 1;
	setp.ne.s32 	%p33, %r238, 0;
	@%p33 bra 	$L__BB4_18;
$L__BB4_19:
	setp.lt.u64 	%p34, %rd19, 512;
	@%p34 bra 	$L__BB4_24;
	// begin inline asm
	mov.u32 %r175, %laneid;
	// end inline asm
	mov.b64 	%rd71, %fd335;
	mov.b64 	{%r177, %r182}, %rd71;
	mov.b32 	%r183, 1;
	mov.b32 	%r224, 31;
	mov.b32 	%r225, -1;
	// begin inline asm
	shfl.sync.down.b32 %r176, %r177, %r183, %r224, %r225;
	// end inline asm
	// begin inline asm
	shfl.sync.down.b32 %r181, %r182, %r183, %r224, %r225;
	// end inline asm
	mov.b64 	%rd72, {%r176, %r181};
	mov.b64 	%fd283, %rd72;
	setp.gt.s32 	%p58, %r175, 30;
	add.f64 	%fd284, %fd335, %fd283;
	selp.f64 	%fd285, %fd335, %fd284, %p58;
	mov.b64 	%rd73, %fd285;
	mov.b64 	{%r187, %r192}, %rd73;
	mov.b32 	%r193, 2;
	// begin inline asm
	shfl.sync.down.b32 %r186, %r187, %r193, %r224, %r225;
	// end inline asm
	// begin inline asm
	shfl.sync.down.b32 %r191, %r192, %r193, %r224, %r225;
	// end inline asm
	mov.b64 	%rd74, {%r186, %r191};
	mov.b64 	%fd286, %rd74;
	setp.gt.s32 	%p59, %r175, 29;
	add.f64 	%fd287, %fd285, %fd286;
	selp.f64 	%fd288, %fd285, %fd287, %p59;
	mov.b64 	%rd75, %fd288;
	mov.b64 	{%r197, %r202}, %rd75;
	mov.b32 	%r203, 4;
	// begin inline asm
	shfl.sync.down.b32 %r196, %r197, %r203, %r224, %r225;
	// end inline asm
	// begin inline asm
	shfl.sync.down.b32 %r201, %r202, %r203, %r224, %r225;
	// end inline asm
	mov.b64 	%rd76, {%r196, %r201};
	mov.b64 	%fd289, %rd76;
	setp.gt.s32 	%p60, %r175, 27;
	add.f64 	%fd290, %fd288, %fd289;
	selp.f64 	%fd291, %fd288, %fd290, %p60;
	mov.b64 	%rd77, %fd291;
	mov.b64 	{%r207, %r212}, %rd77;
	mov.b32 	%r213, 8;
	// begin inline asm
	shfl.sync.down.b32 %r206, %r207, %r213, %r224, %r225;
	// end inline asm
	// begin inline asm
	shfl.sync.down.b32 %r211, %r212, %r213, %r224, %r225;
	// end inline asm
	mov.b64 	%rd78, {%r206, %r211};
	mov.b64 	%fd292, %rd78;
	setp.gt.s32 	%p61, %r175, 23;
	add.f64 	%fd293, %fd291, %fd292;
	selp.f64 	%fd294, %fd291, %fd293, %p61;
	mov.b64 	%rd79, %fd294;
	mov.b64 	{%r217, %r222}, %rd79;
	mov.b32 	%r223, 16;
	// begin inline asm
	shfl.sync.down.b32 %r216, %r217, %r223, %r224, %r225;
	// end inline asm
	// begin inline asm
	shfl.sync.down.b32 %r221, %r222, %r223, %r224, %r225;
	// end inline asm
	mov.b64 	%rd80, {%r216, %r221};
	mov.b64 	%fd295, %rd80;
	setp.gt.s32 	%p62, %r175, 15;
	add.f64 	%fd16, %fd294, %fd295;
	selp.f64 	%fd347, %fd294, %fd16, %p62;
	setp.ne.s32 	%p63, %r175, 0;
	@%p63 bra 	$L__BB4_22;
	shr.u32 	%r226, %r2, 2;
	and.b32  	%r227, %r226, 248;
	mov.u32 	%r228, _ZZN3cub18CUB_300001_SM_10006detail6reduce28DeviceReduceSingleTileKernelINS2_10policy_hubIdyN4cuda3std3__44plusIdEEE10Policy1000EN6thrust24THRUST_300001_SM_1000_NS10device_ptrIdEEPdyS9_ddNS7_10__identityEEEvT0_T1_T2_T3_T4_T6_E12temp_storage;
	add.s32 	%r229, %r228, %r227;
	st.shared.f64 	[%r229+16], %fd16;
$L__BB4_22:
	bar.sync 	0;
	setp.ne.s32 	%p64, %r2, 0;
	@%p64 bra 	$L__BB4_49;
	ld.shared.f64 	%fd296, [_ZZN3cub18CUB_300001_SM_10006detail6reduce28DeviceReduceSingleTileKernelINS2_10policy_hubIdyN4cuda3std3__44plusIdEEE10Policy1000EN6thrust24THRUST_300001_SM_1000_NS10device_ptrIdEEPdyS9_ddNS7_10__identityEEEvT0_T1_T2_T3_T4_T6_E12temp_storage+24];
	add.f64 	%fd297, %fd347, %fd296;
	ld.shared.f64 	%fd298, [_ZZN3cub18CUB_300001_SM_10006detail6reduce28DeviceReduceSingleTileKernelINS2_10policy_hubIdyN4cuda3std3__44plusIdEEE10Policy1000EN6thrust24THRUST_300001_SM_1000_NS10device_ptrIdEEPdyS9_ddNS7_10__identityEEEvT0_T1_T2_T3_T4_T6_E12temp_storage+32];
	add.f64 	%fd299, %fd297, %fd298;
	ld.shared.f64 	%fd300, [_ZZN3cub18CUB_300001_SM_10006detail6reduce28DeviceReduceSingleTileKernelINS2_10policy_hubIdyN4cuda3std3__44plusIdEEE10Policy1000EN6thrust24THRUST_300001_SM_1000_NS10device_ptrIdEEPdyS9_ddNS7_10__identityEEEvT0_T1_T2_T3_T4_T6_E12temp_storage+40];
	add.f64 	%fd301, %fd299, %fd300;
	ld.shared.f64 	%fd302, [_ZZN3cub18CUB_300001_SM_10006detail6reduce28DeviceReduceSingleTileKernelINS2_10policy_hubIdyN4cuda3std3__44plusIdEEE10Policy1000EN6thrust24THRUST_300001_SM_1000_NS10device_ptrIdEEPdyS9_ddNS7_10__identityEEEvT0_T1_T2_T3_T4_T6_E12temp_storage+48];
	add.f64 	%fd303, %fd301, %fd302;
	ld.shared.f64 	%fd304, [_ZZN3cub18CUB_300001_SM_10006detail6reduce28DeviceReduceSingleTileKernelINS2_10policy_hubIdyN4cuda3std3__44plusIdEEE10Policy1000EN6thrust24THRUST_300001_SM_1000_NS10device_ptrIdEEPdyS9_ddNS7_10__identityEEEvT0_T1_T2_T3_T4_T6_E12temp_storage+56];
	add.f64 	%fd305, %fd303, %fd304;
	ld.shared.f64 	%fd306, [_ZZN3cub18CUB_300001_SM_10006detail6reduce28DeviceReduceSingleTileKernelINS2_10policy_hubIdyN4cuda3std3__44plusIdEEE10Policy1000EN6thrust24THRUST_300001_SM_1000_NS10device_ptrIdEEPdyS9_ddNS7_10__identityEEEvT0_T1_T2_T3_T4_T6_E12temp_storage+64];
	add.f64 	%fd307, %fd305, %fd306;
	ld.shared.f64 	%fd308, [_ZZN3cub18CUB_300001_SM_10006detail6reduce28DeviceReduceSingleTileKernelINS2_10policy_hubIdyN4cuda3std3__44plusIdEEE10Policy1000EN6thrust24THRUST_300001_SM_1000_NS10device_ptrIdEEPdyS9_ddNS7_10__identityEEEvT0_T1_T2_T3_T4_T6_E12temp_storage+72];
	add.f64 	%fd309, %fd307, %fd308;
	ld.shared.f64 	%fd310, [_ZZN3cub18CUB_300001_SM_10006detail6reduce28DeviceReduceSingleTileKernelINS2_10policy_hubIdyN4cuda3std3__44plusIdEEE10Policy1000EN6thrust24THRUST_300001_SM_1000_NS10device_ptrIdEEPdyS9_ddNS7_10__identityEEEvT0_T1_T2_T3_T4_T6_E12temp_storage+80];
	add.f64 	%fd311, %fd309, %fd310;
	ld.shared.f64 	%fd312, [_ZZN3cub18CUB_300001_SM_10006detail6reduce28DeviceReduceSingleTileKernelINS2_10policy_hubIdyN4cuda3std3__44plusIdEEE10Policy1000EN6thrust24THRUST_300001_SM_1000_NS10device_ptrIdEEPdyS9_ddNS7_10__identityEEEvT0_T1_T2_T3_T4_T6_E12temp_storage+88];
	add.f64 	%fd313, %fd311, %fd312;
	ld.shared.f64 	%fd314, [_ZZN3cub18CUB_300001_SM_10006detail6reduce28DeviceReduceSingleTileKernelINS2_10policy_hubIdyN4cuda3std3__44plusIdEEE10Policy1000EN6thrust24THRUST_300001_SM_1000_NS10device_ptrIdEEPdyS9_ddNS7_10__identityEEEvT0_T1_T2_T3_T4_T6_E12temp_storage+96];
	add.f64 	%fd315, %fd313, %fd314;
	ld.shared.f64 	%fd316, [_ZZN3cub18CUB_300001_SM_10006detail6reduce28DeviceReduceSingleTileKernelINS2_10policy_hubIdyN4cuda3std3__44plusIdEEE10Policy1000EN6thrust24THRUST_300001_SM_1000_NS10device_ptrIdEEPdyS9_ddNS7_10__identityEEEvT0_T1_T2_T3_T4_T6_E12temp_storage+104];
	add.f64 	%fd317, %fd315, %fd316;
	ld.shared.f64 	%fd318, [_ZZN3cub18CUB_300001_SM_10006detail6reduce28DeviceReduceSingleTileKernelINS2_10policy_hubIdyN4cuda3std3__44plusIdEEE10Policy1000EN6thrust24THRUST_300001_SM_1000_NS10device_ptrIdEEPdyS9_ddNS7_10__identityEEEvT0_T1_T2_T3_T4_T6_E12temp_storage+112];
	add.f64 	%fd319, %fd317, %fd318;
	ld.shared.f64 	%fd320, [_ZZN3cub18CUB_300001_SM_10006detail6reduce28DeviceReduceSingleTileKernelINS2_10policy_hubIdyN4cuda3std3__44plusIdEEE10Policy1000EN6thrust24THRUST_300001_SM_1000_NS10device_ptrIdEEPdyS9_ddNS7_10__identityEEEvT0_T1_T2_T3_T4_T6_E12temp_storage+120];
	add.f64 	%fd321, %fd319, %fd320;
	ld.shared.f64 	%fd322, [_ZZN3cub18CUB_300001_SM_10006detail6reduce28DeviceReduceSingleTileKernelINS2_10policy_hubIdyN4cuda3std3__44plusIdEEE10Policy1000EN6thrust24THRUST_300001_SM_1000_NS10device_ptrIdEEPdyS9_ddNS7_10__identityEEEvT0_T1_T2_T3_T4_T6_E12temp_storage+128];
	add.f64 	%fd323, %fd321, %fd322;
	ld.shared.f64 	%fd324, [_ZZN3cub18CUB_300001_SM_10006detail6reduce28DeviceReduceSingleTileKernelINS2_10policy_hubIdyN4cuda3std3__44plusIdEEE10Policy1000EN6thrust24THRUST_300001_SM_1000_NS10device_ptrIdEEPdyS9_ddNS7_10__identityEEEvT0_T1_T2_T3_T4_T6_E12temp_storage+136];
	add.f64 	%fd347, %fd323, %fd324;
	bra.uni 	$L__BB4_49;
$L__BB4_24:
	// begin inline asm
	mov.u32 %r112, %laneid;
	// end inline asm
	and.b32  	%r163, %r2, 992;
	add.s32 	%r164, %r163, 32;
	setp.gt.u32 	%p35, %r164, %r1;
	not.b32 	%r165, %r163;
	add.s32 	%r166, %r1, %r165;
	selp.b32 	%r161, %r166, 31, %p35;
	mov.b64 	%rd61, %fd335;
	mov.b64 	{%r114, %r119}, %rd61;
	mov.b32 	%r120, 1;
	mov.b32 	%r162, -1;
	// begin inline asm
	shfl.sync.down.b32 %r113, %r114, %r120, %r161, %r162;
	// end inline asm
	// begin inline asm
	shfl.sync.down.b32 %r118, %r119, %r120, %r161, %r162;
	// end inline asm
	mov.b64 	%rd62, {%r113, %r118};
	mov.b64 	%fd225, %rd62;
	setp.lt.s32 	%p36, %r112, %r161;
	add.f64 	%fd226, %fd335, %fd225;
	selp.f64 	%fd227, %fd226, %fd335, %p36;
	mov.b64 	%rd63, %fd227;
	mov.b64 	{%r124, %r129}, %rd63;
	mov.b32 	%r130, 2;
	// begin inline asm
	shfl.sync.down.b32 %r123, %r124, %r130, %r161, %r162;
	// end inline asm
	// begin inline asm
	shfl.sync.down.b32 %r128, %r129, %r130, %r161, %r162;
	// end inline asm
	mov.b64 	%rd64, {%r123, %r128};
	mov.b64 	%fd228, %rd64;
	add.s32 	%r167, %r112, 2;
	setp.gt.s32 	%p37, %r167, %r161;
	add.f64 	%fd229, %fd227, %fd228;
	selp.f64 	%fd230, %fd227, %fd229, %p37;
	mov.b64 	%rd65, %fd230;
	mov.b64 	{%r134, %r139}, %rd65;
	mov.b32 	%r140, 4;
	// begin inline asm
	shfl.sync.down.b32 %r133, %r134, %r140, %r161, %r162;
	// end inline asm
	// begin inline asm
	shfl.sync.down.b32 %r138, %r139, %r140, %r161, %r162;
	// end inline asm
	mov.b64 	%rd66, {%r133, %r138};
	mov.b64 	%fd231, %rd66;
	add.s32 	%r168, %r112, 4;
	setp.gt.s32 	%p38, %r168, %r161;
	add.f64 	%fd232, %fd230, %fd231;
	selp.f64 	%fd233, %fd230, %fd232, %p38;
	mov.b64 	%rd67, %fd233;
	mov.b64 	{%r144, %r149}, %rd67;
	mov.b32 	%r150, 8;
	// begin inline asm
	shfl.sync.down.b32 %r143, %r144, %r150, %r161, %r162;
	// end inline asm
	// begin inline asm
	shfl.sync.down.b32 %r148, %r149, %r150, %r161, %r162;
	// end inline asm
	mov.b64 	%rd68, {%r143, %r148};
	mov.b64 	%fd234, %rd68;
	add.s32 	%r169, %r112, 8;
	setp.gt.s32 	%p39, %r169, %r161;
	add.f64 	%fd235, %fd233, %fd234;
	selp.f64 	%fd236, %fd233, %fd235, %p39;
	mov.b64 	%rd69, %fd236;
	mov.b64 	{%r154, %r159}, %rd69;
	mov.b32 	%r160, 16;
	// begin inline asm
	shfl.sync.down.b32 %r153, %r154, %r160, %r161, %r162;
	// end inline asm
	// begin inline asm
	shfl.sync.down.b32 %r158, %r159, %r160, %r161, %r162;
	// end inline asm
	mov.b64 	%rd70, {%r153, %r158};
	mov.b64 	%fd237, %rd70;
	add.s32 	%r170, %r112, 16;
	setp.gt.s32 	%p40, %r170, %r161;
	add.f64 	%fd238, %fd236, %fd237;
	selp.f64 	%fd347, %fd236, %fd238, %p40;
	setp.ne.s32 	%p41, %r112, 0;
	@%p41 bra 	$L__BB4_26;
	shr.u32 	%r171, %r2, 2;
	and.b32  	%r172, %r171, 248;
	mov.u32 	%r173, _ZZN3cub18CUB_300001_SM_10006detail6reduce28DeviceReduceSingleTileKernelINS2_10policy_hubIdyN4cuda3std3__44plusIdEEE10Policy1000EN6thrust24THRUST_300001_SM_1000_NS10device_ptrIdEEPdyS9_ddNS7_10__identityEEEvT0_T1_T2_T3_T4_T6_E12temp_storage;
	add.s32 	%r174, %r173, %r172;
	st.shared.f64 	[%r174+16], %fd347;
$L__BB4_26:
	bar.sync 	0;
	setp.ne.s32 	%p42, %r2, 0;
	@%p42 bra 	$L__BB4_49;
	setp.gt.u64 	%p43, %rd19, 32;
	ld.shared.f64 	%fd239, [_ZZN3cub18CUB_300001_SM_10006detail6reduce28DeviceReduceSingleTileKernelINS2_10policy_hubIdyN4cuda3std3__44plusIdEEE10Policy1000EN6thrust24THRUST_300001_SM_1000_NS10device_ptrIdEEPdyS9_ddNS7_10__identityEEEvT0_T1_T2_T3_T4_T6_E12temp_storage+24];
	add.f64 	%fd240, %fd347, %fd239;
	selp.f64 	%fd241, %fd240, %fd347, %p43;
	setp.gt.u64 	%p44, %rd19, 64;
	ld.shared.f64 	%fd242, [_ZZN3cub18CUB_300001_SM_10006detail6reduce28DeviceReduceSingleTileKernelINS2_10policy_hubIdyN4cuda3std3__44plusIdEEE10Policy1000EN6thrust24THRUST_300001_SM_1000_NS10device_ptrIdEEPdyS9_ddNS7_10__identityEEEvT0_T1_T2_T3_T4_T6_E12temp_storage+32];
	add.f64 	%fd243, %fd242, %fd241;
	selp.f64 	%fd244, %fd243, %fd241, %p44;
	setp.gt.u64 	%p45, %rd19, 96;
	ld.shared.f64 	%fd245, [_ZZN3cub18CUB_300001_SM_10006detail6reduce28DeviceReduceSingleTileKernelINS2_10policy_hubIdyN4cuda3std3__44plusIdEEE10Policy1000EN6thrust24THRUST_300001_SM_1000_NS10device_ptrIdEEPdyS9_ddNS7_10__identityEEEvT0_T1_T2_T3_T4_T6_E12temp_storage+40];
	add.f64 	%fd246, %fd245, %fd244;
	selp.f64 	%fd247, %fd246, %fd244, %p45;
	setp.gt.u64 	%p46, %rd19, 128;
	ld.shared.f64 	%fd248, [_ZZN3cub18CUB_300001_SM_10006detail6reduce28DeviceReduceSingleTileKernelINS2_10policy_hubIdyN4cuda3std3__44plusIdEEE10Policy1000EN6thrust24THRUST_300001_SM_1000_NS10device_ptrIdEEPdyS9_ddNS7_10__identityEEEvT0_T1_T2_T3_T4_T6_E12temp_storage+48];
	add.f64 	%fd249, %fd248, %fd247;
	selp.f64 	%fd250, %fd249, %fd247, %p46;
	setp.gt.u64 	%p47, %rd19, 160;
	ld.shared.f64 	%fd251, [_ZZN3cub18CUB_300001_SM_10006detail6reduce28DeviceReduceSingleTileKernelINS2_10policy_hubIdyN4cuda3std3__44plusIdEEE10Policy1000EN6thrust24THRUST_300001_SM_1000_NS10device_ptrIdEEPdyS9_ddNS7_10__identityEEEvT0_T1_T2_T3_T4_T6_E12temp_storage+56];
	add.f64 	%fd252, %fd251, %fd250;
	selp.f64 	%fd253, %fd252, %fd250, %p47;
	setp.gt.u64 	%p48, %rd19, 192;
	ld.shared.f64 	%fd254, [_ZZN3cub18CUB_300001_SM_10006detail6reduce28DeviceReduceSingleTileKernelINS2_10policy_hubIdyN4cuda3std3__44plusIdEEE10Policy1000EN6thrust24THRUST_300001_SM_1000_NS10device_ptrIdEEPdyS9_ddNS7_10__identityEEEvT0_T1_T2_T3_T4_T6_E12temp_storage+64];
	add.f64 	%fd255, %fd254, %fd253;
	selp.f64 	%fd256, %fd255, %fd253, %p48;
	setp.gt.u64 	%p49, %rd19, 224;
	ld.shared.f64 	%fd257, [_ZZN3cub18CUB_300001_SM_10006detail6reduce28DeviceReduceSingleTileKernelINS2_10policy_hubIdyN4cuda3std3__44plusIdEEE10Policy1000EN6thrust24THRUST_300001_SM_1000_NS10device_ptrIdEEPdyS9_ddNS7_10__identityEEEvT0_T1_T2_T3_T4_T6_E12temp_storage+72];
	add.f64 	%fd258, %fd257, %fd256;
	selp.f64 	%fd259, %fd258, %fd256, %p49;
	setp.gt.u64 	%p50, %rd19, 256;
	ld.shared.f64 	%fd260, [_ZZN3cub18CUB_300001_SM_10006detail6reduce28DeviceReduceSingleTileKernelINS2_10policy_hubIdyN4cuda3std3__44plusIdEEE10Policy1000EN6thrust24THRUST_300001_SM_1000_NS10device_ptrIdEEPdyS9_ddNS7_10__identityEEEvT0_T1_T2_T3_T4_T6_E12temp_storage+80];
	add.f64 	%fd261, %fd260, %fd259;
	selp.f64 	%fd262, %fd261, %fd259, %p50;
	setp.gt.u64 	%p51, %rd19, 288;
	ld.shared.f64 	%fd263, [_ZZN3cub18CUB_300001_SM_10006detail6reduce28DeviceReduceSingleTileKernelINS2_10policy_hubIdyN4cuda3std3__44plusIdEEE10Policy1000EN6thrust24THRUST_300001_SM_1000_NS10device_ptrIdEEPdyS9_ddNS7_10__identityEEEvT0_T1_T2_T3_T4_T6_E12temp_storage+88];
	add.f64 	%fd264, %fd263, %fd262;
	selp.f64 	%fd265, %fd264, %fd262, %p51;
	setp.gt.u64 	%p52, %rd19, 320;
	ld.shared.f64 	%fd266, [_ZZN3cub18CUB_300001_SM_10006detail6reduce28DeviceReduceSingleTileKernelINS2_10policy_hubIdyN4cuda3std3__44plusIdEEE10Policy1000EN6thrust24THRUST_300001_SM_1000_NS10device_ptrIdEEPdyS9_ddNS7_10__identityEEEvT0_T1_T2_T3_T4_T6_E12temp_storage+96];
	add.f64 	%fd267, %fd266, %fd265;
	selp.f64 	%fd268, %fd267, %fd265, %p52;
	setp.gt.u64 	%p53, %rd19, 352;
	ld.shared.f64 	%fd269, [_ZZN3cub18CUB_300001_SM_10006detail6reduce28DeviceReduceSingleTileKernelINS2_10policy_hubIdyN4cuda3std3__44plusIdEEE10Policy1000EN6thrust24THRUST_300001_SM_1000_NS10device_ptrIdEEPdyS9_ddNS7_10__identityEEEvT0_T1_T2_T3_T4_T6_E12temp_storage+104];
	add.f64 	%fd270, %fd269, %fd268;
	selp.f64 	%fd271, %fd270, %fd268, %p53;
	setp.gt.u64 	%p54, %rd19, 384;
	ld.shared.f64 	%fd272, [_ZZN3cub18CUB_300001_SM_10006detail6reduce28DeviceReduceSingleTileKernelINS2_10policy_hubIdyN4cuda3std3__44plusIdEEE10Policy1000EN6thrust24THRUST_300001_SM_1000_NS10device_ptrIdEEPdyS9_ddNS7_10__identityEEEvT0_T1_T2_T3_T4_T6_E12temp_storage+112];
	add.f64 	%fd273, %fd272, %fd271;
	selp.f64 	%fd274, %fd273, %fd271, %p54;
	setp.gt.u64 	%p55, %rd19, 416;
	ld.shared.f64 	%fd275, [_ZZN3cub18CUB_300001_SM_10006detail6reduce28DeviceReduceSingleTileKernelINS2_10policy_hubIdyN4cuda3std3__44plusIdEEE10Policy1000EN6thrust24THRUST_300001_SM_1000_NS10device_ptrIdEEPdyS9_ddNS7_10__identityEEEvT0_T1_T2_T3_T4_T6_E12temp_storage+120];
	add.f64 	%fd276, %fd275, %fd274;
	selp.f64 	%fd277, %fd276, %fd274, %p55;
	setp.gt.u64 	%p56, %rd19, 448;
	ld.shared.f64 	%fd278, [_ZZN3cub18CUB_300001_SM_10006detail6reduce28DeviceReduceSingleTileKernelINS2_10policy_hubIdyN4cuda3std3__44plusIdEEE10Policy1000EN6thrust24THRUST_300001_SM_1000_NS10device_ptrIdEEPdyS9_ddNS7_10__identityEEEvT0_T1_T2_T3_T4_T6_E12temp_storage+128];
	add.f64 	%fd279, %fd278, %fd277;
	selp.f64 	%fd280, %fd279, %fd277, %p56;
	setp.gt.u64 	%p57, %rd19, 480;
	ld.shared.f64 	%fd281, [_ZZN3cub18CUB_300001_SM_10006detail6reduce28DeviceReduceSingleTileKernelINS2_10policy_hubIdyN4cuda3std3__44plusIdEEE10Policy1000EN6thrust24THRUST_300001_SM_1000_NS10device_ptrIdEEPdyS9_ddNS7_10__identityEEEvT0_T1_T2_T3_T4_T6_E12temp_storage+136];
	add.f64 	%fd282, %fd281, %fd280;
	selp.f64 	%fd347, %fd282, %fd280, %p57;
	bra.uni 	$L__BB4_49;
$L__BB4_28:
	mov.u32 	%r24, %tid.x;
	cvt.u64.u32 	%rd6, %r24;
	mul.wide.u32 	%rd22, %r24, 8;
	add.s64 	%rd7, %rd2, %rd22;
	ld.global.f64 	%fd43, [%rd7];
	ld.global.f64 	%fd44, [%rd7+4096];
	ld.global.f64 	%fd45, [%rd7+8192];
	ld.global.f64 	%fd46, [%rd7+12288];
	ld.global.f64 	%fd47, [%rd7+16384];
	ld.global.f64 	%fd48, [%rd7+20480];
	ld.global.f64 	%fd49, [%rd7+24576];
	add.f64 	%fd50, %fd43, %fd44;
	add.f64 	%fd51, %fd50, %fd45;
	add.f64 	%fd52, %fd51, %fd46;
	add.f64 	%fd53, %fd52, %fd47;
	add.f64 	%fd54, %fd53, %fd48;
	add.f64 	%fd346, %fd54, %fd49;
	add.s64 	%rd8, %rd19, -3584;
	setp.lt.u64 	%p3, %rd8, 3584;
	mov.b64 	%rd83, 3584;
	@%p3 bra 	$L__BB4_32;
	mov.b64 	%rd83, 3584;
$L__BB4_30:
	shl.b64 	%rd24, %rd83, 3;
	add.s64 	%rd25, %rd7, %rd24;
	ld.global.f64 	%fd55, [%rd25];
	ld.global.f64 	%fd56, [%rd25+4096];
	ld.global.f64 	%fd57, [%rd25+8192];
	ld.global.f64 	%fd58, [%rd25+12288];
	ld.global.f64 	%fd59, [%rd25+16384];
	ld.global.f64 	%fd60, [%rd25+20480];
	ld.global.f64 	%fd61, [%rd25+24576];
	add.f64 	%fd62, %fd346, %fd55;
	add.f64 	%fd63, %fd62, %fd56;
	add.f64 	%fd64, %fd63, %fd57;
	add.f64 	%fd65, %fd64, %fd58;
	add.f64 	%fd66, %fd65, %fd59;
	add.f64 	%fd67, %fd66, %fd60;
	add.f64 	%fd346, %fd67, %fd61;
	sub.s64 	%rd26, %rd19, %rd83;
	setp.lt.u64 	%p4, %rd26, 3584;
	@%p4 bra 	$L__BB4_45;
	add.s64 	%rd83, %rd83, 3584;
	setp.le.u64 	%p5, %rd83, %rd8;
	@%p5 bra 	$L__BB4_30;
$L__BB4_32:
	setp.le.u64 	%p6, %rd19, %rd83;
	cvt.u32.u64 	%r42, %rd83;
	cvt.u32.u64 	%r43, %rd19;
	sub.s32 	%r44, %r43, %r42;
	setp.ge.s32 	%p7, %r24, %r44;
	or.pred  	%p8, %p6, %p7;
	@%p8 bra 	$L__BB4_45;
	not.b32 	%r47, %r24;
	add.s32 	%r48, %r47, %r43;
	sub.s32 	%r50, %r48, %r42;
	shr.u32 	%r51, %r50, 9;
	add.s32 	%r25, %r51, 1;
	and.b32  	%r26, %r25, 15;
	setp.lt.u32 	%p9, %r50, 7680;
	mov.u32 	%r242, %r24;
	@%p9 bra 	$L__BB4_36;
	and.b32  	%r52, %r25, 16777200;
	neg.s32 	%r240, %r52;
	add.s64 	%rd27, %rd83, %rd6;
	shl.b64 	%rd28, %rd27, 3;
	add.s64 	%rd29, %rd28, %rd2;
	add.s64 	%rd84, %rd29, 32768;
	mov.u32 	%r242, %r24;
$L__BB4_35:
	.pragma "nounroll";
	ld.global.f64 	%fd69, [%rd84+-32768];
	add.f64 	%fd70, %fd346, %fd69;
	ld.global.f64 	%fd71, [%rd84+-28672];
	add.f64 	%fd72, %fd70, %fd71;
	ld.global.f64 	%fd73, [%rd84+-24576];
	add.f64 	%fd74, %fd72, %fd73;
	ld.global.f64 	%fd75, [%rd84+-20480];
	add.f64 	%fd76, %fd74, %fd75;
	ld.global.f64 	%fd77, [%rd84+-16384];
	add.f64 	%fd78, %fd76, %fd77;
	ld.global.f64 	%fd79, [%rd84+-12288];
	add.f64 	%fd80, %fd78, %fd79;
	ld.global.f64 	%fd81, [%rd84+-8192];
	add.f64 	%fd82, %fd80, %fd81;
	ld.global.f64 	%fd83, [%rd84+-4096];
	add.f64 	%fd84, %fd82, %fd83;
	ld.global.f64 	%fd85, [%rd84];
	add.f64 	%fd86, %fd84, %fd85;
	ld.global.f64 	%fd87, [%rd84+4096];
	add.f64 	%fd88, %fd86, %fd87;
	ld.global.f64 	%fd89, [%rd84+8192];
	add.f64 	%fd90, %fd88, %fd89;
	ld.global.f64 	%fd91, [%rd84+12288];
	add.f64 	%fd92, %fd90, %fd91;
	ld.global.f64 	%fd93, [%rd84+16384];
	add.f64 	%fd94, %fd92, %fd93;
	ld.global.f64 	%fd95, [%rd84+20480];
	add.f64 	%fd96, %fd94, %fd95;
	ld.global.f64 	%fd97, [%rd84+24576];
	add.f64 	%fd98, %fd96, %fd97;
	ld.global.f64 	%fd99, [%rd84+28672];
	add.f64 	%fd346, %fd98, %fd99;
	add.s32 	%r242, %r242, 8192;
	add.s32 	%r240, %r240, 16;
	add.s64 	%rd84, %rd84, 65536;
	setp.ne.s32 	%p10, %r240, 0;
	@%p10 bra 	$L__BB4_35;
$L__BB4_36:
	setp.eq.s32 	%p11, %r26, 0;
	@%p11 bra 	$L__BB4_45;
	and.b32  	%r33, %r25, 7;
	setp.lt.u32 	%p12, %r26, 8;
	@%p12 bra 	$L__BB4_39;
	cvt.u64.u32 	%rd30, %r242;
	add.s64 	%rd31, %rd83, %rd30;
	shl.b64 	%rd32, %rd31, 3;
	add.s64 	%rd33, %rd2, %rd32;
	ld.global.f64 	%fd101, [%rd33];
	add.f64 	%fd102, %fd346, %fd101;
	ld.global.f64 	%fd103, [%rd33+4096];
	add.f64 	%fd104, %fd102, %fd103;
	ld.global.f64 	%fd105, [%rd33+8192];
	add.f64 	%fd106, %fd104, %fd105;
	ld.global.f64 	%fd107, [%rd33+12288];
	add.f64 	%fd108, %fd106, %fd107;
	ld.global.f64 	%fd109, [%rd33+16384];
	add.f64 	%fd110, %fd108, %fd109;
	ld.global.f64 	%fd111, [%rd33+20480];
	add.f64 	%fd112, %fd110, %fd111;
	ld.global.f64 	%fd113, [%rd33+24576];
	add.f64 	%fd114, %fd112, %fd113;
	ld.global.f64 	%fd115, [%rd33+28672];
	add.f64 	%fd346, %fd114, %fd115;
	add.s32 	%r242, %r242, 4096;
$L__BB4_39:
	setp.eq.s32 	%p13, %r33, 0;
	@%p13 bra 	$L__BB4_45;
	and.b32  	%r36, %r25, 3;
	setp.lt.u32 	%p14, %r33, 4;
	@%p14 bra 	$L__BB4_42;
	cvt.u64.u32 	%rd34, %r242;
	add.s64 	%rd35, %rd83, %rd34;
	shl.b64 	%rd36, %rd35, 3;
	add.s64 	%rd37, %rd2, %rd36;
	ld.global.f64 	%fd117, [%rd37];
	add.f64 	%fd118, %fd346, %fd117;
	ld.global.f64 	%fd119, [%rd37+4096];
	add.f64 	%fd120, %fd118, %fd119;
	ld.global.f64 	%fd121, [%rd37+8192];
	add.f64 	%fd122, %fd120, %fd121;
	ld.global.f64 	%fd123, [%rd37+12288];
	add.f64 	%fd346, %fd122, %fd123;
	add.s32 	%r242, %r242, 2048;
$L__BB4_42:
	setp.eq.s32 	%p15, %r36, 0;
	@%p15 bra 	$L__BB4_45;
	cvt.u64.u32 	%rd38, %r242;
	add.s64 	%rd39, %rd83, %rd38;
	shl.b64 	%rd40, %rd39, 3;
	add.s64 	%rd85, %rd2, %rd40;
	neg.s32 	%r245, %r36;
$L__BB4_44:
	.pragma "nounroll";
	ld.global.f64 	%fd124, [%rd85];
	add.f64 	%fd346, %fd346, %fd124;
	add.s64 	%rd85, %rd85, 4096;
	add.s32 	%r245, %r245, 1;
	setp.ne.s32 	%p16, %r245, 0;
	@%p16 bra 	$L__BB4_44;
$L__BB4_45:
	// begin inline asm
	mov.u32 %r53, %laneid;
	// end inline asm
	mov.b64 	%rd41, %fd346;
	mov.b64 	{%r55, %r60}, %rd41;
	mov.b32 	%r61, 1;
	mov.b32 	%r102, 31;
	mov.b32 	%r103, -1;
	// begin inline asm
	shfl.sync.down.b32 %r54, %r55, %r61, %r102, %r103;
	// end inline asm
	// begin inline asm
	shfl.sync.down.b32 %r59, %r60, %r61, %r102, %r103;
	// end inline asm
	mov.b64 	%rd42, {%r54, %r59};
	mov.b64 	%fd125, %rd42;
	setp.gt.s32 	%p17, %r53, 30;
	add.f64 	%fd126, %fd346, %fd125;
	selp.f64 	%fd127, %fd346, %fd126, %p17;
	mov.b64 	%rd43, %fd127;
	mov.b64 	{%r65, %r70}, %rd43;
	mov.b32 	%r71, 2;
	// begin inline asm
	shfl.sync.down.b32 %r64, %r65, %r71, %r102, %r103;
	// end inline asm
	// begin inline asm
	shfl.sync.down.b32 %r69, %r70, %r71, %r102, %r103;
	// end inline asm
	mov.b64 	%rd44, {%r64, %r69};
	mov.b64 	%fd128, %rd44;
	setp.gt.s32 	%p18, %r53, 29;
	add.f64 	%fd129, %fd127, %fd128;
	selp.f64 	%fd130, %fd127, %fd129, %p18;
	mov.b64 	%rd45, %fd130;
	mov.b64 	{%r75, %r80}, %rd45;
	mov.b32 	%r81, 4;
	// begin inline asm
	shfl.sync.down.b32 %r74, %r75, %r81, %r102, %r103;
	// end inline asm
	// begin inline asm
	shfl.sync.down.b32 %r79, %r80, %r81, %r102, %r103;
	// end inline asm
	mov.b64 	%rd46, {%r74, %r79};
	mov.b64 	%fd131, %rd46;
	setp.gt.s32 	%p19, %r53, 27;
	add.f64 	%fd132, %fd130, %fd131;
	selp.f64 	%fd133, %fd130, %fd132, %p19;
	mov.b64 	%rd47, %fd133;
	mov.b64 	{%r85, %r90}, %rd47;
	mov.b32 	%r91, 8;
	// begin inline asm
	shfl.sync.down.b32 %r84, %r85, %r91, %r102, %r103;
	// end inline asm
	// begin inline asm
	shfl.sync.down.b32 %r89, %r90, %r91, %r102, %r103;
	// end inline asm
	mov.b64 	%rd48, {%r84, %r89};
	mov.b64 	%fd134, %rd48;
	setp.gt.s32 	%p20, %r53, 23;
	add.f64 	%fd135, %fd133, %fd134;
	selp.f64 	%fd136, %fd133, %fd135, %p20;
	mov.b64 	%rd49, %fd136;
	mov.b64 	{%r95, %r100}, %rd49;
	mov.b32 	%r101, 16;
	// begin inline asm
	shfl.sync.down.b32 %r94, %r95, %r101, %r102, %r103;
	// end inline asm
	// begin inline asm
	shfl.sync.down.b32 %r99, %r100, %r101, %r102, %r103;
	// end inline asm
	mov.b64 	%rd50, {%r94, %r99};
	mov.b64 	%fd137, %rd50;
	setp.gt.s32 	%p21, %r53, 15;
	add.f64 	%fd38, %fd136, %fd137;
	selp.f64 	%fd347, %fd136, %fd38, %p21;
	setp.ne.s32 	%p22, %r53, 0;
	@%p22 bra 	$L__BB4_47;
	shr.u32 	%r104, %r24, 2;
	and.b32  	%r105, %r104, 248;
	mov.u32 	%r106, _ZZN3cub18CUB_300001_SM_10006detail6reduce28DeviceReduceSingleTileKernelINS2_10policy_hubIdyN4cuda3std3__44plusIdEEE10Policy1000EN6thrust24THRUST_300001_SM_1000_NS10device_ptrIdEEPdyS9_ddNS7_10__identityEEEvT0_T1_T2_T3_T4_T6_E12temp_storage;
	add.s32 	%r107, %r106, %r105;
	st.shared.f64 	[%r107+16], %fd38;
$L__BB4_47:
	bar.sync 	0;
	setp.ne.s32 	%p23, %r24, 0;
	@%p23 bra 	$L__BB4_49;
	ld.shared.f64 	%fd138, [_ZZN3cub18CUB_300001_SM_10006detail6reduce28DeviceReduceSingleTileKernelINS2_10policy_hubIdyN4cuda3std3__44plusIdEEE10Policy1000EN6thrust24THRUST_300001_SM_1000_NS10device_ptrIdEEPdyS9_ddNS7_10__identityEEEvT0_T1_T2_T3_T4_T6_E12temp_storage+24];
	add.f64 	%fd139, %fd347, %fd138;
	ld.shared.f64 	%fd140, [_ZZN3cub18CUB_300001_SM_10006detail6reduce28DeviceReduceSingleTileKernelINS2_10policy_hubIdyN4cuda3std3__44plusIdEEE10Policy1000EN6thrust24THRUST_300001_SM_1000_NS10device_ptrIdEEPdyS9_ddNS7_10__identityEEEvT0_T1_T2_T3_T4_T6_E12temp_storage+32];
	add.f64 	%fd141, %fd139, %fd140;
	ld.shared.f64 	%fd142, [_ZZN3cub18CUB_300001_SM_10006detail6reduce28DeviceReduceSingleTileKernelINS2_10policy_hubIdyN4cuda3std3__44plusIdEEE10Policy1000EN6thrust24THRUST_300001_SM_1000_NS10device_ptrIdEEPdyS9_ddNS7_10__identityEEEvT0_T1_T2_T3_T4_T6_E12temp_storage+40];
	add.f64 	%fd143, %fd141, %fd142;
	ld.shared.f64 	%fd144, [_ZZN3cub18CUB_300001_SM_10006detail6reduce28DeviceReduceSingleTileKernelINS2_10policy_hubIdyN4cuda3std3__44plusIdEEE10Policy1000EN6thrust24THRUST_300001_SM_1000_NS10device_ptrIdEEPdyS9_ddNS7_10__identityEEEvT0_T1_T2_T3_T4_T6_E12temp_storage+48];
	add.f64 	%fd145, %fd143, %fd144;
	ld.shared.f64 	%fd146, [_ZZN3cub18CUB_300001_SM_10006detail6reduce28DeviceReduceSingleTileKernelINS2_10policy_hubIdyN4cuda3std3__44plusIdEEE10Policy1000EN6thrust24THRUST_300001_SM_1000_NS10device_ptrIdEEPdyS9_ddNS7_10__identityEEEvT0_T1_T2_T3_T4_T6_E12temp_storage+56];
	add.f64 	%fd147, %fd145, %fd146;
	ld.shared.f64 	%fd148, [_ZZN3cub18CUB_300001_SM_10006detail6reduce28DeviceReduceSingleTileKernelINS2_10policy_hubIdyN4cuda3std3__44plusIdEEE10Policy1000EN6thrust24THRUST_300001_SM_1000_NS10device_ptrIdEEPdyS9_ddNS7_10__identityEEEvT0_T1_T2_T3_T4_T6_E12temp_storage+64];
	add.f64 	%fd149, %fd147, %fd148;
	ld.shared.f64 	%fd150, [_ZZN3cub18CUB_300001_SM_10006detail6reduce28DeviceReduceSingleTileKernelINS2_10policy_hubIdyN4cuda3std3__44plusIdEEE10Policy1000EN6thrust24THRUST_300001_SM_1000_NS10device_ptrIdEEPdyS9_ddNS7_10__identityEEEvT0_T1_T2_T3_T4_T6_E12temp_storage+72];
	add.f64 	%fd151, %fd149, %fd150;
	ld.shared.f64 	%fd152, [_ZZN3cub18CUB_300001_SM_10006detail6reduce28DeviceReduceSingleTileKernelINS2_10policy_hubIdyN4cuda3std3__44plusIdEEE10Policy1000EN6thrust24THRUST_300001_SM_1000_NS10device_ptrIdEEPdyS9_ddNS7_10__identityEEEvT0_T1_T2_T3_T4_T6_E12temp_storage+80];
	add.f64 	%fd153, %fd151, %fd152;
	ld.shared.f64 	%fd154, [_ZZN3cub18CUB_300001_SM_10006detail6reduce28DeviceReduceSingleTileKernelINS2_10policy_hubIdyN4cuda3std3__44plusIdEEE10Policy1000EN6thrust24THRUST_300001_SM_1000_NS10device_ptrIdEEPdyS9_ddNS7_10__identityEEEvT0_T1_T2_T3_T4_T6_E12temp_storage+88];
	add.f64 	%fd155, %fd153, %fd154;
	ld.shared.f64 	%fd156, [_ZZN3cub18CUB_300001_SM_10006detail6reduce28DeviceReduceSingleTileKernelINS2_10policy_hubIdyN4cuda3std3__44plusIdEEE10Policy1000EN6thrust24THRUST_300001_SM_1000_NS10device_ptrIdEEPdyS9_ddNS7_10__identityEEEvT0_T1_T2_T3_T4_T6_E12temp_storage+96];
	add.f64 	%fd157, %fd155, %fd156;
	ld.shared.f64 	%fd158, [_ZZN3cub18CUB_300001_SM_10006detail6reduce28DeviceReduceSingleTileKernelINS2_10policy_hubIdyN4cuda3std3__44plusIdEEE10Policy1000EN6thrust24THRUST_300001_SM_1000_NS10device_ptrIdEEPdyS9_ddNS7_10__identityEEEvT0_T1_T2_T3_T4_T6_E12temp_storage+104];
	add.f64 	%fd159, %fd157, %fd158;
	ld.shared.f64 	%fd160, [_ZZN3cub18CUB_300001_SM_10006detail6reduce28DeviceReduceSingleTileKernelINS2_10policy_hubIdyN4cuda3std3__44plusIdEEE10Policy1000EN6thrust24THRUST_300001_SM_1000_NS10device_ptrIdEEPdyS9_ddNS7_10__identityEEEvT0_T1_T2_T3_T4_T6_E12temp_storage+112];
	add.f64 	%fd161, %fd159, %fd160;
	ld.shared.f64 	%fd162, [_ZZN3cub18CUB_300001_SM_10006detail6reduce28DeviceReduceSingleTileKernelINS2_10policy_hubIdyN4cuda3std3__44plusIdEEE10Policy1000EN6thrust24THRUST_300001_SM_1000_NS10device_ptrIdEEPdyS9_ddNS7_10__identityEEEvT0_T1_T2_T3_T4_T6_E12temp_storage+120];
	add.f64 	%fd163, %fd161, %fd162;
	ld.shared.f64 	%fd164, [_ZZN3cub18CUB_300001_SM_10006detail6reduce28DeviceReduceSingleTileKernelINS2_10policy_hubIdyN4cuda3std3__44plusIdEEE10Policy1000EN6thrust24THRUST_300001_SM_1000_NS10device_ptrIdEEPdyS9_ddNS7_10__identityEEEvT0_T1_T2_T3_T4_T6_E12temp_storage+128];
	add.f64 	%fd165, %fd163, %fd164;
	ld.shared.f64 	%fd166, [_ZZN3cub18CUB_300001_SM_10006detail6reduce28DeviceReduceSingleTileKernelINS2_10policy_hubIdyN4cuda3std3__44plusIdEEE10Policy1000EN6thrust24THRUST_300001_SM_1000_NS10device_ptrIdEEPdyS9_ddNS7_10__identityEEEvT0_T1_T2_T3_T4_T6_E12temp_storage+136];
	add.f64 	%fd347, %fd165, %fd166;
$L__BB4_49:
	mov.u32 	%r230, %tid.x;
	setp.ne.s32 	%p65, %r230, 0;
	@%p65 bra 	$L__BB4_51;
	add.f64 	%fd325, %fd42, %fd347;
	st.global.f64 	[%rd1], %fd325;
$L__BB4_51:
	ret;

}
	// .globl	_ZN3cub18CUB_300001_SM_10006detail6reduce18DeviceReduceKernelINS2_10policy_hubIdyN4cuda3std3__44plusIdEEE10Policy1000EN6thrust24THRUST_300001_SM_1000_NS10device_ptrIdEEyS9_dNS7_10__identityEEEvT0_PT3_T1_NS0_13GridEvenShareISK_EET2_T4_
.visible .entry _ZN3cub18CUB_300001_SM_10006detail6reduce18DeviceReduceKernelINS2_10policy_hubIdyN4cuda3std3__44plusIdEEE10Policy1000EN6thrust24THRUST_300001_SM_1000_NS10device_ptrIdEEyS9_dNS7_10__identityEEEvT0_PT3_T1_NS0_13GridEvenShareISK_EET2_T4_(
	.param .align 8 .b8 _ZN3cub18CUB_300001_SM_10006detail6reduce18DeviceReduceKernelINS2_10policy_hubIdyN4cuda3std3__44plusIdEEE10Policy1000EN6thrust24THRUST_300001_SM_1000_NS10device_ptrIdEEyS9_dNS7_10__identityEEEvT0_PT3_T1_NS0_13GridEvenShareISK_EET2_T4__param_0[8],
	.param .u64 .ptr .align 1 _ZN3cub18CUB_300001_SM_10006detail6reduce18DeviceReduceKernelINS2_10policy_hubIdyN4cuda3std3__44plusIdEEE10Policy1000EN6thrust24THRUST_300001_SM_1000_NS10device_ptrIdEEyS9_dNS7_10__identityEEEvT0_PT3_T1_NS0_13GridEvenShareISK_EET2_T4__param_1,
	.param .u64 _ZN3cub18CUB_300001_SM_10006detail6reduce18DeviceReduceKernelINS2_10policy_hubIdyN4cuda3std3__44plusIdEEE10Policy1000EN6thrust24THRUST_300001_SM_1000_NS10device_ptrIdEEyS9_dNS7_10__identityEEEvT0_PT3_T1_NS0_13GridEvenShareISK_EET2_T4__param_2,
	.param .align 8 .b8 _ZN3cub18CUB_300001_SM_10006detail6reduce18DeviceReduceKernelINS2_10policy_hubIdyN4cuda3std3__44plusIdEEE10Policy1000EN6thrust24THRUST_300001_SM_1000_NS10device_ptrIdEEyS9_dNS7_10__identityEEEvT0_PT3_T1_NS0_13GridEvenShareISK_EET2_T4__param_3[72],
	.param .align 1 .b8 _ZN3cub18CUB_300001_SM_10006detail6reduce18DeviceReduceKernelINS2_10policy_hubIdyN4cuda3std3__44plusIdEEE10Policy1000EN6thrust24THRUST_300001_SM_1000_NS10device_ptrIdEEyS9_dNS7_10__identityEEEvT0_PT3_T1_NS0_13GridEvenShareISK_EET2_T4__param_4[1],
	.param .align 1 .b8 _ZN3cub18CUB_300001_SM_10006detail6reduce18DeviceReduceKernelINS2_10policy_hubIdyN4cuda3std3__44plusIdEEE10Policy1000EN6thrust24THRUST_300001_SM_1000_NS10device_ptrIdEEyS9_dNS7_10__identityEEEvT0_PT3_T1_NS0_13GridEvenShareISK_EET2_T4__param_5[1]
)
.maxntid 512
{
	.reg .pred 	%p<65>;
	.reg .b16 	%rs<4>;
	.reg .b32 	%r<280>;
	.reg .b64 	%rd<107>;
	.reg .b64 	%fd<344>;
	// demoted variable
	.shared .align 8 .b8 _ZZN3cub18CUB_300001_SM_10006detail6reduce18DeviceReduceKernelINS2_10policy_hubIdyN4cuda3std3__44plusIdEEE10Policy1000EN6thrust24THRUST_300001_SM_1000_NS10device_ptrIdEEyS9_dNS7_10__identityEEEvT0_PT3_T1_NS0_13GridEvenShareISK_EET2_T4_E12temp_storage[152];
	ld.param.u64 	%rd1, [_ZN3cub18CUB_300001_SM_10006detail6reduce18DeviceReduceKernelINS2_10policy_hubIdyN4cuda3std3__44plusIdEEE10Policy1000EN6thrust24THRUST_300001_SM_1000_NS10device_ptrIdEEyS9_dNS7_10__identityEEEvT0_PT3_T1_NS0_13GridEvenShareISK_EET2_T4__param_3+32];
	ld.param.u32 	%r1, [_ZN3cub18CUB_300001_SM_10006detail6reduce18DeviceReduceKernelINS2_10policy_hubIdyN4cuda3std3__44plusIdEEE10Policy1000EN6thrust24THRUST_300001_SM_1000_NS10device_ptrIdEEyS9_dNS7_10__identityEEEvT0_PT3_T1_NS0_13GridEvenShareISK_EET2_T4__param_3+40];
	ld.param.u64 	%rd26, [_ZN3cub18CUB_300001_SM_10006detail6reduce18DeviceReduceKernelINS2_10policy_hubIdyN4cuda3std3__44plusIdEEE10Policy1000EN6thrust24THRUST_300001_SM_1000_NS10device_ptrIdEEyS9_dNS7_10__identityEEEvT0_PT3_T1_NS0_13GridEvenShareISK_EET2_T4__param_0];
	cvta.to.global.u64 	%rd2, %rd26;
	mov.u32 	%r2, %ctaid.x;
	mul.lo.s32 	%r50, %r1, 3584;
	cvt.s64.s32 	%rd3, %r50;
	mul.lo.s32 	%r51, %r2, 3584;
	cvt.u64.u32 	%rd4, %r51;
	sub.s64 	%rd5, %rd1, %rd4;
	setp.gt.u64 	%p1, %rd5, 3583;
	@%p1 bra 	$L__BB5_25;
	cvt.u32.u64 	%r136, %rd4;
	cvt.u32.u64 	%r3, %rd1;
	sub.s32 	%r4, %r3, %r136;
	mov.u32 	%r5, %tid.x;
	setp.ge.s32 	%p23, %r5, %r4;
	mov.f64 	%fd332, 0d0000000000000000;
	mov.u32 	%r267, %r5;
	@%p23 bra 	$L__BB5_3;
	add.s32 	%r138, %r136, %r5;
	mul.wide.u32 	%rd60, %r138, 8;
	add.s64 	%rd61, %rd2, %rd60;
	ld.global.f64 	%fd332, [%rd61];
	add.s32 	%r267, %r5, 512;
$L__BB5_3:
	setp.ge.s32 	%p24, %r267, %r4;
	@%p24 bra 	$L__BB5_16;
	not.b32 	%r140, %r267;
	add.s32 	%r141, %r140, %r3;
	sub.s32 	%r142, %r141, %r136;
	shr.u32 	%r143, %r142, 9;
	add.s32 	%r8, %r143, 1;
	and.b32  	%r9, %r8, 15;
	setp.lt.u32 	%p25, %r142, 7680;
	@%p25 bra 	$L__BB5_7;
	and.b32  	%r144, %r8, 16777200;
	neg.s32 	%r265, %r144;
	mul.wide.u32 	%rd62, %r2, 28672;
	mul.wide.u32 	%rd63, %r267, 8;
	add.s64 	%rd64, %rd62, %rd63;
	add.s64 	%rd65, %rd64, %rd2;
	add.s64 	%rd101, %rd65, 32768;
$L__BB5_6:
	.pragma "nounroll";
	ld.global.f64 	%fd167, [%rd101+-32768];
	add.f64 	%fd168, %fd332, %fd167;
	ld.global.f64 	%fd169, [%rd101+-28672];
	add.f64 	%fd170, %fd168, %fd169;
	ld.global.f64 	%fd171, [%rd101+-24576];
	add.f64 	%fd172, %fd170, %fd171;
	ld.global.f64 	%fd173, [%rd101+-20480];
	add.f64 	%fd174, %fd172, %fd173;
	ld.global.f64 	%fd175, [%rd101+-16384];
	add.f64 	%fd176, %fd174, %fd175;
	ld.global.f64 	%fd177, [%rd101+-12288];
	add.f64 	%fd178, %fd176, %fd177;
	ld.global.f64 	%fd179, [%rd101+-8192];
	add.f64 	%fd180, %fd178, %fd179;
	ld.global.f64 	%fd181, [%rd101+-4096];
	add.f64 	%fd182, %fd180, %fd181;
	ld.global.f64 	%fd183, [%rd101];
	add.f64 	%fd184, %fd182, %fd183;
	ld.global.f64 	%fd185, [%rd101+4096];
	add.f64 	%fd186, %fd184, %fd185;
	ld.global.f64 	%fd187, [%rd101+8192];
	add.f64 	%fd188, %fd186, %fd187;
	ld.global.f64 	%fd189, [%rd101+12288];
	add.f64 	%fd190, %fd188, %fd189;
	ld.global.f64 	%fd191, [%rd101+16384];
	add.f64 	%fd192, %fd190, %fd191;
	ld.global.f64 	%fd193, [%rd101+20480];
	add.f64 	%fd194, %fd192, %fd193;
	ld.global.f64 	%fd195, [%rd101+24576];
	add.f64 	%fd196, %fd194, %fd195;
	ld.global.f64 	%fd197, [%rd101+28672];
	add.f64 	%fd332, %fd196, %fd197;
	add.s32 	%r267, %r267, 8192;
	add.s32 	%r265, %r265, 16;
	add.s64 	%rd101, %rd101, 65536;
	setp.ne.s32 	%p26, %r265, 0;
	@%p26 bra 	$L__BB5_6;
$L__BB5_7:
	setp.eq.s32 	%p27, %r9, 0;
	@%p27 bra 	$L__BB5_16;
	and.b32  	%r16, %r8, 7;
	setp.lt.u32 	%p28, %r9, 8;
	@%p28 bra 	$L__BB5_10;
	cvt.s64.s32 	%rd66, %r267;
	add.s64 	%rd67, %rd66, %rd4;
	shl.b64 	%rd68, %rd67, 3;
	add.s64 	%rd69, %rd2, %rd68;
	ld.global.f64 	%fd199, [%rd69];
	add.f64 	%fd200, %fd332, %fd199;
	ld.global.f64 	%fd201, [%rd69+4096];
	add.f64 	%fd202, %fd200, %fd201;
	ld.global.f64 	%fd203, [%rd69+8192];
	add.f64 	%fd204, %fd202, %fd203;
	ld.global.f64 	%fd205, [%rd69+12288];
	add.f64 	%fd206, %fd204, %fd205;
	ld.global.f64 	%fd207, [%rd69+16384];
	add.f64 	%fd208, %fd206, %fd207;
	ld.global.f64 	%fd209, [%rd69+20480];
	add.f64 	%fd210, %fd208, %fd209;
	ld.global.f64 	%fd211, [%rd69+24576];
	add.f64 	%fd212, %fd210, %fd211;
	ld.global.f64 	%fd213, [%rd69+28672];
	add.f64 	%fd332, %fd212, %fd213;
	add.s32 	%r267, %r267, 4096;
$L__BB5_10:
	setp.eq.s32 	%p29, %r16, 0;
	@%p29 bra 	$L__BB5_16;
	and.b32  	%r19, %r8, 3;
	setp.lt.u32 	%p30, %r16, 4;
	@%p30 bra 	$L__BB5_13;
	cvt.s64.s32 	%rd70, %r267;
	add.s64 	%rd71, %rd70, %rd4;
	shl.b64 	%rd72, %rd71, 3;
	add.s64 	%rd73, %rd2, %rd72;
	ld.global.f64 	%fd215, [%rd73];
	add.f64 	%fd216, %fd332, %fd215;
	ld.global.f64 	%fd217, [%rd73+4096];
	add.f64 	%fd218, %fd216, %fd217;
	ld.global.f64 	%fd219, [%rd73+8192];
	add.f64 	%fd220, %fd218, %fd219;
	ld.global.f64 	%fd221, [%rd73+12288];
	add.f64 	%fd332, %fd220, %fd221;
	add.s32 	%r267, %r267, 2048;
$L__BB5_13:
	setp.eq.s32 	%p31, %r19, 0;
	@%p31 bra 	$L__BB5_16;
	mul.wide.u32 	%rd74, %r2, 28672;
	add.s64 	%rd9, %rd2, %rd74;
	neg.s32 	%r270, %r19;
$L__BB5_15:
	.pragma "nounroll";
	mul.wide.s32 	%rd75, %r267, 8;
	add.s64 	%rd76, %rd9, %rd75;
	ld.global.f64 	%fd222, [%rd76];
	add.f64 	%fd332, %fd332, %fd222;
	add.s32 	%r267, %r267, 512;
	add.s32 	%r270, %r270, 1;
	setp.ne.s32 	%p32, %r270, 0;
	@%p32 bra 	$L__BB5_15;
$L__BB5_16:
	setp.lt.s32 	%p33, %r4, 512;
	@%p33 bra 	$L__BB5_21;
	// begin inline asm
	mov.u32 %r208, %laneid;
	// end inline asm
	mov.b64 	%rd87, %fd332;
	mov.b64 	{%r210, %r215}, %rd87;
	mov.b32 	%r216, 1;
	mov.b32 	%r257, 31;
	mov.b32 	%r258, -1;
	// begin inline asm
	shfl.sync.down.b32 %r209, %r210, %r216, %r257, %r258;
	// end inline asm
	// begin inline asm
	shfl.sync.down.b32 %r214, %r215, %r216, %r257, %r258;
	// end inline asm
	mov.b64 	%rd88, {%r209, %r214};
	mov.b64 	%fd281, %rd88;
	setp.gt.s32 	%p57, %r208, 30;
	add.f64 	%fd282, %fd332, %fd281;
	selp.f64 	%fd283, %fd332, %fd282, %p57;
	mov.b64 	%rd89, %fd283;
	mov.b64 	{%r220, %r225}, %rd89;
	mov.b32 	%r226, 2;
	// begin inline asm
	shfl.sync.down.b32 %r219, %r220, %r226, %r257, %r258;
	// end inline asm
	// begin inline asm
	shfl.sync.down.b32 %r224, %r225, %r226, %r257, %r258;
	// end inline asm
	mov.b64 	%rd90, {%r219, %r224};
	mov.b64 	%fd284, %rd90;
	setp.gt.s32 	%p58, %r208, 29;
	add.f64 	%fd285, %fd283, %fd284;
	selp.f64 	%fd286, %fd283, %fd285, %p58;
	mov.b64 	%rd91, %fd286;
	mov.b64 	{%r230, %r235}, %rd91;
	mov.b32 	%r236, 4;
	// begin inline asm
	shfl.sync.down.b32 %r229, %r230, %r236, %r257, %r258;
	// end inline asm
	// begin inline asm
	shfl.sync.down.b32 %r234, %r235, %r236, %r257, %r258;
	// end inline asm
	mov.b64 	%rd92, {%r229, %r234};
	mov.b64 	%fd287, %rd92;
	setp.gt.s32 	%p59, %r208, 27;
	add.f64 	%fd288, %fd286, %fd287;
	selp.f64 	%fd289, %fd286, %fd288, %p59;
	mov.b64 	%rd93, %fd289;
	mov.b64 	{%r240, %r245}, %rd93;
	mov.b32 	%r246, 8;
	// begin inline asm
	shfl.sync.down.b32 %r239, %r240, %r246, %r257, %r258;
	// end inline asm
	// begin inline asm
	shfl.sync.down.b32 %r244, %r245, %r246, %r257, %r258;
	// end inline asm
	mov.b64 	%rd94, {%r239, %r244};
	mov.b64 	%fd290, %rd94;
	setp.gt.s32 	%p60, %r208, 23;
	add.f64 	%fd291, %fd289, %fd290;
	selp.f64 	%fd292, %fd289, %fd291, %p60;
	mov.b64 	%rd95, %fd292;
	mov.b64 	{%r250, %r255}, %rd95;
	mov.b32 	%r256, 16;
	// begin inline asm
	shfl.sync.down.b32 %r249, %r250, %r256, %r257, %r258;
	// end inline asm
	// begin inline asm
	shfl.sync.down.b32 %r254, %r255, %r256, %r257, %r258;
	// end inline asm
	mov.b64 	%rd96, {%r249, %r254};
	mov.b64 	%fd293, %rd96;
	setp.gt.s32 	%p61, %r208, 15;
	add.f64 	%fd16, %fd292, %fd293;
	selp.f64 	%fd343, %fd292, %fd16, %p61;
	setp.ne.s32 	%p62, %r208, 0;
	@%p62 bra 	$L__BB5_19;
	shr.u32 	%r259, %r5, 2;
	and.b32  	%r260, %r259, 248;
	mov.u32 	%r261, _ZZN3cub18CUB_300001_SM_10006detail6reduce18DeviceReduceKernelINS2_10policy_hubIdyN4cuda3std3__44plusIdEEE10Policy1000EN6thrust24THRUST_300001_SM_1000_NS10device_ptrIdEEyS9_dNS7_10__identityEEEvT0_PT3_T1_NS0_13GridEvenShareISK_EET2_T4_E12temp_storage;
	add.s32 	%r262, %r261, %r260;
	st.shared.f64 	[%r262+16], %fd16;
$L__BB5_19:
	bar.sync 	0;
	setp.ne.s32 	%p63, %r5, 0;
	@%p63 bra 	$L__BB5_46;
	ld.shared.f64 	%fd294, [_ZZN3cub18CUB_300001_SM_10006detail6reduce18DeviceReduceKernelINS2_10policy_hubIdyN4cuda3std3__44plusIdEEE10Policy1000EN6thrust24THRUST_300001_SM_1000_NS10device_ptrIdEEyS9_dNS7_10__identityEEEvT0_PT3_T1_NS0_13GridEvenShareISK_EET2_T4_E12temp_storage+24];
	add.f64 	%fd295, %fd343, %fd294;
	ld.shared.f64 	%fd296, [_ZZN3cub18CUB_300001_SM_10006detail6reduce18DeviceReduceKernelINS2_10policy_hubIdyN4cuda3std3__44plusIdEEE10Policy1000EN6thrust24THRUST_300001_SM_1000_NS10device_ptrIdEEyS9_dNS7_10__identityEEEvT0_PT3_T1_NS0_13GridEvenShareISK_EET2_T4_E12temp_storage+32];
	add.f64 	%fd297, %fd295, %fd296;
	ld.shared.f64 	%fd298, [_ZZN3cub18CUB_300001_SM_10006detail6reduce18DeviceReduceKernelINS2_10policy_hubIdyN4cuda3std3__44plusIdEEE10Policy1000EN6thrust24THRUST_300001_SM_1000_NS10device_ptrIdEEyS9_dNS7_10__identityEEEvT0_PT3_T1_NS0_13GridEvenShareISK_EET2_T4_E12temp_storage+40];
	add.f64 	%fd299, %fd297, %fd298;
	ld.shared.f64 	%fd300, [_ZZN3cub18CUB_300001_SM_10006detail6reduce18DeviceReduceKernelINS2_10policy_hubIdyN4cuda3std3__44plusIdEEE10Policy1000EN6thrust24THRUST_300001_SM_1000_NS10device_ptrIdEEyS9_dNS7_10__identityEEEvT0_PT3_T1_NS0_13GridEvenShareISK_EET2_T4_E12temp_storage+48];
	add.f64 	%fd301, %fd299, %fd300;
	ld.shared.f64 	%fd302, [_ZZN3cub18CUB_300001_SM_10006detail6reduce18DeviceReduceKernelINS2_10policy_hubIdyN4cuda3std3__44plusIdEEE10Policy1000EN6thrust24THRUST_300001_SM_1000_NS10device_ptrIdEEyS9_dNS7_10__identityEEEvT0_PT3_T1_NS0_13GridEvenShareISK_EET2_T4_E12temp_storage+56];
	add.f64 	%fd303, %fd301, %fd302;
	ld.shared.f64 	%fd304, [_ZZN3cub18CUB_300001_SM_10006detail6reduce18DeviceReduceKernelINS2_10policy_hubIdyN4cuda3std3__44plusIdEEE10Policy1000EN6thrust24THRUST_300001_SM_1000_NS10device_ptrIdEEyS9_dNS7_10__identityEEEvT0_PT3_T1_NS0_13GridEvenShareISK_EET2_T4_E12temp_storage+64];
	add.f64 	%fd305, %fd303, %fd304;
	ld.shared.f64 	%fd306, [_ZZN3cub18CUB_300001_SM_10006detail6reduce18DeviceReduceKernelINS2_10policy_hubIdyN4cuda3std3__44plusIdEEE10Policy1000EN6thrust24THRUST_300001_SM_1000_NS10device_ptrIdEEyS9_dNS7_10__identityEEEvT0_PT3_T1_NS0_13GridEvenShareISK_EET2_T4_E12temp_storage+72];
	add.f64 	%fd307, %fd305, %fd306;
	ld.shared.f64 	%fd308, [_ZZN3cub18CUB_300001_SM_10006detail6reduce18DeviceReduceKernelINS2_10policy_hubIdyN4cuda3std3__44plusIdEEE10Policy1000EN6thrust24THRUST_300001_SM_1000_NS10device_ptrIdEEyS9_dNS7_10__identityEEEvT0_PT3_T1_NS0_13GridEvenShareISK_EET2_T4_E12temp_storage+80];
	add.f64 	%fd309, %fd307, %fd308;
	ld.shared.f64 	%fd310, [_ZZN3cub18CUB_300001_SM_10006detail6reduce18DeviceReduceKernelINS2_10policy_hubIdyN4cuda3std3__44plusIdEEE10Policy1000EN6thrust24THRUST_300001_SM_1000_NS10device_ptrIdEEyS9_dNS7_10__identityEEEvT0_PT3_T1_NS0_13GridEvenShareISK_EET2_T4_E12temp_storage+88];
	add.f64 	%fd311, %fd309, %fd310;
	ld.shared.f64 	%fd312, [_ZZN3cub18CUB_300001_SM_10006detail6reduce18DeviceReduceKernelINS2_10policy_hubIdyN4cuda3std3__44plusIdEEE10Policy1000EN6thrust24THRUST_300001_SM_1000_NS10device_ptrIdEEyS9_dNS7_10__identityEEEvT0_PT3_T1_NS0_13GridEvenShareISK_EET2_T4_E12temp_storage+96];
	add.f64 	%fd313, %fd311, %fd312;
	ld.shared.f64 	%fd314, [_ZZN3cub18CUB_300001_SM_10006detail6reduce18DeviceReduceKernelINS2_10policy_hubIdyN4cuda3std3__44plusIdEEE10Policy1000EN6thrust24THRUST_300001_SM_1000_NS10device_ptrIdEEyS9_dNS7_10__identityEEEvT0_PT3_T1_NS0_13GridEvenShareISK_EET2_T4_E12temp_storage+104];
	add.f64 	%fd315, %fd313, %fd314;
	ld.shared.f64 	%fd316, [_ZZN3cub18CUB_300001_SM_10006detail6reduce18DeviceReduceKernelINS2_10policy_hubIdyN4cuda3std3__44plusIdEEE10Policy1000EN6thrust24THRUST_300001_SM_1000_NS10device_ptrIdEEyS9_dNS7_10__identityEEEvT0_PT3_T1_NS0_13GridEvenShareISK_EET2_T4_E12temp_storage+112];
	add.f64 	%fd317, %fd315, %fd316;
	ld.shared.f64 	%fd318, [_ZZN3cub18CUB_300001_SM_10006detail6reduce18DeviceReduceKernelINS2_10policy_hubIdyN4cuda3std3__44plusIdEEE10Policy1000EN6thrust24THRUST_300001_SM_1000_NS10device_ptrIdEEyS9_dNS7_10__identityEEEvT0_PT3_T1_NS0_13GridEvenShareISK_EET2_T4_E12temp_storage+120];
	add.f64 	%fd319, %fd317, %fd318;
	ld.shared.f64 	%fd320, [_ZZN3cub18CUB_300001_SM_10006detail6reduce18DeviceReduceKernelINS2_10policy_hubIdyN4cuda3std3__44plusIdEEE10Policy1000EN6thrust24THRUST_300001_SM_1000_NS10device_ptrIdEEyS9_dNS7_10__identityEEEvT0_PT3_T1_NS0_13GridEvenShareISK_EET2_T4_E12temp_storage+128];
	add.f64 	%fd321, %fd319, %fd320;
	ld.shared.f64 	%fd322, [_ZZN3cub18CUB_300001_SM_10006detail6reduce18DeviceReduceKernelINS2_10policy_hubIdyN4cuda3std3__44plusIdEEE10Policy1000EN6thrust24THRUST_300001_SM_1000_NS10device_ptrIdEEyS9_dNS7_10__identityEEEvT0_PT3_T1_NS0_13GridEvenShareISK_EET2_T4_E12temp_storage+136];
	add.f64 	%fd343, %fd321, %fd322;
	bra.uni 	$L__BB5_46;
$L__BB5_21:
	// begin inline asm
	mov.u32 %r145, %laneid;
	// end inline asm
	and.b32  	%r196, %r5, 992;
	add.s32 	%r197, %r196, 32;
	setp.gt.s32 	%p34, %r197, %r4;
	not.b32 	%r198, %r196;
	add.s32 	%r199, %r4, %r198;
	selp.b32 	%r194, %r199, 31, %p34;
	mov.b64 	%rd77, %fd332;
	mov.b64 	{%r147, %r152}, %rd77;
	mov.b32 	%r153, 1;
	mov.b32 	%r195, -1;
	// begin inline asm
	shfl.sync.down.b32 %r146, %r147, %r153, %r194, %r195;
	// end inline asm
	// begin inline asm
	shfl.sync.down.b32 %r151, %r152, %r153, %r194, %r195;
	// end inline asm
	mov.b64 	%rd78, {%r146, %r151};
	mov.b64 	%fd223, %rd78;
	setp.lt.s32 	%p35, %r145, %r194;
	add.f64 	%fd224, %fd332, %fd223;
	selp.f64 	%fd225, %fd224, %fd332, %p35;
	mov.b64 	%rd79, %fd225;
	mov.b64 	{%r157, %r162}, %rd79;
	mov.b32 	%r163, 2;
	// begin inline asm
	shfl.sync.down.b32 %r156, %r157, %r163, %r194, %r195;
	// end inline asm
	// begin inline asm
	shfl.sync.down.b32 %r161, %r162, %r163, %r194, %r195;
	// end inline asm
	mov.b64 	%rd80, {%r156, %r161};
	mov.b64 	%fd226, %rd80;
	add.s32 	%r200, %r145, 2;
	setp.gt.s32 	%p36, %r200, %r194;
	add.f64 	%fd227, %fd225, %fd226;
	selp.f64 	%fd228, %fd225, %fd227, %p36;
	mov.b64 	%rd81, %fd228;
	mov.b64 	{%r167, %r172}, %rd81;
	mov.b32 	%r173, 4;
	// begin inline asm
	shfl.sync.down.b32 %r166, %r167, %r173, %r194, %r195;
	// end inline asm
	// begin inline asm
	shfl.sync.down.b32 %r171, %r172, %r173, %r194, %r195;
	// end inline asm
	mov.b64 	%rd82, {%r166, %r171};
	mov.b64 	%fd229, %rd82;
	add.s32 	%r201, %r145, 4;
	setp.gt.s32 	%p37, %r201, %r194;
	add.f64 	%fd230, %fd228, %fd229;
	selp.f64 	%fd231, %fd228, %fd230, %p37;
	mov.b64 	%rd83, %fd231;
	mov.b64 	{%r177, %r182}, %rd83;
	mov.b32 	%r183, 8;
	// begin inline asm
	shfl.sync.down.b32 %r176, %r177, %r183, %r194, %r195;
	// end inline asm
	// begin inline asm
	shfl.sync.down.b32 %r181, %r182, %r183, %r194, %r195;
	// end inline asm
	mov.b64 	%rd84, {%r176, %r181};
	mov.b64 	%fd232, %rd84;
	add.s32 	%r202, %r145, 8;
	setp.gt.s32 	%p38, %r202, %r194;
	add.f64 	%fd233, %fd231, %fd232;
	selp.f64 	%fd234, %fd231, %fd233, %p38;
	mov.b64 	%rd85, %fd234;
	mov.b64 	{%r187, %r192}, %rd85;
	mov.b32 	%r193, 16;
	// begin inline asm
	shfl.sync.down.b32 %r186, %r187, %r193, %r194, %r195;
	// end inline asm
	// begin inline asm
	shfl.sync.down.b32 %r191, %r192, %r193, %r194, %r195;
	// end inline asm
	mov.b64 	%rd86, {%r186, %r191};
	mov.b64 	%fd235, %rd86;
	add.s32 	%r203, %r145, 16;
	setp.gt.s32 	%p39, %r203, %r194;
	add.f64 	%fd236, %fd234, %fd235;
	selp.f64 	%fd343, %fd234, %fd236, %p39;
	setp.ne.s32 	%p40, %r145, 0;
	@%p40 bra 	$L__BB5_23;
	shr.u32 	%r204, %r5, 2;
	and.b32  	%r205, %r204, 248;
	mov.u32 	%r206, _ZZN3cub18CUB_300001_SM_10006detail6reduce18DeviceReduceKernelINS2_10policy_hubIdyN4cuda3std3__44plusIdEEE10Policy1000EN6thrust24THRUST_300001_SM_1000_NS10device_ptrIdEEyS9_dNS7_10__identityEEEvT0_PT3_T1_NS0_13GridEvenShareISK_EET2_T4_E12temp_storage;
	add.s32 	%r207, %r206, %r205;
	st.shared.f64 	[%r207+16], %fd343;
$L__BB5_23:
	bar.sync 	0;
	setp.ne.s32 	%p41, %r5, 0;
	@%p41 bra 	$L__BB5_46;
	setp.gt.s32 	%p42, %r4, 32;
	ld.shared.f64 	%fd237, [_ZZN3cub18CUB_300001_SM_10006detail6reduce18DeviceReduceKernelINS2_10policy_hubIdyN4cuda3std3__44plusIdEEE10Policy1000EN6thrust24THRUST_300001_SM_1000_NS10device_ptrIdEEyS9_dNS7_10__identityEEEvT0_PT3_T1_NS0_13GridEvenShareISK_EET2_T4_E12temp_storage+24];
	add.f64 	%fd238, %fd343, %fd237;
	selp.f64 	%fd239, %fd238, %fd343, %p42;
	setp.gt.s32 	%p43, %r4, 64;
	ld.shared.f64 	%fd240, [_ZZN3cub18CUB_300001_SM_10006detail6reduce18DeviceReduceKernelINS2_10policy_hubIdyN4cuda3std3__44plusIdEEE10Policy1000EN6thrust24THRUST_300001_SM_1000_NS10device_ptrIdEEyS9_dNS7_10__identityEEEvT0_PT3_T1_NS0_13GridEvenShareISK_EET2_T4_E12temp_storage+32];
	add.f64 	%fd241, %fd240, %fd239;
	selp.f64 	%fd242, %fd241, %fd239, %p43;
	setp.gt.s32 	%p44, %r4, 96;
	ld.shared.f64 	%fd243, [_ZZN3cub18CUB_300001_SM_10006detail6reduce18DeviceReduceKernelINS2_10policy_hubIdyN4cuda3std3__44plusIdEEE10Policy1000EN6thrust24THRUST_300001_SM_1000_NS10device_ptrIdEEyS9_dNS7_10__identityEEEvT0_PT3_T1_NS0_13GridEvenShareISK_EET2_T4_E12temp_storage+40];
	add.f64 	%fd244, %fd243, %fd242;
	selp.f64 	%fd245, %fd244, %fd242, %p44;
	setp.gt.s32 	%p45, %r4, 128;
	ld.shared.f64 	%fd246, [_ZZN3cub18CUB_300001_SM_10006detail6reduce18DeviceReduceKernelINS2_10policy_hubIdyN4cuda3std3__44plusIdEEE10Policy1000EN6thrust24THRUST_300001_SM_1000_NS10device_ptrIdEEyS9_dNS7_10__identityEEEvT0_PT3_T1_NS0_13GridEvenShareISK_EET2_T4_E12temp_storage+48];
	add.f64 	%fd247, %fd246, %fd245;
	selp.f64 	%fd248, %fd247, %fd245, %p45;
	setp.gt.s32 	%p46, %r4, 160;
	ld.shared.f64 	%fd249, [_ZZN3cub18CUB_300001_SM_10006detail6reduce18DeviceReduceKernelINS2_10policy_hubIdyN4cuda3std3__44plusIdEEE10Policy1000EN6thrust24THRUST_300001_SM_1000_NS10device_ptrIdEEyS9_dNS7_10__identityEEEvT0_PT3_T1_NS0_13GridEvenShareISK_EET2_T4_E12temp_storage+56];
	add.f64 	%fd250, %fd249, %fd248;
	selp.f64 	%fd251, %fd250, %fd248, %p46;
	setp.gt.s32 	%p47, %r4, 192;
	ld.shared.f64 	%fd252, [_ZZN3cub18CUB_300001_SM_10006detail6reduce18DeviceReduceKernelINS2_10policy_hubIdyN4cuda3std3__44plusIdEEE10Policy1000EN6thrust24THRUST_300001_SM_1000_NS10device_ptrIdEEyS9_dNS7_10__identityEEEvT0_PT3_T1_NS0_13GridEvenShareISK_EET2_T4_E12temp_storage+64];
	add.f64 	%fd253, %fd252, %fd251;
	selp.f64 	%fd254, %fd253, %fd251, %p47;
	setp.gt.s32 	%p48, %r4, 224;
	ld.shared.f64 	%fd255, [_ZZN3cub18CUB_300001_SM_10006detail6reduce18DeviceReduceKernelINS2_10policy_hubIdyN4cuda3std3__44plusIdEEE10Policy1000EN6thrust24THRUST_300001_SM_1000_NS10device_ptrIdEEyS9_dNS7_10__identityEEEvT0_PT3_T1_NS0_13GridEvenShareISK_EET2_T4_E12temp_storage+72];
	add.f64 	%fd256, %fd255, %fd254;
	selp.f64 	%fd257, %fd256, %fd254, %p48;
	setp.gt.s32 	%p49, %r4, 256;
	ld.shared.f64 	%fd258, [_ZZN3cub18CUB_300001_SM_10006detail6reduce18DeviceReduceKernelINS2_10policy_hubIdyN4cuda3std3__44plusIdEEE10Policy1000EN6thrust24THRUST_300001_SM_1000_NS10device_ptrIdEEyS9_dNS7_10__identityEEEvT0_PT3_T1_NS0_13GridEvenShareISK_EET2_T4_E12temp_storage+80];
	add.f64 	%fd259, %fd258, %fd257;
	selp.f64 	%fd260, %fd259, %fd257, %p49;
	setp.gt.s32 	%p50, %r4, 288;
	ld.shared.f64 	%fd261, [_ZZN3cub18CUB_300001_SM_10006detail6reduce18DeviceReduceKernelINS2_10policy_hubIdyN4cuda3std3__44plusIdEEE10Policy1000EN6thrust24THRUST_300001_SM_1000_NS10device_ptrIdEEyS9_dNS7_10__identityEEEvT0_PT3_T1_NS0_13GridEvenShareISK_EET2_T4_E12temp_storage+88];
	add.f64 	%fd262, %fd261, %fd260;
	selp.f64 	%fd263, %fd262, %fd260, %p50;
	setp.gt.s32 	%p51, %r4, 320;
	ld.shared.f64 	%fd264, [_ZZN3cub18CUB_300001_SM_10006detail6reduce18DeviceReduceKernelINS2_10policy_hubIdyN4cuda3std3__44plusIdEEE10Policy1000EN6thrust24THRUST_300001_SM_1000_NS10device_ptrIdEEyS9_dNS7_10__identityEEEvT0_PT3_T1_NS0_13GridEvenShareISK_EET2_T4_E12temp_storage+96];
	add.f64 	%fd265, %fd264, %fd263;
	selp.f64 	%fd266, %fd265, %fd263, %p51;
	setp.gt.s32 	%p52, %r4, 352;
	ld.shared.f64 	%fd267, [_ZZN3cub18CUB_300001_SM_10006detail6reduce18DeviceReduceKernelINS2_10policy_hubIdyN4cuda3std3__44plusIdEEE10Policy1000EN6thrust24THRUST_300001_SM_1000_NS10device_ptrIdEEyS9_dNS7_10__identityEEEvT0_PT3_T1_NS0_13GridEvenShareISK_EET2_T4_E12temp_storage+104];
	add.f64 	%fd268, %fd267, %fd266;
	selp.f64 	%fd269, %fd268, %fd266, %p52;
	setp.gt.s32 	%p53, %r4, 384;
	ld.shared.f64 	%fd270, [_ZZN3cub18CUB_300001_SM_10006detail6reduce18DeviceReduceKernelINS2_10policy_hubIdyN4cuda3std3__44plusIdEEE10Policy1000EN6thrust24THRUST_300001_SM_1000_NS10device_ptrIdEEyS9_dNS7_10__identityEEEvT0_PT3_T1_NS0_13GridEvenShareISK_EET2_T4_E12temp_storage+112];
	add.f64 	%fd271, %fd270, %fd269;
	selp.f64 	%fd272, %fd271, %fd269, %p53;
	setp.gt.s32 	%p54, %r4, 416;
	ld.shared.f64 	%fd273, [_ZZN3cub18CUB_300001_SM_10006detail6reduce18DeviceReduceKernelINS2_10policy_hubIdyN4cuda3std3__44plusIdEEE10Policy1000EN6thrust24THRUST_300001_SM_1000_NS10device_ptrIdEEyS9_dNS7_10__identityEEEvT0_PT3_T1_NS0_13GridEvenShareISK_EET2_T4_E12temp_storage+120];
	add.f64 	%fd274, %fd273, %fd272;
	selp.f64 	%fd275, %fd274, %fd272, %p54;
	setp.gt.s32 	%p55, %r4, 448;
	ld.shared.f64 	%fd276, [_ZZN3cub18CUB_300001_SM_10006detail6reduce18DeviceReduceKernelINS2_10policy_hubIdyN4cuda3std3__44plusIdEEE10Policy1000EN6thrust24THRUST_300001_SM_1000_NS10device_ptrIdEEyS9_dNS7_10__identityEEEvT0_PT3_T1_NS0_13GridEvenShareISK_EET2_T4_E12temp_storage+128];
	add.f64 	%fd277, %fd276, %fd275;
	selp.f64 	%fd278, %fd277, %fd275, %p55;
	setp.gt.s32 	%p56, %r4, 480;
	ld.shared.f64 	%fd279, [_ZZN3cub18CUB_300001_SM_10006detail6reduce18DeviceReduceKernelINS2_10policy_hubIdyN4cuda3std3__44plusIdEEE10Policy1000EN6thrust24THRUST_300001_SM_1000_NS10device_ptrIdEEyS9_dNS7_10__identityEEEvT0_PT3_T1_NS0_13GridEvenShareISK_EET2_T4_E12temp_storage+136];
	add.f64 	%fd280, %fd279, %fd278;
	selp.f64 	%fd343, %fd280, %fd278, %p56;
	bra.uni 	$L__BB5_46;
$L__BB5_25:
	cvt.u32.u64 	%r52, %rd4;
	mov.u32 	%r27, %tid.x;
	add.s32 	%r53, %r52, %r27;
	mul.wide.u32 	%rd27, %r53, 8;
	add.s64 	%rd28, %rd2, %rd27;
	ld.global.f64 	%fd41, [%rd28];
	ld.global.f64 	%fd42, [%rd28+4096];
	ld.global.f64 	%fd43, [%rd28+8192];
	ld.global.f64 	%fd44, [%rd28+12288];
	ld.global.f64 	%fd45, [%rd28+16384];
	ld.global.f64 	%fd46, [%rd28+20480];
	ld.global.f64 	%fd47, [%rd28+24576];
	add.f64 	%fd48, %fd41, %fd42;
	add.f64 	%fd49, %fd48, %fd43;
	add.f64 	%fd50, %fd49, %fd44;
	add.f64 	%fd51, %fd50, %fd45;
	add.f64 	%fd52, %fd51, %fd46;
	add.f64 	%fd342, %fd52, %fd47;
	setp.lt.u64 	%p2, %rd5, %rd3;
	@%p2 bra 	$L__BB5_42;
	cvt.u32.u64 	%r55, %rd3;
	cvt.u64.u32 	%rd10, %r27;
	add.s64 	%rd103, %rd4, %rd3;
	cvt.u32.u64 	%r28, %rd1;
	not.b32 	%r57, %r27;
	add.s32 	%r58, %r57, %r28;
	sub.s32 	%r59, %r58, %r55;
	sub.s32 	%r272, %r59, %r52;
	add.s64 	%rd29, %rd103, %rd10;
	shl.b64 	%rd30, %rd29, 3;
	add.s64 	%rd31, %rd30, %rd2;
	add.s64 	%rd102, %rd31, 32768;
	mov.b32 	%r273, 0;
	mov.u64 	%rd104, %rd4;
$L__BB5_27:
	cvt.s64.s32 	%rd16, %r50;
	add.s64 	%rd104, %rd104, %rd16;
	add.s64 	%rd32, %rd1, -3584;
	setp.gt.u64 	%p3, %rd104, %rd32;
	@%p3 bra 	$L__BB5_29;
	mul.lo.s32 	%r61, %r1, 3584;
	cvt.s64.s32 	%rd33, %r61;
	add.s64 	%rd34, %rd104, %rd10;
	shl.b64 	%rd35, %rd34, 3;
	add.s64 	%rd36, %rd2, %rd35;
	ld.global.f64 	%fd53, [%rd36];
	ld.global.f64 	%fd54, [%rd36+4096];
	ld.global.f64 	%fd55, [%rd36+8192];
	ld.global.f64 	%fd56, [%rd36+12288];
	ld.global.f64 	%fd57, [%rd36+16384];
	ld.global.f64 	%fd58, [%rd36+20480];
	ld.global.f64 	%fd59, [%rd36+24576];
	add.f64 	%fd60, %fd342, %fd53;
	add.f64 	%fd61, %fd60, %fd54;
	add.f64 	%fd62, %fd61, %fd55;
	add.f64 	%fd63, %fd62, %fd56;
	add.f64 	%fd64, %fd63, %fd57;
	add.f64 	%fd65, %fd64, %fd58;
	add.f64 	%fd342, %fd65, %fd59;
	sub.s64 	%rd37, %rd1, %rd104;
	setp.lt.u64 	%p4, %rd37, %rd33;
	add.s32 	%r273, %r273, 1;
	add.s64 	%rd103, %rd103, %rd33;
	sub.s32 	%r272, %r272, %r61;
	mul.wide.s32 	%rd38, %r61, 8;
	add.s64 	%rd102, %rd102, %rd38;
	@%p4 bra 	$L__BB5_42;
	bra.uni 	$L__BB5_27;
$L__BB5_29:
	setp.le.u64 	%p5, %rd1, %rd104;
	cvt.u32.u64 	%r62, %rd104;
	cvt.u32.u64 	%r63, %rd1;
	sub.s32 	%r64, %r63, %r62;
	setp.ge.s32 	%p6, %r27, %r64;
	or.pred  	%p7, %p5, %p6;
	@%p7 bra 	$L__BB5_42;
	cvt.u32.u64 	%r66, %rd16;
	cvt.u32.u64 	%r67, %rd4;
	not.b32 	%r68, %r27;
	add.s32 	%r69, %r68, %r28;
	add.s32 	%r70, %r66, %r67;
	sub.s32 	%r71, %r69, %r70;
	mul.lo.s32 	%r72, %r1, %r273;
	mad.lo.s32 	%r73, %r72, -3584, %r71;
	shr.u32 	%r74, %r73, 9;
	add.s32 	%r34, %r74, 1;
	and.b32  	%r35, %r34, 15;
	setp.lt.u32 	%p8, %r73, 7680;
	mov.u32 	%r276, %r27;
	@%p8 bra 	$L__BB5_33;
	shr.u32 	%r75, %r272, 9;
	add.s32 	%r76, %r75, 1;
	and.b32  	%r77, %r76, 16777200;
	neg.s32 	%r274, %r77;
	mov.u32 	%r276, %r27;
$L__BB5_32:
	.pragma "nounroll";
	ld.global.f64 	%fd67, [%rd102+-32768];
	add.f64 	%fd68, %fd342, %fd67;
	ld.global.f64 	%fd69, [%rd102+-28672];
	add.f64 	%fd70, %fd68, %fd69;
	ld.global.f64 	%fd71, [%rd102+-24576];
	add.f64 	%fd72, %fd70, %fd71;
	ld.global.f64 	%fd73, [%rd102+-20480];
	add.f64 	%fd74, %fd72, %fd73;
	ld.global.f64 	%fd75, [%rd102+-16384];
	add.f64 	%fd76, %fd74, %fd75;
	ld.global.f64 	%fd77, [%rd102+-12288];
	add.f64 	%fd78, %fd76, %fd77;
	ld.global.f64 	%fd79, [%rd102+-8192];
	add.f64 	%fd80, %fd78, %fd79;
	ld.global.f64 	%fd81, [%rd102+-4096];
	add.f64 	%fd82, %fd80, %fd81;
	ld.global.f64 	%fd83, [%rd102];
	add.f64 	%fd84, %fd82, %fd83;
	ld.global.f64 	%fd85, [%rd102+4096];
	add.f64 	%fd86, %fd84, %fd85;
	ld.global.f64 	%fd87, [%rd102+8192];
	add.f64 	%fd88, %fd86, %fd87;
	ld.global.f64 	%fd89, [%rd102+12288];
	add.f64 	%fd90, %fd88, %fd89;
	ld.global.f64 	%fd91, [%rd102+16384];
	add.f64 	%fd92, %fd90, %fd91;
	ld.global.f64 	%fd93, [%rd102+20480];
	add.f64 	%fd94, %fd92, %fd93;
	ld.global.f64 	%fd95, [%rd102+24576];
	add.f64 	%fd96, %fd94, %fd95;
	ld.global.f64 	%fd97, [%rd102+28672];
	add.f64 	%fd342, %fd96, %fd97;
	add.s32 	%r276, %r276, 8192;
	add.s32 	%r274, %r274, 16;
	add.s64 	%rd102, %rd102, 65536;
	setp.ne.s32 	%p9, %r274, 0;
	@%p9 bra 	$L__BB5_32;
$L__BB5_33:
	setp.eq.s32 	%p10, %r35, 0;
	@%p10 bra 	$L__BB5_42;
	and.b32  	%r42, %r34, 7;
	setp.lt.u32 	%p11, %r35, 8;
	@%p11 bra 	$L__BB5_36;
	cvt.u64.u32 	%rd39, %r276;
	add.s64 	%rd40, %rd104, %rd39;
	shl.b64 	%rd41, %rd40, 3;
	add.s64 	%rd42, %rd2, %rd41;
	ld.global.f64 	%fd99, [%rd42];
	add.f64 	%fd100, %fd342, %fd99;
	ld.global.f64 	%fd101, [%rd42+4096];
	add.f64 	%fd102, %fd100, %fd101;
	ld.global.f64 	%fd103, [%rd42+8192];
	add.f64 	%fd104, %fd102, %fd103;
	ld.global.f64 	%fd105, [%rd42+12288];
	add.f64 	%fd106, %fd104, %fd105;
	ld.global.f64 	%fd107, [%rd42+16384];
	add.f64 	%fd108, %fd106, %fd107;
	ld.global.f64 	%fd109, [%rd42+20480];
	add.f64 	%fd110, %fd108, %fd109;
	ld.global.f64 	%fd111, [%rd42+24576];
	add.f64 	%fd112, %fd110, %fd111;
	ld.global.f64 	%fd113, [%rd42+28672];
	add.f64 	%fd342, %fd112, %fd113;
	add.s32 	%r276, %r276, 4096;
$L__BB5_36:
	setp.eq.s32 	%p12, %r42, 0;
	@%p12 bra 	$L__BB5_42;
	setp.lt.u32 	%p13, %r42, 4;
	@%p13 bra 	$L__BB5_39;
	cvt.u64.u32 	%rd43, %r276;
	add.s64 	%rd44, %rd104, %rd43;
	shl.b64 	%rd45, %rd44, 3;
	add.s64 	%rd46, %rd2, %rd45;
	ld.global.f64 	%fd115, [%rd46];
	add.f64 	%fd116, %fd342, %fd115;
	ld.global.f64 	%fd117, [%rd46+4096];
	add.f64 	%fd118, %fd116, %fd117;
	ld.global.f64 	%fd119, [%rd46+8192];
	add.f64 	%fd120, %fd118, %fd119;
	ld.global.f64 	%fd121, [%rd46+12288];
	add.f64 	%fd342, %fd120, %fd121;
	add.s32 	%r276, %r276, 2048;
$L__BB5_39:
	and.b32  	%r78, %r34, 3;
	setp.eq.s32 	%p14, %r78, 0;
	@%p14 bra 	$L__BB5_42;
	cvt.u64.u32 	%rd47, %r276;
	add.s64 	%rd48, %rd47, %rd103;
	shl.b64 	%rd49, %rd48, 3;
	add.s64 	%rd106, %rd2, %rd49;
	cvt.u16.u32 	%rs1, %r272;
	shr.u16 	%rs2, %rs1, 9;
	add.s16 	%rs3, %rs2, 1;
	cvt.u32.u16 	%r79, %rs3;
	and.b32  	%r80, %r79, 3;
	neg.s32 	%r279, %r80;
$L__BB5_41:
	.pragma "nounroll";
	ld.global.f64 	%fd122, [%rd106];
	add.f64 	%fd342, %fd342, %fd122;
	add.s64 	%rd106, %rd106, 4096;
	add.s32 	%r279, %r279, 1;
	setp.ne.s32 	%p15, %r279, 0;
	@%p15 bra 	$L__BB5_41;
$L__BB5_42:
	// begin inline asm
	mov.u32 %r81, %laneid;
	// end inline asm
	mov.b64 	%rd50, %fd342;
	mov.b64 	{%r83, %r88}, %rd50;
	mov.b32 	%r89, 1;
	mov.b32 	%r130, 31;
	mov.b32 	%r131, -1;
	// begin inline asm
	shfl.sync.down.b32 %r82, %r83, %r89, %r130, %r131;
	// end inline asm
	// begin inline asm
	shfl.sync.down.b32 %r87, %r88, %r89, %r130, %r131;
	// end inline asm
	mov.b64 	%rd51, {%r82, %r87};
	mov.b64 	%fd123, %rd51;
	setp.gt.s32 	%p16, %r81, 30;
	add.f64 	%fd124, %fd342, %fd123;
	selp.f64 	%fd125, %fd342, %fd124, %p16;
	mov.b64 	%rd52, %fd125;
	mov.b64 	{%r93, %r98}, %rd52;
	mov.b32 	%r99, 2;
	// begin inline asm
	shfl.sync.down.b32 %r92, %r93, %r99, %r130, %r131;
	// end inline asm
	// begin inline asm
	shfl.sync.down.b32 %r97, %r98, %r99, %r130, %r131;
	// end inline asm
	mov.b64 	%rd53, {%r92, %r97};
	mov.b64 	%fd126, %rd53;
	setp.gt.s32 	%p17, %r81, 29;
	add.f64 	%fd127, %fd125, %fd126;
	selp.f64 	%fd128, %fd125, %fd127, %p17;
	mov.b64 	%rd54, %fd128;
	mov.b64 	{%r103, %r108}, %rd54;
	mov.b32 	%r109, 4;
	// begin inline asm
	shfl.sync.down.b32 %r102, %r103, %r109, %r130, %r131;
	// end inline asm
	// begin inline asm
	shfl.sync.down.b32 %r107, %r108, %r109, %r130, %r131;
	// end inline asm
	mov.b64 	%rd55, {%r102, %r107};
	mov.b64 	%fd129, %rd55;
	setp.gt.s32 	%p18, %r81, 27;
	add.f64 	%fd130, %fd128, %fd129;
	selp.f64 	%fd131, %fd128, %fd130, %p18;
	mov.b64 	%rd56, %fd131;
	mov.b64 	{%r113, %r118}, %rd56;
	mov.b32 	%r119, 8;
	// begin inline asm
	shfl.sync.down.b32 %r112, %r113, %r119, %r130, %r131;
	// end inline asm
	// begin inline asm
	shfl.sync.down.b32 %r117, %r118, %r119, %r130, %r131;
	// end inline asm
	mov.b64 	%rd57, {%r112, %r117};
	mov.b64 	%fd132, %rd57;
	setp.gt.s32 	%p19, %r81, 23;
	add.f64 	%fd133, %fd131, %fd132;
	selp.f64 	%fd134, %fd131, %fd133, %p19;
	mov.b64 	%rd58, %fd134;
	mov.b64 	{%r123, %r128}, %rd58;
	mov.b32 	%r129, 16;
	// begin inline asm
	shfl.sync.down.b32 %r122, %r123, %r129, %r130, %r131;
	// end inline asm
	// begin inline asm
	shfl.sync.down.b32 %r127, %r128, %r129, %r130, %r131;
	// end inline asm
	mov.b64 	%rd59, {%r122, %r127};
	mov.b64 	%fd135, %rd59;
	setp.gt.s32 	%p20, %r81, 15;
	add.f64 	%fd37, %fd134, %fd135;
	selp.f64 	%fd343, %fd134, %fd37, %p20;
	setp.ne.s32 	%p21, %r81, 0;
	@%p21 bra 	$L__BB5_44;
	shr.u32 	%r132, %r27, 2;
	and.b32  	%r133, %r132, 248;
	mov.u32 	%r134, _ZZN3cub18CUB_300001_SM_10006detail6reduce18DeviceReduceKernelINS2_10policy_hubIdyN4cuda3std3__44plusIdEEE10Policy1000EN6thrust24THRUST_300001_SM_1000_NS10device_ptrIdEEyS9_dNS7_10__identityEEEvT0_PT3_T1_NS0_13GridEvenShareISK_EET2_T4_E12temp_storage;
	add.s32 	%r135, %r134, %r133;
	st.shared.f64 	[%r135+16], %fd37;
$L__BB5_44:
	bar.sync 	0;
	setp.ne.s32 	%p22, %r27, 0;
	@%p22 bra 	$L__BB5_46;
	ld.shared.f64 	%fd136, [_ZZN3cub18CUB_300001_SM_10006detail6reduce18DeviceReduceKernelINS2_10policy_hubIdyN4cuda3std3__44plusIdEEE10Policy1000EN6thrust24THRUST_300001_SM_1000_NS10device_ptrIdEEyS9_dNS7_10__identityEEEvT0_PT3_T1_NS0_13GridEvenShareISK_EET2_T4_E12temp_storage+24];
	add.f64 	%fd137, %fd343, %fd136;
	ld.shared.f64 	%fd138, [_ZZN3cub18CUB_300001_SM_10006detail6reduce18DeviceReduceKernelINS2_10policy_hubIdyN4cuda3std3__44plusIdEEE10Policy1000EN6thrust24THRUST_300001_SM_1000_NS10device_ptrIdEEyS9_dNS7_10__identityEEEvT0_PT3_T1_NS0_13GridEvenShareISK_EET2_T4_E12temp_storage+32];
	add.f64 	%fd139, %fd137, %fd138;
	ld.shared.f64 	%fd140, [_ZZN3cub18CUB_300001_SM_10006detail6reduce18DeviceReduceKernelINS2_10policy_hubIdyN4cuda3std3__44plusIdEEE10Policy1000EN6thrust24THRUST_300001_SM_1000_NS10device_ptrIdEEyS9_dNS7_10__identityEEEvT0_PT3_T1_NS0_13GridEvenShareISK_EET2_T4_E12temp_storage+40];
	add.f64 	%fd141, %fd139, %fd140;
	ld.shared.f64 	%fd142, [_ZZN3cub18CUB_300001_SM_10006detail6reduce18DeviceReduceKernelINS2_10policy_hubIdyN4cuda3std3__44plusIdEEE10Policy1000EN6thrust24THRUST_300001_SM_1000_NS10device_ptrIdEEyS9_dNS7_10__identityEEEvT0_PT3_T1_NS0_13GridEvenShareISK_EET2_T4_E12temp_storage+48];
	add.f64 	%fd143, %fd141, %fd142;
	ld.shared.f64 	%fd144, [_ZZN3cub18CUB_300001_SM_10006detail6reduce18DeviceReduceKernelINS2_10policy_hubIdyN4cuda3std3__44plusIdEEE10Policy1000EN6thrust24THRUST_300001_SM_1000_NS10device_ptrIdEEyS9_dNS7_10__identityEEEvT0_PT3_T1_NS0_13GridEvenShareISK_EET2_T4_E12temp_storage+56];
	add.f64 	%fd145, %fd143, %fd144;
	ld.shared.f64 	%fd146, [_ZZN3cub18CUB_300001_SM_10006detail6reduce18DeviceReduceKernelINS2_10policy_hubIdyN4cuda3std3__44plusIdEEE10Policy1000EN6thrust24THRUST_300001_SM_1000_NS10device_ptrIdEEyS9_dNS7_10__identityEEEvT0_PT3_T1_NS0_13GridEvenShareISK_EET2_T4_E12temp_storage+64];
	add.f64 	%fd147, %fd145, %fd146;
	ld.shared.f64 	%fd148, [_ZZN3cub18CUB_300001_SM_10006detail6reduce18DeviceReduceKernelINS2_10policy_hubIdyN4cuda3std3__44plusIdEEE10Policy1000EN6thrust24THRUST_300001_SM_1000_NS10device_ptrIdEEyS9_dNS7_10__identityEEEvT0_PT3_T1_NS0_13GridEvenShareISK_EET2_T4_E12temp_storage+72];
	add.f64 	%fd149, %fd147, %fd148;
	ld.shared.f64 	%fd150, [_ZZN3cub18CUB_300001_SM_10006detail6reduce18DeviceReduceKernelINS2_10policy_hubIdyN4cuda3std3__44plusIdEEE10Policy1000EN6thrust24THRUST_300001_SM_1000_NS10device_ptrIdEEyS9_dNS7_10__identityEEEvT0_PT3_T1_NS0_13GridEvenShareISK_EET2_T4_E12temp_storage+80];
	add.f64 	%fd151, %fd149, %fd150;
	ld.shared.f64 	%fd152, [_ZZN3cub18CUB_300001_SM_10006detail6reduce18DeviceReduceKernelINS2_10policy_hubIdyN4cuda3std3__44plusIdEEE10Policy1000EN6thrust24THRUST_300001_SM_1000_NS10device_ptrIdEEyS9_dNS7_10__identityEEEvT0_PT3_T1_NS0_13GridEvenShareISK_EET2_T4_E12temp_storage+88];
	add.f64 	%fd153, %fd151, %fd152;
	ld.shared.f64 	%fd154, [_ZZN3cub18CUB_300001_SM_10006detail6reduce18DeviceReduceKernelINS2_10policy_hubIdyN4cuda3std3__44plusIdEEE10Policy1000EN6thrust24THRUST_300001_SM_1000_NS10device_ptrIdEEyS9_dNS7_10__identityEEEvT0_PT3_T1_NS0_13GridEvenShareISK_EET2_T4_E12temp_storage+96];
	add.f64 	%fd155, %fd153, %fd154;
	ld.shared.f64 	%fd156, [_ZZN3cub18CUB_300001_SM_10006detail6reduce18DeviceReduceKernelINS2_10policy_hubIdyN4cuda3std3__44plusIdEEE10Policy1000EN6thrust24THRUST_300001_SM_1000_NS10device_ptrIdEEyS9_dNS7_10__identityEEEvT0_PT3_T1_NS0_13GridEvenShareISK_EET2_T4_E12temp_storage+104];
	add.f64 	%fd157, %fd155, %fd156;
	ld.shared.f64 	%fd158, [_ZZN3cub18CUB_300001_SM_10006detail6reduce18DeviceReduceKernelINS2_10policy_hubIdyN4cuda3std3__44plusIdEEE10Policy1000EN6thrust24THRUST_300001_SM_1000_NS10device_ptrIdEEyS9_dNS7_10__identityEEEvT0_PT3_T1_NS0_13GridEvenShareISK_EET2_T4_E12temp_storage+112];
	add.f64 	%fd159, %fd157, %fd158;
	ld.shared.f64 	%fd160, [_ZZN3cub18CUB_300001_SM_10006detail6reduce18DeviceReduceKernelINS2_10policy_hubIdyN4cuda3std3__44plusIdEEE10Policy1000EN6thrust24THRUST_300001_SM_1000_NS10device_ptrIdEEyS9_dNS7_10__identityEEEvT0_PT3_T1_NS0_13GridEvenShareISK_EET2_T4_E12temp_storage+120];
	add.f64 	%fd161, %fd159, %fd160;
	ld.shared.f64 	%fd162, [_ZZN3cub18CUB_300001_SM_10006detail6reduce18DeviceReduceKernelINS2_10policy_hubIdyN4cuda3std3__44plusIdEEE10Policy1000EN6thrust24THRUST_300001_SM_1000_NS10device_ptrIdEEyS9_dNS7_10__identityEEEvT0_PT3_T1_NS0_13GridEvenShareISK_EET2_T4_E12temp_storage+128];
	add.f64 	%fd163, %fd161, %fd162;
	ld.shared.f64 	%fd164, [_ZZN3cub18CUB_300001_SM_10006detail6reduce18DeviceReduceKernelINS2_10policy_hubIdyN4cuda3std3__44plusIdEEE10Policy1000EN6thrust24THRUST_300001_SM_1000_NS10device_ptrIdEEyS9_dNS7_10__identityEEEvT0_PT3_T1_NS0_13GridEvenShareISK_EET2_T4_E12temp_storage+136];
	add.f64 	%fd343, %fd163, %fd164;
$L__BB5_46:
	mov.u32 	%r263, %tid.x;
	setp.ne.s32 	%p64, %r263, 0;
	@%p64 bra 	$L__BB5_48;
	ld.param.u64 	%rd100, [_ZN3cub18CUB_300001_SM_10006detail6reduce18DeviceReduceKernelINS2_10policy_hubIdyN4cuda3std3__44plusIdEEE10Policy1000EN6thrust24THRUST_300001_SM_1000_NS10device_ptrIdEEyS9_dNS7_10__identityEEEvT0_PT3_T1_NS0_13GridEvenShareISK_EET2_T4__param_1];
	cvta.to.global.u64 	%rd97, %rd100;
	mul.wide.u32 	%rd98, %r2, 8;
	add.s64 	%rd99, %rd97, %rd98;
	st.global.f64 	[%rd99], %fd343;
$L__BB5_48:
	ret;

}
	// .globl	_ZN3cub18CUB_300001_SM_10006detail6reduce28DeviceReduceSingleTileKernelINS2_10policy_hubIdyN4cuda3std3__44plusIdEEE10Policy1000EPdSC_iS9_ddNS7_10__identityEEEvT0_T1_T2_T3_T4_T6_
.visible .entry _ZN3cub18CUB_300001_SM_10006detail6reduce28DeviceReduceSingleTileKernelINS2_10policy_hubIdyN4cuda3std3__44plusIdEEE10Policy1000EPdSC_iS9_ddNS7_10__identityEEEvT0_T1_T2_T3_T4_T6_(
	.param .u64 .ptr .align 1 _ZN3cub18CUB_300001_SM_10006detail6reduce28DeviceReduceSingleTileKernelINS2_10policy_hubIdyN4cuda3std3__44plusIdEEE10Policy1000EPdSC_iS9_ddNS7_10__identityEEEvT0_T1_T2_T3_T4_T6__param_0,
	.param .u64 .ptr .align 1 _ZN3cub18CUB_300001_SM_10006detail6reduce28DeviceReduceSingleTileKernelINS2_10policy_hubIdyN4cuda3std3__44plusIdEEE10Policy1000EPdSC_iS9_ddNS7_10__identityEEEvT0_T1_T2_T3_T4_T6__param_1,
	.param .u32 _ZN3cub18CUB_300001_SM_10006detail6reduce28DeviceReduceSingleTileKernelINS2_10policy_hubIdyN4cuda3std3__44plusIdEEE10Policy1000EPdSC_iS9_ddNS7_10__identityEEEvT0_T1_T2_T3_T4_T6__param_2,
	.param .align 1 .b8 _ZN3cub18CUB_300001_SM_10006detail6reduce28DeviceReduceSingleTileKernelINS2_10policy_hubIdyN4cuda3std3__44plusIdEEE10Policy1000EPdSC_iS9_ddNS7_10__identityEEEvT0_T1_T2_T3_T4_T6__param_3[1],
	.param .f64 _ZN3cub18CUB_300001_SM_10006detail6reduce28DeviceReduceSingleTileKernelINS2_10policy_hubIdyN4cuda3std3__44plusIdEEE10Policy1000EPdSC_iS9_ddNS7_10__identityEEEvT0_T1_T2_T3_T4_T6__param_4,
	.param .align 1 .b8 _ZN3cub18CUB_300001_SM_10006detail6reduce28DeviceReduceSingleTileKernelINS2_10policy_hubIdyN4cuda3std3__44plusIdEEE10Policy1000EPdSC_iS9_ddNS7_10__identityEEEvT0_T1_T2_T3_T4_T6__param_5[1]
)
.maxntid 512
.minnctapersm 1
{
	.reg .pred 	%p<58>;
	.reg .b32 	%r<238>;
	.reg .b64 	%rd<104>;
	.reg .b64 	%fd<232>;
	// demoted variable
	.shared .align 8 .b8 _ZZN3cub18CUB_300001_SM_10006detail6reduce28DeviceReduceSingleTileKernelINS2_10policy_hubIdyN4cuda3std3__44plusIdEEE10Policy1000EPdSC_iS9_ddNS7_10__identityEEEvT0_T1_T2_T3_T4_T6_E12temp_storage[152];
	ld.param.u64 	%rd8, [_ZN3cub18CUB_300001_SM_10006detail6reduce28DeviceReduceSingleTileKernelINS2_10policy_hubIdyN4cuda3std3__44plusIdEEE10Policy1000EPdSC_iS9_ddNS7_10__identityEEEvT0_T1_T2_T3_T4_T6__param_0];
	ld.param.u64 	%rd9, [_ZN3cub18CUB_300001_SM_10006detail6reduce28DeviceReduceSingleTileKernelINS2_10policy_hubIdyN4cuda3std3__44plusIdEEE10Policy1000EPdSC_iS9_ddNS7_10__identityEEEvT0_T1_T2_T3_T4_T6__param_1];
	ld.param.u32 	%r34, [_ZN3cub18CUB_300001_SM_10006detail6reduce28DeviceReduceSingleTileKernelINS2_10policy_hubIdyN4cuda3std3__44plusIdEEE10Policy1000EPdSC_iS9_ddNS7_10__identityEEEvT0_T1_T2_T3_T4_T6__param_2];
	ld.param.f64 	%fd30, [_ZN3cub18CUB_300001_SM_10006detail6reduce28DeviceReduceSingleTileKernelINS2_10policy_hubIdyN4cuda3std3__44plusIdEEE10Policy1000EPdSC_iS9_ddNS7_10__identityEEEvT0_T1_T2_T3_T4_T6__param_4];
	cvta.to.global.u64 	%rd1, %rd9;
	setp.ne.s32 	%p1, %r34, 0;
	@%p1 bra 	$L__BB6_3;
	mov.u32 	%r224, %tid.x;
	setp.ne.s32 	%p57, %r224, 0;
	@%p57 bra 	$L__BB6_39;
	st.global.f64 	[%rd1], %fd30;
	bra.uni 	$L__BB6_39;
$L__BB6_3:
	setp.gt.s32 	%p2, %r34, 3583;
	@%p2 bra 	$L__BB6_21;
	mov.u32 	%r1, %tid.x;
	setp.ge.s32 	%p19, %r1, %r34;
	mov.f64 	%fd223, 0d0000000000000000;
	mov.u32 	%r228, %r1;
	@%p19 bra 	$L__BB6_6;
	mul.wide.u32 	%rd69, %r1, 8;
	add.s64 	%rd68, %rd8, %rd69;
	// begin inline asm
	ld.global.nc.u64 %rd67, [%rd68];
	// end inline asm
	mov.b64 	%fd223, %rd67;
	add.s32 	%r228, %r1, 512;
$L__BB6_6:
	setp.ge.s32 	%p20, %r228, %r34;
	@%p20 bra 	$L__BB6_12;
	not.b32 	%r100, %r228;
	add.s32 	%r4, %r34, %r100;
	and.b32  	%r101, %r4, 1536;
	setp.eq.s32 	%p21, %r101, 1536;
	@%p21 bra 	$L__BB6_10;
	mul.wide.u32 	%rd70, %r228, 8;
	add.s64 	%rd102, %rd8, %rd70;
	shr.u32 	%r102, %r4, 9;
	add.s32 	%r103, %r102, 1;
	and.b32  	%r104, %r103, 3;
	neg.s32 	%r226, %r104;
$L__BB6_9:
	.pragma "nounroll";
	// begin inline asm
	ld.global.nc.u64 %rd71, [%rd102];
	// end inline asm
	mov.b64 	%fd109, %rd71;
	add.f64 	%fd223, %fd223, %fd109;
	add.s32 	%r228, %r228, 512;
	add.s64 	%rd102, %rd102, 4096;
	add.s32 	%r226, %r226, 1;
	setp.ne.s32 	%p22, %r226, 0;
	@%p22 bra 	$L__BB6_9;
$L__BB6_10:
	setp.lt.u32 	%p23, %r4, 1536;
	@%p23 bra 	$L__BB6_12;
$L__BB6_11:
	mul.wide.s32 	%rd81, %r228, 8;
	add.s64 	%rd74, %rd8, %rd81;
	// begin inline asm
	ld.global.nc.u64 %rd73, [%rd74];
	// end inline asm
	mov.b64 	%fd110, %rd73;
	add.f64 	%fd111, %fd223, %fd110;
	add.s64 	%rd76, %rd74, 4096;
	// begin inline asm
	ld.global.nc.u64 %rd75, [%rd76];
	// end inline asm
	mov.b64 	%fd112, %rd75;
	add.f64 	%fd113, %fd111, %fd112;
	add.s64 	%rd78, %rd74, 8192;
	// begin inline asm
	ld.global.nc.u64 %rd77, [%rd78];
	// end inline asm
	mov.b64 	%fd114, %rd77;
	add.f64 	%fd115, %fd113, %fd114;
	add.s64 	%rd80, %rd74, 12288;
	// begin inline asm
	ld.global.nc.u64 %rd79, [%rd80];
	// end inline asm
	mov.b64 	%fd116, %rd79;
	add.f64 	%fd223, %fd115, %fd116;
	add.s32 	%r228, %r228, 2048;
	setp.lt.s32 	%p24, %r228, %r34;
	@%p24 bra 	$L__BB6_11;
$L__BB6_12:
	setp.lt.s32 	%p25, %r34, 512;
	@%p25 bra 	$L__BB6_17;
	// begin inline asm
	mov.u32 %r168, %laneid;
	// end inline asm
	mov.b64 	%rd92, %fd223;
	mov.b64 	{%r170, %r175}, %rd92;
	mov.b32 	%r176, 1;
	mov.b32 	%r217, 31;
	mov.b32 	%r218, -1;
	// begin inline asm
	shfl.sync.down.b32 %r169, %r170, %r176, %r217, %r218;
	// end inline asm
	// begin inline asm
	shfl.sync.down.b32 %r174, %r175, %r176, %r217, %r218;
	// end inline asm
	mov.b64 	%rd93, {%r169, %r174};
	mov.b64 	%fd175, %rd93;
	setp.gt.s32 	%p49, %r168, 30;
	add.f64 	%fd176, %fd223, %fd175;
	selp.f64 	%fd177, %fd223, %fd176, %p49;
	mov.b64 	%rd94, %fd177;
	mov.b64 	{%r180, %r185}, %rd94;
	mov.b32 	%r186, 2;
	// begin inline asm
	shfl.sync.down.b32 %r179, %r180, %r186, %r217, %r218;
	// end inline asm
	// begin inline asm
	shfl.sync.down.b32 %r184, %r185, %r186, %r217, %r218;
	// end inline asm
	mov.b64 	%rd95, {%r179, %r184};
	mov.b64 	%fd178, %rd95;
	setp.gt.s32 	%p50, %r168, 29;
	add.f64 	%fd179, %fd177, %fd178;
	selp.f64 	%fd180, %fd177, %fd179, %p50;
	mov.b64 	%rd96, %fd180;
	mov.b64 	{%r190, %r195}, %rd96;
	mov.b32 	%r196, 4;
	// begin inline asm
	shfl.sync.down.b32 %r189, %r190, %r196, %r217, %r218;
	// end inline asm
	// begin inline asm
	shfl.sync.down.b32 %r194, %r195, %r196, %r217, %r218;
	// end inline asm
	mov.b64 	%rd97, {%r189, %r194};
	mov.b64 	%fd181, %rd97;
	setp.gt.s32 	%p51, %r168, 27;
	add.f64 	%fd182, %fd180, %fd181;
	selp.f64 	%fd183, %fd180, %fd182, %p51;
	mov.b64 	%rd98, %fd183;
	mov.b64 	{%r200, %r205}, %rd98;
	mov.b32 	%r206, 8;
	// begin inline asm
	shfl.sync.down.b32 %r199, %r200, %r206, %r217, %r218;
	// end inline asm
	// begin inline asm
	shfl.sync.down.b32 %r204, %r205, %r206, %r217, %r218;
	// end inline asm
	mov.b64 	%rd99, {%r199, %r204};
	mov.b64 	%fd184, %rd99;
	setp.gt.s32 	%p52, %r168, 23;
	add.f64 	%fd185, %fd183, %fd184;
	selp.f64 	%fd186, %fd183, %fd185, %p52;
	mov.b64 	%rd100, %fd186;
	mov.b64 	{%r210, %r215}, %rd100;
	mov.b32 	%r216, 16;
	// begin inline asm
	shfl.sync.down.b32 %r209, %r210, %r216, %r217, %r218;
	// end inline asm
	// begin inline asm
	shfl.sync.down.b32 %r214, %r215, %r216, %r217, %r218;
	// end inline asm
	mov.b64 	%rd101, {%r209, %r214};
	mov.b64 	%fd187, %rd101;
	setp.gt.s32 	%p53, %r168, 15;
	add.f64 	%fd10, %fd186, %fd187;
	selp.f64 	%fd231, %fd186, %fd10, %p53;
	setp.ne.s32 	%p54, %r168, 0;
	@%p54 bra 	$L__BB6_15;
	shr.u32 	%r219, %r1, 2;
	and.b32  	%r220, %r219, 248;
	mov.u32 	%r221, _ZZN3cub18CUB_300001_SM_10006detail6reduce28DeviceReduceSingleTileKernelINS2_10policy_hubIdyN4cuda3std3__44plusIdEEE10Policy1000EPdSC_iS9_ddNS7_10__identityEEEvT0_T1_T2_T3_T4_T6_E12temp_storage;
	add.s32 	%r222, %r221, %r220;
	st.shared.f64 	[%r222+16], %fd10;
$L__BB6_15:
	bar.sync 	0;
	setp.ne.s32 	%p55, %r1, 0;
	@%p55 bra 	$L__BB6_37;
	ld.shared.f64 	%fd188, [_ZZN3cub18CUB_300001_SM_10006detail6reduce28DeviceReduceSingleTileKernelINS2_10policy_hubIdyN4cuda3std3__44plusIdEEE10Policy1000EPdSC_iS9_ddNS7_10__identityEEEvT0_T1_T2_T3_T4_T6_E12temp_storage+24];
	add.f64 	%fd189, %fd231, %fd188;
	ld.shared.f64 	%fd190, [_ZZN3cub18CUB_300001_SM_10006detail6reduce28DeviceReduceSingleTileKernelINS2_10policy_hubIdyN4cuda3std3__44plusIdEEE10Policy1000EPdSC_iS9_ddNS7_10__identityEEEvT0_T1_T2_T3_T4_T6_E12temp_storage+32];
	add.f64 	%fd191, %fd189, %fd190;
	ld.shared.f64 	%fd192, [_ZZN3cub18CUB_300001_SM_10006detail6reduce28DeviceReduceSingleTileKernelINS2_10policy_hubIdyN4cuda3std3__44plusIdEEE10Policy1000EPdSC_iS9_ddNS7_10__identityEEEvT0_T1_T2_T3_T4_T6_E12temp_storage+40];
	add.f64 	%fd193, %fd191, %fd192;
	ld.shared.f64 	%fd194, [_ZZN3cub18CUB_300001_SM_10006detail6reduce28DeviceReduceSingleTileKernelINS2_10policy_hubIdyN4cuda3std3__44plusIdEEE10Policy1000EPdSC_iS9_ddNS7_10__identityEEEvT0_T1_T2_T3_T4_T6_E12temp_storage+48];
	add.f64 	%fd195, %fd193, %fd194;
	ld.shared.f64 	%fd196, [_ZZN3cub18CUB_300001_SM_10006detail6reduce28DeviceReduceSingleTileKernelINS2_10policy_hubIdyN4cuda3std3__44plusIdEEE10Policy1000EPdSC_iS9_ddNS7_10__identityEEEvT0_T1_T2_T3_T4_T6_E12temp_storage+56];
	add.f64 	%fd197, %fd195, %fd196;
	ld.shared.f64 	%fd198, [_ZZN3cub18CUB_300001_SM_10006detail6reduce28DeviceReduceSingleTileKernelINS2_10policy_hubIdyN4cuda3std3__44plusIdEEE10Policy1000EPdSC_iS9_ddNS7_10__identityEEEvT0_T1_T2_T3_T4_T6_E12temp_storage+64];
	add.f64 	%fd199, %fd197, %fd198;
	ld.shared.f64 	%fd200, [_ZZN3cub18CUB_300001_SM_10006detail6reduce28DeviceReduceSingleTileKernelINS2_10policy_hubIdyN4cuda3std3__44plusIdEEE10Policy1000EPdSC_iS9_ddNS7_10__identityEEEvT0_T1_T2_T3_T4_T6_E12temp_storage+72];
	add.f64 	%fd201, %fd199, %fd200;
	ld.shared.f64 	%fd202, [_ZZN3cub18CUB_300001_SM_10006detail6reduce28DeviceReduceSingleTileKernelINS2_10policy_hubIdyN4cuda3std3__44plusIdEEE10Policy1000EPdSC_iS9_ddNS7_10__identityEEEvT0_T1_T2_T3_T4_T6_E12temp_storage+80];
	add.f64 	%fd203, %fd201, %fd202;
	ld.shared.f64 	%fd204, [_ZZN3cub18CUB_300001_SM_10006detail6reduce28DeviceReduceSingleTileKernelINS2_10policy_hubIdyN4cuda3std3__44plusIdEEE10Policy1000EPdSC_iS9_ddNS7_10__identityEEEvT0_T1_T2_T3_T4_T6_E12temp_storage+88];
	add.f64 	%fd205, %fd203, %fd204;
	ld.shared.f64 	%fd206, [_ZZN3cub18CUB_300001_SM_10006detail6reduce28DeviceReduceSingleTileKernelINS2_10policy_hubIdyN4cuda3std3__44plusIdEEE10Policy1000EPdSC_iS9_ddNS7_10__identityEEEvT0_T1_T2_T3_T4_T6_E12temp_storage+96];
	add.f64 	%fd207, %fd205, %fd206;
	ld.shared.f64 	%fd208, [_ZZN3cub18CUB_300001_SM_10006detail6reduce28DeviceReduceSingleTileKernelINS2_10policy_hubIdyN4cuda3std3__44plusIdEEE10Policy1000EPdSC_iS9_ddNS7_10__identityEEEvT0_T1_T2_T3_T4_T6_E12temp_storage+104];
	add.f64 	%fd209, %fd207, %fd208;
	ld.shared.f64 	%fd210, [_ZZN3cub18CUB_300001_SM_10006detail6reduce28DeviceReduceSingleTileKernelINS2_10policy_hubIdyN4cuda3std3__44plusIdEEE10Policy1000EPdSC_iS9_ddNS7_10__identityEEEvT0_T1_T2_T3_T4_T6_E12temp_storage+112];
	add.f64 	%fd211, %fd209, %fd210;
	ld.shared.f64 	%fd212, [_ZZN3cub18CUB_300001_SM_10006detail6reduce28DeviceReduceSingleTileKernelINS2_10policy_hubIdyN4cuda3std3__44plusIdEEE10Policy1000EPdSC_iS9_ddNS7_10__identityEEEvT0_T1_T2_T3_T4_T6_E12temp_storage+120];
	add.f64 	%fd213, %fd211, %fd212;
	ld.shared.f64 	%fd214, [_ZZN3cub18CUB_300001_SM_10006detail6reduce28DeviceReduceSingleTileKernelINS2_10policy_hubIdyN4cuda3std3__44plusIdEEE10Policy1000EPdSC_iS9_ddNS7_10__identityEEEvT0_T1_T2_T3_T4_T6_E12temp_storage+128];
	add.f64 	%fd215, %fd213, %fd214;
	ld.shared.f64 	%fd216, [_ZZN3cub18CUB_300001_SM_10006detail6reduce28DeviceReduceSingleTileKernelINS2_10policy_hubIdyN4cuda3std3__44plusIdEEE10Policy1000EPdSC_iS9_ddNS7_10__identityEEEvT0_T1_T2_T3_T4_T6_E12temp_storage+136];
	add.f64 	%fd231, %fd215, %fd216;
	bra.uni 	$L__BB6_37;
$L__BB6_17:
	// begin inline asm
	mov.u32 %r105, %laneid;
	// end inline asm
	and.b32  	%r156, %r1, 992;
	add.s32 	%r157, %r156, 32;
	setp.gt.s32 	%p26, %r157, %r34;
	not.b32 	%r158, %r156;
	add.s32 	%r159, %r34, %r158;
	selp.b32 	%r154, %r159, 31, %p26;
	mov.b64 	%rd82, %fd223;
	mov.b64 	{%r107, %r112}, %rd82;
	mov.b32 	%r113, 1;
	mov.b32 	%r155, -1;
	// begin inline asm
	shfl.sync.down.b32 %r106, %r107, %r113, %r154, %r155;
	// end inline asm
	// begin inline asm
	shfl.sync.down.b32 %r111, %r112, %r113, %r154, %r155;
	// end inline asm
	mov.b64 	%rd83, {%r106, %r111};
	mov.b64 	%fd117, %rd83;
	setp.lt.s32 	%p27, %r105, %r154;
	add.f64 	%fd118, %fd223, %fd117;
	selp.f64 	%fd119, %fd118, %fd223, %p27;
	mov.b64 	%rd84, %fd119;
	mov.b64 	{%r117, %r122}, %rd84;
	mov.b32 	%r123, 2;
	// begin inline asm
	shfl.sync.down.b32 %r116, %r117, %r123, %r154, %r155;
	// end inline asm
	// begin inline asm
	shfl.sync.down.b32 %r121, %r122, %r123, %r154, %r155;
	// end inline asm
	mov.b64 	%rd85, {%r116, %r121};
	mov.b64 	%fd120, %rd85;
	add.s32 	%r160, %r105, 2;
	setp.gt.s32 	%p28, %r160, %r154;
	add.f64 	%fd121, %fd119, %fd120;
	selp.f64 	%fd122, %fd119, %fd121, %p28;
	mov.b64 	%rd86, %fd122;
	mov.b64 	{%r127, %r132}, %rd86;
	mov.b32 	%r133, 4;
	// begin inline asm
	shfl.sync.down.b32 %r126, %r127, %r133, %r154, %r155;
	// end inline asm
	// begin inline asm
	shfl.sync.down.b32 %r131, %r132, %r133, %r154, %r155;
	// end inline asm
	mov.b64 	%rd87, {%r126, %r131};
	mov.b64 	%fd123, %rd87;
	add.s32 	%r161, %r105, 4;
	setp.gt.s32 	%p29, %r161, %r154;
	add.f64 	%fd124, %fd122, %fd123;
	selp.f64 	%fd125, %fd122, %fd124, %p29;
	mov.b64 	%rd88, %fd125;
	mov.b64 	{%r137, %r142}, %rd88;
	mov.b32 	%r143, 8;
	// begin inline asm
	shfl.sync.down.b32 %r136, %r137, %r143, %r154, %r155;
	// end inline asm
	// begin inline asm
	shfl.sync.down.b32 %r141, %r142, %r143, %r154, %r155;
	// end inline asm
	mov.b64 	%rd89, {%r136, %r141};
	mov.b64 	%fd126, %rd89;
	add.s32 	%r162, %r105, 8;
	setp.gt.s32 	%p30, %r162, %r154;
	add.f64 	%fd127, %fd125, %fd126;
	selp.f64 	%fd128, %fd125, %fd127, %p30;
	mov.b64 	%rd90, %fd128;
	mov.b64 	{%r147, %r152}, %rd90;
	mov.b32 	%r153, 16;
	// begin inline asm
	shfl.sync.down.b32 %r146, %r147, %r153, %r154, %r155;
	// end inline asm
	// begin inline asm
	shfl.sync.down.b32 %r151, %r152, %r153, %r154, %r155;
	// end inline asm
	mov.b64 	%rd91, {%r146, %r151};
	mov.b64 	%fd129, %rd91;
	add.s32 	%r163, %r105, 16;
	setp.gt.s32 	%p31, %r163, %r154;
	add.f64 	%fd130, %fd128, %fd129;
	selp.f64 	%fd231, %fd128, %fd130, %p31;
	setp.ne.s32 	%p32, %r105, 0;
	@%p32 bra 	$L__BB6_19;
	shr.u32 	%r164, %r1, 2;
	and.b32  	%r165, %r164, 248;
	mov.u32 	%r166, _ZZN3cub18CUB_300001_SM_10006detail6reduce28DeviceReduceSingleTileKernelINS2_10policy_hubIdyN4cuda3std3__44plusIdEEE10Policy1000EPdSC_iS9_ddNS7_10__identityEEEvT0_T1_T2_T3_T4_T6_E12temp_storage;
	add.s32 	%r167, %r166, %r165;
	st.shared.f64 	[%r167+16], %fd231;
$L__BB6_19:
	bar.sync 	0;
	setp.ne.s32 	%p33, %r1, 0;
	@%p33 bra 	$L__BB6_37;
	setp.gt.s32 	%p34, %r34, 32;
	ld.shared.f64 	%fd131, [_ZZN3cub18CUB_300001_SM_10006detail6reduce28DeviceReduceSingleTileKernelINS2_10policy_hubIdyN4cuda3std3__44plusIdEEE10Policy1000EPdSC_iS9_ddNS7_10__identityEEEvT0_T1_T2_T3_T4_T6_E12temp_storage+24];
	add.f64 	%fd132, %fd231, %fd131;
	selp.f64 	%fd133, %fd132, %fd231, %p34;
	setp.gt.s32 	%p35, %r34, 64;
	ld.shared.f64 	%fd134, [_ZZN3cub18CUB_300001_SM_10006detail6reduce28DeviceReduceSingleTileKernelINS2_10policy_hubIdyN4cuda3std3__44plusIdEEE10Policy1000EPdSC_iS9_ddNS7_10__identityEEEvT0_T1_T2_T3_T4_T6_E12temp_storage+32];
	add.f64 	%fd135, %fd134, %fd133;
	selp.f64 	%fd136, %fd135, %fd133, %p35;
	setp.gt.s32 	%p36, %r34, 96;
	ld.shared.f64 	%fd137, [_ZZN3cub18CUB_300001_SM_10006detail6reduce28DeviceReduceSingleTileKernelINS2_10policy_hubIdyN4cuda3std3__44plusIdEEE10Policy1000EPdSC_iS9_ddNS7_10__identityEEEvT0_T1_T2_T3_T4_T6_E12temp_storage+40];
	add.f64 	%fd138, %fd137, %fd136;
	selp.f64 	%fd139, %fd138, %fd136, %p36;
	setp.gt.s32 	%p37, %r34, 128;
	ld.shared.f64 	%fd140, [_ZZN3cub18CUB_300001_SM_10006detail6reduce28DeviceReduceSingleTileKernelINS2_10policy_hubIdyN4cuda3std3__44plusIdEEE10Policy1000EPdSC_iS9_ddNS7_10__identityEEEvT0_T1_T2_T3_T4_T6_E12temp_storage+48];
	add.f64 	%fd141, %fd140, %fd139;
	selp.f64 	%fd142, %fd141, %fd139, %p37;
	setp.gt.s32 	%p38, %r34, 160;
	ld.shared.f64 	%fd143, [_ZZN3cub18CUB_300001_SM_10006detail6reduce28DeviceReduceSingleTileKernelINS2_10policy_hubIdyN4cuda3std3__44plusIdEEE10Policy1000EPdSC_iS9_ddNS7_10__identityEEEvT0_T1_T2_T3_T4_T6_E12temp_storage+56];
	add.f64 	%fd144, %fd143, %fd142;
	selp.f64 	%fd145, %fd144, %fd142, %p38;
	setp.gt.s32 	%p39, %r34, 192;
	ld.shared.f64 	%fd146, [_ZZN3cub18CUB_300001_SM_10006detail6reduce28DeviceReduceSingleTileKernelINS2_10policy_hubIdyN4cuda3std3__44plusIdEEE10Policy1000EPdSC_iS9_ddNS7_10__identityEEEvT0_T1_T2_T3_T4_T6_E12temp_storage+64];
	add.f64 	%fd147, %fd146, %fd145;
	selp.f64 	%fd148, %fd147, %fd145, %p39;
	setp.gt.s32 	%p40, %r34, 224;
	ld.shared.f64 	%fd149, [_ZZN3cub18CUB_300001_SM_10006detail6reduce28DeviceReduceSingleTileKernelINS2_10policy_hubIdyN4cuda3std3__44plusIdEEE10Policy1000EPdSC_iS9_ddNS7_10__identityEEEvT0_T1_T2_T3_T4_T6_E12temp_storage+72];
	add.f64 	%fd150, %fd149, %fd148;
	selp.f64 	%fd151, %fd150, %fd148, %p40;
	setp.gt.s32 	%p41, %r34, 256;
	ld.shared.f64 	%fd152, [_ZZN3cub18CUB_300001_SM_10006detail6reduce28DeviceReduceSingleTileKernelINS2_10policy_hubIdyN4cuda3std3__44plusIdEEE10Policy1000EPdSC_iS9_ddNS7_10__identityEEEvT0_T1_T2_T3_T4_T6_E12temp_storage+80];
	add.f64 	%fd153, %fd152, %fd151;
	selp.f64 	%fd154, %fd153, %fd151, %p41;
	setp.gt.s32 	%p42, %r34, 288;
	ld.shared.f64 	%fd155, [_ZZN3cub18CUB_300001_SM_10006detail6reduce28DeviceReduceSingleTileKernelINS2_10policy_hubIdyN4cuda3std3__44plusIdEEE10Policy1000EPdSC_iS9_ddNS7_10__identityEEEvT0_T1_T2_T3_T4_T6_E12temp_storage+88];
	add.f64 	%fd156, %fd155, %fd154;
	selp.f64 	%fd157, %fd156, %fd154, %p42;
	setp.gt.s32 	%p43, %r34, 320;
	ld.shared.f64 	%fd158, [_ZZN3cub18CUB_300001_SM_10006detail6reduce28DeviceReduceSingleTileKernelINS2_10policy_hubIdyN4cuda3std3__44plusIdEEE10Policy1000EPdSC_iS9_ddNS7_10__identityEEEvT0_T1_T2_T3_T4_T6_E12temp_storage+96];
	add.f64 	%fd159, %fd158, %fd157;
	selp.f64 	%fd160, %fd159, %fd157, %p43;
	setp.gt.s32 	%p44, %r34, 352;
	ld.shared.f64 	%fd161, [_ZZN3cub18CUB_300001_SM_10006detail6reduce28DeviceReduceSingleTileKernelINS2_10policy_hubIdyN4cuda3std3__44plusIdEEE10Policy1000EPdSC_iS9_ddNS7_10__identityEEEvT0_T1_T2_T3_T4_T6_E12temp_storage+104];
	add.f64 	%fd162, %fd161, %fd160;
	selp.f64 	%fd163, %fd162, %fd160, %p44;
	setp.gt.s32 	%p45, %r34, 384;
	ld.shared.f64 	%fd164, [_ZZN3cub18CUB_300001_SM_10006detail6reduce28DeviceReduceSingleTileKernelINS2_10policy_hubIdyN4cuda3std3__44plusIdEEE10Policy1000EPdSC_iS9_ddNS7_10__identityEEEvT0_T1_T2_T3_T4_T6_E12temp_storage+112];
	add.f64 	%fd165, %fd164, %fd163;
	selp.f64 	%fd166, %fd165, %fd163, %p45;
	setp.gt.s32 	%p46, %r34, 416;
	ld.shared.f64 	%fd167, [_ZZN3cub18CUB_300001_SM_10006detail6reduce28DeviceReduceSingleTileKernelINS2_10policy_hubIdyN4cuda3std3__44plusIdEEE10Policy1000EPdSC_iS9_ddNS7_10__identityEEEvT0_T1_T2_T3_T4_T6_E12temp_storage+120];
	add.f64 	%fd168, %fd167, %fd166;
	selp.f64 	%fd169, %fd168, %fd166, %p46;
	setp.gt.s32 	%p47, %r34, 448;
	ld.shared.f64 	%fd170, [_ZZN3cub18CUB_300001_SM_10006detail6reduce28DeviceReduceSingleTileKernelINS2_10policy_hubIdyN4cuda3std3__44plusIdEEE10Policy1000EPdSC_iS9_ddNS7_10__identityEEEvT0_T1_T2_T3_T4_T6_E12temp_storage+128];
	add.f64 	%fd171, %fd170, %fd169;
	selp.f64 	%fd172, %fd171, %fd169, %p47;
	setp.gt.s32 	%p48, %r34, 480;
	ld.shared.f64 	%fd173, [_ZZN3cub18CUB_300001_SM_10006detail6reduce28DeviceReduceSingleTileKernelINS2_10policy_hubIdyN4cuda3std3__44plusIdEEE10Policy1000EPdSC_iS9_ddNS7_10__identityEEEvT0_T1_T2_T3_T4_T6_E12temp_storage+136];
	add.f64 	%fd174, %fd173, %fd172;
	selp.f64 	%fd231, %fd174, %fd172, %p48;
	bra.uni 	$L__BB6_37;
$L__BB6_21:
	mov.u32 	%r13, %tid.x;
	mul.wide.u32 	%rd24, %r13, 8;
	add.s64 	%rd11, %rd8, %rd24;
	// begin inline asm
	ld.global.nc.u64 %rd10, [%rd11];
	// end inline asm
	mov.b64 	%fd31, %rd10;
	add.s64 	%rd13, %rd11, 4096;
	// begin inline asm
	ld.global.nc.u64 %rd12, [%rd13];
	// end inline asm
	mov.b64 	%fd32, %rd12;
	add.s64 	%rd15, %rd11, 8192;
	// begin inline asm
	ld.global.nc.u64 %rd14, [%rd15];
	// end inline asm
	mov.b64 	%fd33, %rd14;
	add.s64 	%rd17, %rd11, 12288;
	// begin inline asm
	ld.global.nc.u64 %rd16, [%rd17];
	// end inline asm
	mov.b64 	%fd34, %rd16;
	add.s64 	%rd19, %rd11, 16384;
	// begin inline asm
	ld.global.nc.u64 %rd18, [%rd19];
	// end inline asm
	mov.b64 	%fd35, %rd18;
	add.s64 	%rd21, %rd11, 20480;
	// begin inline asm
	ld.global.nc.u64 %rd20, [%rd21];
	// end inline asm
	mov.b64 	%fd36, %rd20;
	add.s64 	%rd23, %rd11, 24576;
	// begin inline asm
	ld.global.nc.u64 %rd22, [%rd23];
	// end inline asm
	mov.b64 	%fd37, %rd22;
	add.f64 	%fd38, %fd31, %fd32;
	add.f64 	%fd39, %fd38, %fd33;
	add.f64 	%fd40, %fd39, %fd34;
	add.f64 	%fd41, %fd40, %fd35;
	add.f64 	%fd42, %fd41, %fd36;
	add.f64 	%fd230, %fd42, %fd37;
	setp.lt.u32 	%p3, %r34, 7168;
	mov.b32 	%r231, 3584;
	@%p3 bra 	$L__BB6_25;
	add.s32 	%r14, %r34, -3584;
	mov.b32 	%r231, 3584;
$L__BB6_23:
	add.s32 	%r37, %r231, %r13;
	mul.wide.u32 	%rd39, %r37, 8;
	add.s64 	%rd26, %rd8, %rd39;
	// begin inline asm
	ld.global.nc.u64 %rd25, [%rd26];
	// end inline asm
	mov.b64 	%fd43, %rd25;
	add.s64 	%rd28, %rd26, 4096;
	// begin inline asm
	ld.global.nc.u64 %rd27, [%rd28];
	// end inline asm
	mov.b64 	%fd44, %rd27;
	add.s64 	%rd30, %rd26, 8192;
	// begin inline asm
	ld.global.nc.u64 %rd29, [%rd30];
	// end inline asm
	mov.b64 	%fd45, %rd29;
	add.s64 	%rd32, %rd26, 12288;
	// begin inline asm
	ld.global.nc.u64 %rd31, [%rd32];
	// end inline asm
	mov.b64 	%fd46, %rd31;
	add.s64 	%rd34, %rd26, 16384;
	// begin inline asm
	ld.global.nc.u64 %rd33, [%rd34];
	// end inline asm
	mov.b64 	%fd47, %rd33;
	add.s64 	%rd36, %rd26, 20480;
	// begin inline asm
	ld.global.nc.u64 %rd35, [%rd36];
	// end inline asm
	mov.b64 	%fd48, %rd35;
	add.s64 	%rd38, %rd26, 24576;
	// begin inline asm
	ld.global.nc.u64 %rd37, [%rd38];
	// end inline asm
	mov.b64 	%fd49, %rd37;
	add.f64 	%fd50, %fd230, %fd43;
	add.f64 	%fd51, %fd50, %fd44;
	add.f64 	%fd52, %fd51, %fd45;
	add.f64 	%fd53, %fd52, %fd46;
	add.f64 	%fd54, %fd53, %fd47;
	add.f64 	%fd55, %fd54, %fd48;
	add.f64 	%fd230, %fd55, %fd49;
	sub.s32 	%r38, %r34, %r231;
	setp.lt.s32 	%p4, %r38, 3584;
	@%p4 bra 	$L__BB6_33;
	add.s32 	%r231, %r231, 3584;
	setp.le.s32 	%p5, %r231, %r14;
	@%p5 bra 	$L__BB6_23;
$L__BB6_25:
	setp.le.s32 	%p6, %r34, %r231;
	@%p6 bra 	$L__BB6_33;
	sub.s32 	%r18, %r34, %r231;
	setp.ge.s32 	%p7, %r13, %r18;
	@%p7 bra 	$L__BB6_33;
	not.b32 	%r39, %r13;
	add.s32 	%r40, %r34, %r39;
	sub.s32 	%r19, %r40, %r231;
	and.b32  	%r41, %r19, 1536;
	setp.eq.s32 	%p8, %r41, 1536;
	mov.u32 	%r235, %r13;
	@%p8 bra 	$L__BB6_30;
	add.s32 	%r233, %r13, %r231;
	shr.u32 	%r42, %r19, 9;
	add.s32 	%r43, %r42, 1;
	and.b32  	%r44, %r43, 3;
	neg.s32 	%r232, %r44;
	mov.u32 	%r235, %r13;
$L__BB6_29:
	.pragma "nounroll";
	mul.wide.u32 	%rd42, %r233, 8;
	add.s64 	%rd41, %rd8, %rd42;
	// begin inline asm
	ld.global.nc.u64 %rd40, [%rd41];
	// end inline asm
	mov.b64 	%fd57, %rd40;
	add.f64 	%fd230, %fd230, %fd57;
	add.s32 	%r235, %r235, 512;
	add.s32 	%r233, %r233, 512;
	add.s32 	%r232, %r232, 1;
	setp.ne.s32 	%p9, %r232, 0;
	@%p9 bra 	$L__BB6_29;
$L__BB6_30:
	setp.lt.u32 	%p10, %r19, 1536;
	@%p10 bra 	$L__BB6_33;
	cvt.u64.u32 	%rd43, %r235;
	cvt.u64.u32 	%rd44, %r231;
	add.s64 	%rd45, %rd43, %rd44;
	shl.b64 	%rd46, %rd45, 3;
	add.s64 	%rd47, %rd46, %rd8;
	add.s64 	%rd103, %rd47, 8192;
	add.s32 	%r236, %r235, %r231;
$L__BB6_32:
	mul.wide.u32 	%rd56, %r236, 8;
	add.s64 	%rd49, %rd8, %rd56;
	// begin inline asm
	ld.global.nc.u64 %rd48, [%rd49];
	// end inline asm
	mov.b64 	%fd58, %rd48;
	add.f64 	%fd59, %fd230, %fd58;
	add.s64 	%rd51, %rd103, -4096;
	// begin inline asm
	ld.global.nc.u64 %rd50, [%rd51];
	// end inline asm
	mov.b64 	%fd60, %rd50;
	add.f64 	%fd61, %fd59, %fd60;
	// begin inline asm
	ld.global.nc.u64 %rd52, [%rd103];
	// end inline asm
	mov.b64 	%fd62, %rd52;
	add.f64 	%fd63, %fd61, %fd62;
	add.s64 	%rd55, %rd103, 4096;
	// begin inline asm
	ld.global.nc.u64 %rd54, [%rd55];
	// end inline asm
	mov.b64 	%fd64, %rd54;
	add.f64 	%fd230, %fd63, %fd64;
	add.s32 	%r235, %r235, 2048;
	add.s64 	%rd103, %rd103, 16384;
	add.s32 	%r236, %r236, 2048;
	setp.lt.s32 	%p11, %r235, %r18;
	@%p11 bra 	$L__BB6_32;
$L__BB6_33:
	// begin inline asm
	mov.u32 %r45, %laneid;
	// end inline asm
	mov.b64 	%rd57, %fd230;
	mov.b64 	{%r47, %r52}, %rd57;
	mov.b32 	%r53, 1;
	mov.b32 	%r94, 31;
	mov.b32 	%r95, -1;
	// begin inline asm
	shfl.sync.down.b32 %r46, %r47, %r53, %r94, %r95;
	// end inline asm
	// begin inline asm
	shfl.sync.down.b32 %r51, %r52, %r53, %r94, %r95;
	// end inline asm
	mov.b64 	%rd58, {%r46, %r51};
	mov.b64 	%fd65, %rd58;
	setp.gt.s32 	%p12, %r45, 30;
	add.f64 	%fd66, %fd230, %fd65;
	selp.f64 	%fd67, %fd230, %fd66, %p12;
	mov.b64 	%rd59, %fd67;
	mov.b64 	{%r57, %r62}, %rd59;
	mov.b32 	%r63, 2;
	// begin inline asm
	shfl.sync.down.b32 %r56, %r57, %r63, %r94, %r95;
	// end inline asm
	// begin inline asm
	shfl.sync.down.b32 %r61, %r62, %r63, %r94, %r95;
	// end inline asm
	mov.b64 	%rd60, {%r56, %r61};
	mov.b64 	%fd68, %rd60;
	setp.gt.s32 	%p13, %r45, 29;
	add.f64 	%fd69, %fd67, %fd68;
	selp.f64 	%fd70, %fd67, %fd69, %p13;
	mov.b64 	%rd61, %fd70;
	mov.b64 	{%r67, %r72}, %rd61;
	mov.b32 	%r73, 4;
	// begin inline asm
	shfl.sync.down.b32 %r66, %r67, %r73, %r94, %r95;
	// end inline asm
	// begin inline asm
	shfl.sync.down.b32 %r71, %r72, %r73, %r94, %r95;
	// end inline asm
	mov.b64 	%rd62, {%r66, %r71};
	mov.b64 	%fd71, %rd62;
	setp.gt.s32 	%p14, %r45, 27;
	add.f64 	%fd72, %fd70, %fd71;
	selp.f64 	%fd73, %fd70, %fd72, %p14;
	mov.b64 	%rd63, %fd73;
	mov.b64 	{%r77, %r82}, %rd63;
	mov.b32 	%r83, 8;
	// begin inline asm
	shfl.sync.down.b32 %r76, %r77, %r83, %r94, %r95;
	// end inline asm
	// begin inline asm
	shfl.sync.down.b32 %r81, %r82, %r83, %r94, %r95;
	// end inline asm
	mov.b64 	%rd64, {%r76, %r81};
	mov.b64 	%fd74, %rd64;
	setp.gt.s32 	%p15, %r45, 23;
	add.f64 	%fd75, %fd73, %fd74;
	selp.f64 	%fd76, %fd73, %fd75, %p15;
	mov.b64 	%rd65, %fd76;
	mov.b64 	{%r87, %r92}, %rd65;
	mov.b32 	%r93, 16;
	// begin inline asm
	shfl.sync.down.b32 %r86, %r87, %r93, %r94, %r95;
	// end inline asm
	// begin inline asm
	shfl.sync.down.b32 %r91, %r92, %r93, %r94, %r95;
	// end inline asm
	mov.b64 	%rd66, {%r86, %r91};
	mov.b64 	%fd77, %rd66;
	setp.gt.s32 	%p16, %r45, 15;
	add.f64 	%fd26, %fd76, %fd77;
	selp.f64 	%fd231, %fd76, %fd26, %p16;
	setp.ne.s32 	%p17, %r45, 0;
	@%p17 bra 	$L__BB6_35;
	shr.u32 	%r96, %r13, 2;
	and.b32  	%r97, %r96, 248;
	mov.u32 	%r98, _ZZN3cub18CUB_300001_SM_10006detail6reduce28DeviceReduceSingleTileKernelINS2_10policy_hubIdyN4cuda3std3__44plusIdEEE10Policy1000EPdSC_iS9_ddNS7_10__identityEEEvT0_T1_T2_T3_T4_T6_E12temp_storage;
	add.s32 	%r99, %r98, %r97;
	st.shared.f64 	[%r99+16], %fd26;
$L__BB6_35:
	bar.sync 	0;
	setp.ne.s32 	%p18, %r13, 0;
	@%p18 bra 	$L__BB6_37;
	ld.shared.f64 	%fd78, [_ZZN3cub18CUB_300001_SM_10006detail6reduce28DeviceReduceSingleTileKernelINS2_10policy_hubIdyN4cuda3std3__44plusIdEEE10Policy1000EPdSC_iS9_ddNS7_10__identityEEEvT0_T1_T2_T3_T4_T6_E12temp_storage+24];
	add.f64 	%fd79, %fd231, %fd78;
	ld.shared.f64 	%fd80, [_ZZN3cub18CUB_300001_SM_10006detail6reduce28DeviceReduceSingleTileKernelINS2_10policy_hubIdyN4cuda3std3__44plusIdEEE10Policy1000EPdSC_iS9_ddNS7_10__identityEEEvT0_T1_T2_T3_T4_T6_E12temp_storage+32];
	add.f64 	%fd81, %fd79, %fd80;
	ld.shared.f64 	%fd82, [_ZZN3cub18CUB_300001_SM_10006detail6reduce28DeviceReduceSingleTileKernelINS2_10policy_hubIdyN4cuda3std3__44plusIdEEE10Policy1000EPdSC_iS9_ddNS7_10__identityEEEvT0_T1_T2_T3_T4_T6_E12temp_storage+40];
	add.f64 	%fd83, %fd81, %fd82;
	ld.shared.f64 	%fd84, [_ZZN3cub18CUB_300001_SM_10006detail6reduce28DeviceReduceSingleTileKernelINS2_10policy_hubIdyN4cuda3std3__44plusIdEEE10Policy1000EPdSC_iS9_ddNS7_10__identityEEEvT0_T1_T2_T3_T4_T6_E12temp_storage+48];
	add.f64 	%fd85, %fd83, %fd84;
	ld.shared.f64 	%fd86, [_ZZN3cub18CUB_300001_SM_10006detail6reduce28DeviceReduceSingleTileKernelINS2_10policy_hubIdyN4cuda3std3__44plusIdEEE10Policy1000EPdSC_iS9_ddNS7_10__identityEEEvT0_T1_T2_T3_T4_T6_E12temp_storage+56];
	add.f64 	%fd87, %fd85, %fd86;
	ld.shared.f64 	%fd88, [_ZZN3cub18CUB_300001_SM_10006detail6reduce28DeviceReduceSingleTileKernelINS2_10policy_hubIdyN4cuda3std3__44plusIdEEE10Policy1000EPdSC_iS9_ddNS7_10__identityEEEvT0_T1_T2_T3_T4_T6_E12temp_storage+64];
	add.f64 	%fd89, %fd87, %fd88;
	ld.shared.f64 	%fd90, [_ZZN3cub18CUB_300001_SM_10006detail6reduce28DeviceReduceSingleTileKernelINS2_10policy_hubIdyN4cuda3std3__44plusIdEEE10Policy1000EPdSC_iS9_ddNS7_10__identityEEEvT0_T1_T2_T3_T4_T6_E12temp_storage+72];
	add.f64 	%fd91, %fd89, %fd90;
	ld.shared.f64 	%fd92, [_ZZN3cub18CUB_300001_SM_10006detail6reduce28DeviceReduceSingleTileKernelINS2_10policy_hubIdyN4cuda3std3__44plusIdEEE10Policy1000EPdSC_iS9_ddNS7_10__identityEEEvT0_T1_T2_T3_T4_T6_E12temp_storage+80];
	add.f64 	%fd93, %fd91, %fd92;
	ld.shared.f64 	%fd94, [_ZZN3cub18CUB_300001_SM_10006detail6reduce28DeviceReduceSingleTileKernelINS2_10policy_hubIdyN4cuda3std3__44plusIdEEE10Policy1000EPdSC_iS9_ddNS7_10__identityEEEvT0_T1_T2_T3_T4_T6_E12temp_storage+88];
	add.f64 	%fd95, %fd93, %fd94;
	ld.shared.f64 	%fd96, [_ZZN3cub18CUB_300001_SM_10006detail6reduce28DeviceReduceSingleTileKernelINS2_10policy_hubIdyN4cuda3std3__44plusIdEEE10Policy1000EPdSC_iS9_ddNS7_10__identityEEEvT0_T1_T2_T3_T4_T6_E12temp_storage+96];
	add.f64 	%fd97, %fd95, %fd96;
	ld.shared.f64 	%fd98, [_ZZN3cub18CUB_300001_SM_10006detail6reduce28DeviceReduceSingleTileKernelINS2_10policy_hubIdyN4cuda3std3__44plusIdEEE10Policy1000EPdSC_iS9_ddNS7_10__identityEEEvT0_T1_T2_T3_T4_T6_E12temp_storage+104];
	add.f64 	%fd99, %fd97, %fd98;
	ld.shared.f64 	%fd100, [_ZZN3cub18CUB_300001_SM_10006detail6reduce28DeviceReduceSingleTileKernelINS2_10policy_hubIdyN4cuda3std3__44plusIdEEE10Policy1000EPdSC_iS9_ddNS7_10__identityEEEvT0_T1_T2_T3_T4_T6_E12temp_storage+112];
	add.f64 	%fd101, %fd99, %fd100;
	ld.shared.f64 	%fd102, [_ZZN3cub18CUB_300001_SM_10006detail6reduce28DeviceReduceSingleTileKernelINS2_10policy_hubIdyN4cuda3std3__44plusIdEEE10Policy1000EPdSC_iS9_ddNS7_10__identityEEEvT0_T1_T2_T3_T4_T6_E12temp_storage+120];
	add.f64 	%fd103, %fd101, %fd102;
	ld.shared.f64 	%fd104, [_ZZN3cub18CUB_300001_SM_10006detail6reduce28DeviceReduceSingleTileKernelINS2_10policy_hubIdyN4cuda3std3__44plusIdEEE10Policy1000EPdSC_iS9_ddNS7_10__identityEEEvT0_T1_T2_T3_T4_T6_E12temp_storage+128];
	add.f64 	%fd105, %fd103, %fd104;
	ld.shared.f64 	%fd106, [_ZZN3cub18CUB_300001_SM_10006detail6reduce28DeviceReduceSingleTileKernelINS2_10policy_hubIdyN4cuda3std3__44plusIdEEE10Policy1000EPdSC_iS9_ddNS7_10__identityEEEvT0_T1_T2_T3_T4_T6_E12temp_storage+136];
	add.f64 	%fd231, %fd105, %fd106;
$L__BB6_37:
	mov.u32 	%r223, %tid.x;
	setp.ne.s32 	%p56, %r223, 0;
	@%p56 bra 	$L__BB6_39;
	add.f64 	%fd217, %fd30, %fd231;
	st.global.f64 	[%rd1], %fd217;
$L__BB6_39:
	ret;

}
	// .globl	_ZN3cub18CUB_300001_SM_10006detail6reduce28DeviceReduceSingleTileKernelINS2_10policy_hubIfjN4cuda3std3__44plusIfEEE10Policy1000EN6thrust24THRUST_300001_SM_1000_NS6detail15normal_iteratorINSD_10device_ptrIfEEEEPfjS9_ff6squareIfEEEvT0_T1_T2_T3_T4_T6_
.visible .entry _ZN3cub18CUB_300001_SM_10006detail6reduce28DeviceReduceSingleTileKernelINS2_10policy_hubIfjN4cuda3std3__44plusIfEEE10Policy1000EN6thrust24THRUST_300001_SM_1000_NS6detail15normal_iteratorINSD_10device_ptrIfEEEEPfjS9_ff6squareIfEEEvT0_T1_T2_T3_T4_T6_(
	.param .align 8 .b8 _ZN3cub18CUB_300001_SM_10006detail6reduce28DeviceReduceSingleTileKernelINS2_10policy_hubIfjN4cuda3std3__44plusIfEEE10Policy1000EN6thrust24THRUST_300001_SM_1000_NS6detail15normal_iteratorINSD_10device_ptrIfEEEEPfjS9_ff6squareIfEEEvT0_T1_T2_T3_T4_T6__param_0[8],
	.param .u64 .ptr .align 1 _ZN3cub18CUB_300001_SM_10006detail6reduce28DeviceReduceSingleTileKernelINS2_10policy_hubIfjN4cuda3std3__44plusIfEEE10Policy1000EN6thrust24THRUST_300001_SM_1000_NS6detail15normal_iteratorINSD_10device_ptrIfEEEEPfjS9_ff6squareIfEEEvT0_T1_T2_T3_T4_T6__param_1,
	.param .u32 _ZN3cub18CUB_300001_SM_10006detail6reduce28DeviceReduceSingleTileKernelINS2_10policy_hubIfjN4cuda3std3__44plusIfEEE10Policy1000EN6thrust24THRUST_300001_SM_1000_NS6detail15normal_iteratorINSD_10device_ptrIfEEEEPfjS9_ff6squareIfEEEvT0_T1_T2_T3_T4_T6__param_2,
	.param .align 1 .b8 _ZN3cub18CUB_300001_SM_10006detail6reduce28DeviceReduceSingleTileKernelINS2_10policy_hubIfjN4cuda3std3__44plusIfEEE10Policy1000EN6thrust24THRUST_300001_SM_1000_NS6detail15normal_iteratorINSD_10device_ptrIfEEEEPfjS9_ff6squareIfEEEvT0_T1_T2_T3_T4_T6__param_3[1],
	.param .f32 _ZN3cub18CUB_300001_SM_10006detail6reduce28DeviceReduceSingleTileKernelINS2_10policy_hubIfjN4cuda3std3__44plusIfEEE10Policy1000EN6thrust24THRUST_300001_SM_1000_NS6detail15normal_iteratorINSD_10device_ptrIfEEEEPfjS9_ff6squareIfEEEvT0_T1_T2_T3_T4_T6__param_4,
	.param .align 1 .b8 _ZN3cub18CUB_300001_SM_10006detail6reduce28DeviceReduceSingleTileKernelINS2_10policy_hubIfjN4cuda3std3__44plusIfEEE10Policy1000EN6thrust24THRUST_300001_SM_1000_NS6detail15normal_iteratorINSD_10device_ptrIfEEEEPfjS9_ff6squareIfEEEvT0_T1_T2_T3_T4_T6__param_5[1]
)
.maxntid 512
.minnctapersm 1
{
	.reg .pred 	%p<67>;
	.reg .b32 	%r<211>;
	.reg .b32 	%f<400>;
	.reg .b64 	%rd<84>;
	// demoted variable
	.shared .align 4 .b8 _ZZN3cub18CUB_300001_SM_10006detail6reduce28DeviceReduceSingleTileKernelINS2_10policy_hubIfjN4cuda3std3__44plusIfEEE10Policy1000EN6thrust24THRUST_300001_SM_1000_NS6detail15normal_iteratorINSD_10device_ptrIfEEEEPfjS9_ff6squareIfEEEvT0_T1_T2_T3_T4_T6_E12temp_storage[84];
	ld.param.u64 	%rd9, [_ZN3cub18CUB_300001_SM_10006detail6reduce28DeviceReduceSingleTileKernelINS2_10policy_hubIfjN4cuda3std3__44plusIfEEE10Policy1000EN6thrust24THRUST_300001_SM_1000_NS6detail15normal_iteratorINSD_10device_ptrIfEEEEPfjS9_ff6squareIfEEEvT0_T1_T2_T3_T4_T6__param_0];
	ld.param.u64 	%rd10, [_ZN3cub18CUB_300001_SM_10006detail6reduce28DeviceReduceSingleTileKernelINS2_10policy_hubIfjN4cuda3std3__44plusIfEEE10Policy1000EN6thrust24THRUST_300001_SM_1000_NS6detail15normal_iteratorINSD_10device_ptrIfEEEEPfjS9_ff6squareIfEEEvT0_T1_T2_T3_T4_T6__param_1];
	ld.param.u32 	%r51, [_ZN3cub18CUB_300001_SM_10006detail6reduce28DeviceReduceSingleTileKernelINS2_10policy_hubIfjN4cuda3std3__44plusIfEEE10Policy1000EN6thrust24THRUST_300001_SM_1000_NS6detail15normal_iteratorINSD_10device_ptrIfEEEEPfjS9_ff6squareIfEEEvT0_T1_T2_T3_T4_T6__param_2];
	ld.param.f32 	%f42, [_ZN3cub18CUB_300001_SM_10006detail6reduce28DeviceReduceSingleTileKernelINS2_10policy_hubIfjN4cuda3std3__44plusIfEEE10Policy1000EN6thrust24THRUST_300001_SM_1000_NS6detail15normal_iteratorINSD_10device_ptrIfEEEEPfjS9_ff6squareIfEEEvT0_T1_T2_T3_T4_T6__param_4];
	cvta.to.global.u64 	%rd1, %rd10;
	setp.ne.s32 	%p1, %r51, 0;
	@%p1 bra 	$L__BB7_3;
	mov.u32 	%r193, %tid.x;
	setp.ne.s32 	%p66, %r193, 0;
	@%p66 bra 	$L__BB7_52;
	st.global.f32 	[%rd1], %f42;
	bra.uni 	$L__BB7_52;
$L__BB7_3:
	cvta.to.global.u64 	%rd2, %rd9;
	setp.gt.u32 	%p2, %r51, 8191;
	@%p2 bra 	$L__BB7_28;
	mov.u32 	%r1, %tid.x;
	setp.ge.u32 	%p24, %r1, %r51;
	mov.f32 	%f387, 0f00000000;
	mov.u32 	%r197, %r1;
	@%p24 bra 	$L__BB7_6;
	mul.wide.u32 	%rd73, %r1, 4;
	add.s64 	%rd74, %rd2, %rd73;
	ld.global.f32 	%f219, [%rd74];
	mul.f32 	%f387, %f219, %f219;
	add.s32 	%r197, %r1, 512;
$L__BB7_6:
	setp.ge.u32 	%p25, %r197, %r51;
	@%p25 bra 	$L__BB7_19;
	not.b32 	%r120, %r197;
	add.s32 	%r121, %r51, %r120;
	shr.u32 	%r122, %r121, 9;
	add.s32 	%r4, %r122, 1;
	and.b32  	%r5, %r4, 15;
	setp.lt.u32 	%p26, %r121, 7680;
	@%p26 bra 	$L__BB7_10;
	and.b32  	%r123, %r4, 16777200;
	neg.s32 	%r195, %r123;
	mul.wide.u32 	%rd75, %r197, 4;
	add.s64 	%rd76, %rd75, %rd2;
	add.s64 	%rd82, %rd76, 16384;
$L__BB7_9:
	.pragma "nounroll";
	ld.global.f32 	%f221, [%rd82+-16384];
	fma.rn.f32 	%f222, %f221, %f221, %f387;
	ld.global.f32 	%f223, [%rd82+-14336];
	fma.rn.f32 	%f224, %f223, %f223, %f222;
	ld.global.f32 	%f225, [%rd82+-12288];
	fma.rn.f32 	%f226, %f225, %f225, %f224;
	ld.global.f32 	%f227, [%rd82+-10240];
	fma.rn.f32 	%f228, %f227, %f227, %f226;
	ld.global.f32 	%f229, [%rd82+-8192];
	fma.rn.f32 	%f230, %f229, %f229, %f228;
	ld.global.f32 	%f231, [%rd82+-6144];
	fma.rn.f32 	%f232, %f231, %f231, %f230;
	ld.global.f32 	%f233, [%rd82+-4096];
	fma.rn.f32 	%f234, %f233, %f233, %f232;
	ld.global.f32 	%f235, [%rd82+-2048];
	fma.rn.f32 	%f236, %f235, %f235, %f234;
	ld.global.f32 	%f237, [%rd82];
	fma.rn.f32 	%f238, %f237, %f237, %f236;
	ld.global.f32 	%f239, [%rd82+2048];
	fma.rn.f32 	%f240, %f239, %f239, %f238;
	ld.global.f32 	%f241, [%rd82+4096];
	fma.rn.f32 	%f242, %f241, %f241, %f240;
	ld.global.f32 	%f243, [%rd82+6144];
	fma.rn.f32 	%f244, %f243, %f243, %f242;
	ld.global.f32 	%f245, [%rd82+8192];
	fma.rn.f32 	%f246, %f245, %f245, %f244;
	ld.global.f32 	%f247, [%rd82+10240];
	fma.rn.f32 	%f248, %f247, %f247, %f246;
	ld.global.f32 	%f249, [%rd82+12288];
	fma.rn.f32 	%f250, %f249, %f249, %f248;
	ld.global.f32 	%f251, [%rd82+14336];
	fma.rn.f32 	%f387, %f251, %f251, %f250;
	add.s32 	%r197, %r197, 8192;
	add.s32 	%r195, %r195, 16;
	add.s64 	%rd82, %rd82, 32768;
	setp.ne.s32 	%p27, %r195, 0;
	@%p27 bra 	$L__BB7_9;
$L__BB7_10:
	setp.eq.s32 	%p28, %r5, 0;
	@%p28 bra 	$L__BB7_19;
	and.b32  	%r12, %r4, 7;
	setp.lt.u32 	%p29, %r5, 8;
	@%p29 bra 	$L__BB7_13;
	mul.wide.u32 	%rd77, %r197, 4;
	add.s64 	%rd78, %rd2, %rd77;
	ld.global.f32 	%f253, [%rd78];
	fma.rn.f32 	%f254, %f253, %f253, %f387;
	ld.global.f32 	%f255, [%rd78+2048];
	fma.rn.f32 	%f256, %f255, %f255, %f254;
	ld.global.f32 	%f257, [%rd78+4096];
	fma.rn.f32 	%f258, %f257, %f257, %f256;
	ld.global.f32 	%f259, [%rd78+6144];
	fma.rn.f32 	%f260, %f259, %f259, %f258;
	ld.global.f32 	%f261, [%rd78+8192];
	fma.rn.f32 	%f262, %f261, %f261, %f260;
	ld.global.f32 	%f263, [%rd78+10240];
	fma.rn.f32 	%f264, %f263, %f263, %f262;
	ld.global.f32 	%f265, [%rd78+12288];
	fma.rn.f32 	%f266, %f265, %f265, %f264;
	ld.global.f32 	%f267, [%rd78+14336];
	fma.rn.f32 	%f387, %f267, %f267, %f266;
	add.s32 	%r197, %r197, 4096;
$L__BB7_13:
	setp.eq.s32 	%p30, %r12, 0;
	@%p30 bra 	$L__BB7_19;
	and.b32  	%r15, %r4, 3;
	setp.lt.u32 	%p31, %r12, 4;
	@%p31 bra 	$L__BB7_16;
	mul.wide.u32 	%rd79, %r197, 4;
	add.s64 	%rd80, %rd2, %rd79;
	ld.global.f32 	%f269, [%rd80];
	fma.rn.f32 	%f270, %f269, %f269, %f387;
	ld.global.f32 	%f271, [%rd80+2048];
	fma.rn.f32 	%f272, %f271, %f271, %f270;
	ld.global.f32 	%f273, [%rd80+4096];
	fma.rn.f32 	%f274, %f273, %f273, %f272;
	ld.global.f32 	%f275, [%rd80+6144];
	fma.rn.f32 	%f387, %f275, %f275, %f274;
	add.s32 	%r197, %r197, 2048;
$L__BB7_16:
	setp.eq.s32 	%p32, %r15, 0;
	@%p32 bra 	$L__BB7_19;
	mul.wide.u32 	%rd81, %r197, 4;
	add.s64 	%rd83, %rd2, %rd81;
	neg.s32 	%r200, %r15;
$L__BB7_18:
	.pragma "nounroll";
	ld.global.f32 	%f276, [%rd83];
	fma.rn.f32 	%f387, %f276, %f276, %f387;
	add.s64 	%rd83, %rd83, 2048;
	add.s32 	%r200, %r200, 1;
	setp.ne.s32 	%p33, %r200, 0;
	@%p33 bra 	$L__BB7_18;
$L__BB7_19:
	setp.lt.u32 	%p34, %r51, 512;
	@%p34 bra 	$L__BB7_24;
	// begin inline asm
	mov.u32 %r162, %laneid;
	// end inline asm
	mov.b32 	%r164, %f387;
	mov.b32 	%r165, 1;
	mov.b32 	%r186, 31;
	mov.b32 	%r187, -1;
	// begin inline asm
	shfl.sync.down.b32 %r163, %r164, %r165, %r186, %r187;
	// end inline asm
	setp.gt.s32 	%p58, %r162, 30;
	mov.b32 	%f335, %r163;
	add.f32 	%f336, %f387, %f335;
	selp.f32 	%f337, %f387, %f336, %p58;
	mov.b32 	%r169, %f337;
	mov.b32 	%r170, 2;
	// begin inline asm
	shfl.sync.down.b32 %r168, %r169, %r170, %r186, %r187;
	// end inline asm
	setp.gt.s32 	%p59, %r162, 29;
	mov.b32 	%f338, %r168;
	add.f32 	%f339, %f337, %f338;
	selp.f32 	%f340, %f337, %f339, %p59;
	mov.b32 	%r174, %f340;
	mov.b32 	%r175, 4;
	// begin inline asm
	shfl.sync.down.b32 %r173, %r174, %r175, %r186, %r187;
	// end inline asm
	setp.gt.s32 	%p60, %r162, 27;
	mov.b32 	%f341, %r173;
	add.f32 	%f342, %f340, %f341;
	selp.f32 	%f343, %f340, %f342, %p60;
	mov.b32 	%r179, %f343;
	mov.b32 	%r180, 8;
	// begin inline asm
	shfl.sync.down.b32 %r178, %r179, %r180, %r186, %r187;
	// end inline asm
	setp.gt.s32 	%p61, %r162, 23;
	mov.b32 	%f344, %r178;
	add.f32 	%f345, %f343, %f344;
	selp.f32 	%f346, %f343, %f345, %p61;
	mov.b32 	%r184, %f346;
	mov.b32 	%r185, 16;
	// begin inline asm
	shfl.sync.down.b32 %r183, %r184, %r185, %r186, %r187;
	// end inline asm
	setp.gt.s32 	%p62, %r162, 15;
	mov.b32 	%f347, %r183;
	add.f32 	%f16, %f346, %f347;
	selp.f32 	%f399, %f346, %f16, %p62;
	setp.ne.s32 	%p63, %r162, 0;
	@%p63 bra 	$L__BB7_22;
	shr.u32 	%r188, %r1, 3;
	and.b32  	%r189, %r188, 124;
	mov.u32 	%r190, _ZZN3cub18CUB_300001_SM_10006detail6reduce28DeviceReduceSingleTileKernelINS2_10policy_hubIfjN4cuda3std3__44plusIfEEE10Policy1000EN6thrust24THRUST_300001_SM_1000_NS6detail15normal_iteratorINSD_10device_ptrIfEEEEPfjS9_ff6squareIfEEEvT0_T1_T2_T3_T4_T6_E12temp_storage;
	add.s32 	%r191, %r190, %r189;
	st.shared.f32 	[%r191+16], %f16;
$L__BB7_22:
	bar.sync 	0;
	setp.ne.s32 	%p64, %r1, 0;
	@%p64 bra 	$L__BB7_50;
	ld.shared.f32 	%f348, [_ZZN3cub18CUB_300001_SM_10006detail6reduce28DeviceReduceSingleTileKernelINS2_10policy_hubIfjN4cuda3std3__44plusIfEEE10Policy1000EN6thrust24THRUST_300001_SM_1000_NS6detail15normal_iteratorINSD_10device_ptrIfEEEEPfjS9_ff6squareIfEEEvT0_T1_T2_T3_T4_T6_E12temp_storage+20];
	add.f32 	%f349, %f399, %f348;
	ld.shared.f32 	%f350, [_ZZN3cub18CUB_300001_SM_10006detail6reduce28DeviceReduceSingleTileKernelINS2_10policy_hubIfjN4cuda3std3__44plusIfEEE10Policy1000EN6thrust24THRUST_300001_SM_1000_NS6detail15normal_iteratorINSD_10device_ptrIfEEEEPfjS9_ff6squareIfEEEvT0_T1_T2_T3_T4_T6_E12temp_storage+24];
	add.f32 	%f351, %f349, %f350;
	ld.shared.f32 	%f352, [_ZZN3cub18CUB_300001_SM_10006detail6reduce28DeviceReduceSingleTileKernelINS2_10policy_hubIfjN4cuda3std3__44plusIfEEE10Policy1000EN6thrust24THRUST_300001_SM_1000_NS6detail15normal_iteratorINSD_10device_ptrIfEEEEPfjS9_ff6squareIfEEEvT0_T1_T2_T3_T4_T6_E12temp_storage+28];
	add.f32 	%f353, %f351, %f352;
	ld.shared.f32 	%f354, [_ZZN3cub18CUB_300001_SM_10006detail6reduce28DeviceReduceSingleTileKernelINS2_10policy_hubIfjN4cuda3std3__44plusIfEEE10Policy1000EN6thrust24THRUST_300001_SM_1000_NS6detail15normal_iteratorINSD_10device_ptrIfEEEEPfjS9_ff6squareIfEEEvT0_T1_T2_T3_T4_T6_E12temp_storage+32];
	add.f32 	%f355, %f353, %f354;
	ld.shared.f32 	%f356, [_ZZN3cub18CUB_300001_SM_10006detail6reduce28DeviceReduceSingleTileKernelINS2_10policy_hubIfjN4cuda3std3__44plusIfEEE10Policy1000EN6thrust24THRUST_300001_SM_1000_NS6detail15normal_iteratorINSD_10device_ptrIfEEEEPfjS9_ff6squareIfEEEvT0_T1_T2_T3_T4_T6_E12temp_storage+36];
	add.f32 	%f357, %f355, %f356;
	ld.shared.f32 	%f358, [_ZZN3cub18CUB_300001_SM_10006detail6reduce28DeviceReduceSingleTileKernelINS2_10policy_hubIfjN4cuda3std3__44plusIfEEE10Policy1000EN6thrust24THRUST_300001_SM_1000_NS6detail15normal_iteratorINSD_10device_ptrIfEEEEPfjS9_ff6squareIfEEEvT0_T1_T2_T3_T4_T6_E12temp_storage+40];
	add.f32 	%f359, %f357, %f358;
	ld.shared.f32 	%f360, [_ZZN3cub18CUB_300001_SM_10006detail6reduce28DeviceReduceSingleTileKernelINS2_10policy_hubIfjN4cuda3std3__44plusIfEEE10Policy1000EN6thrust24THRUST_300001_SM_1000_NS6detail15normal_iteratorINSD_10device_ptrIfEEEEPfjS9_ff6squareIfEEEvT0_T1_T2_T3_T4_T6_E12temp_storage+44];
	add.f32 	%f361, %f359, %f360;
	ld.shared.f32 	%f362, [_ZZN3cub18CUB_300001_SM_10006detail6reduce28DeviceReduceSingleTileKernelINS2_10policy_hubIfjN4cuda3std3__44plusIfEEE10Policy1000EN6thrust24THRUST_300001_SM_1000_NS6detail15normal_iteratorINSD_10device_ptrIfEEEEPfjS9_ff6squareIfEEEvT0_T1_T2_T3_T4_T6_E12temp_storage+48];
	add.f32 	%f363, %f361, %f362;
	ld.shared.f32 	%f364, [_ZZN3cub18CUB_300001_SM_10006detail6reduce28DeviceReduceSingleTileKernelINS2_10policy_hubIfjN4cuda3std3__44plusIfEEE10Policy1000EN6thrust24THRUST_300001_SM_1000_NS6detail15normal_iteratorINSD_10device_ptrIfEEEEPfjS9_ff6squareIfEEEvT0_T1_T2_T3_T4_T6_E12temp_storage+52];
	add.f32 	%f365, %f363, %f364;
	ld.shared.f32 	%f366, [_ZZN3cub18CUB_300001_SM_10006detail6reduce28DeviceReduceSingleTileKernelINS2_10policy_hubIfjN4cuda3std3__44plusIfEEE10Policy1000EN6thrust24THRUST_300001_SM_1000_NS6detail15normal_iteratorINSD_10device_ptrIfEEEEPfjS9_ff6squareIfEEEvT0_T1_T2_T3_T4_T6_E12temp_storage+56];
	add.f32 	%f367, %f365, %f366;
	ld.shared.f32 	%f368, [_ZZN3cub18CUB_300001_SM_10006detail6reduce28DeviceReduceSingleTileKernelINS2_10policy_hubIfjN4cuda3std3__44plusIfEEE10Policy1000EN6thrust24THRUST_300001_SM_1000_NS6detail15normal_iteratorINSD_10device_ptrIfEEEEPfjS9_ff6squareIfEEEvT0_T1_T2_T3_T4_T6_E12temp_storage+60];
	add.f32 	%f369, %f367, %f368;
	ld.shared.f32 	%f370, [_ZZN3cub18CUB_300001_SM_10006detail6reduce28DeviceReduceSingleTileKernelINS2_10policy_hubIfjN4cuda3std3__44plusIfEEE10Policy1000EN6thrust24THRUST_300001_SM_1000_NS6detail15normal_iteratorINSD_10device_ptrIfEEEEPfjS9_ff6squareIfEEEvT0_T1_T2_T3_T4_T6_E12temp_storage+64];
	add.f32 	%f371, %f369, %f370;
	ld.shared.f32 	%f372, [_ZZN3cub18CUB_300001_SM_10006detail6reduce28DeviceReduceSingleTileKernelINS2_10policy_hubIfjN4cuda3std3__44plusIfEEE10Policy1000EN6thrust24THRUST_300001_SM_1000_NS6detail15normal_iteratorINSD_10device_ptrIfEEEEPfjS9_ff6squareIfEEEvT0_T1_T2_T3_T4_T6_E12temp_storage+68];
	add.f32 	%f373, %f371, %f372;
	ld.shared.f32 	%f374, [_ZZN3cub18CUB_300001_SM_10006detail6reduce28DeviceReduceSingleTileKernelINS2_10policy_hubIfjN4cuda3std3__44plusIfEEE10Policy1000EN6thrust24THRUST_300001_SM_1000_NS6detail15normal_iteratorINSD_10device_ptrIfEEEEPfjS9_ff6squareIfEEEvT0_T1_T2_T3_T4_T6_E12temp_storage+72];
	add.f32 	%f375, %f373, %f374;
	ld.shared.f32 	%f376, [_ZZN3cub18CUB_300001_SM_10006detail6reduce28DeviceReduceSingleTileKernelINS2_10policy_hubIfjN4cuda3std3__44plusIfEEE10Policy1000EN6thrust24THRUST_300001_SM_1000_NS6detail15normal_iteratorINSD_10device_ptrIfEEEEPfjS9_ff6squareIfEEEvT0_T1_T2_T3_T4_T6_E12temp_storage+76];
	add.f32 	%f399, %f375, %f376;
	bra.uni 	$L__BB7_50;
$L__BB7_24:
	// begin inline asm
	mov.u32 %r124, %laneid;
	// end inline asm
	and.b32  	%r150, %r1, 992;
	add.s32 	%r151, %r150, 32;
	setp.gt.u32 	%p35, %r151, %r51;
	not.b32 	%r152, %r150;
	add.s32 	%r153, %r51, %r152;
	selp.b32 	%r148, %r153, 31, %p35;
	mov.b32 	%r126, %f387;
	mov.b32 	%r127, 1;
	mov.b32 	%r149, -1;
	// begin inline asm
	shfl.sync.down.b32 %r125, %r126, %r127, %r148, %r149;
	// end inline asm
	setp.lt.s32 	%p36, %r124, %r148;
	mov.b32 	%f277, %r125;
	add.f32 	%f278, %f387, %f277;
	selp.f32 	%f279, %f278, %f387, %p36;
	mov.b32 	%r131, %f279;
	mov.b32 	%r132, 2;
	// begin inline asm
	shfl.sync.down.b32 %r130, %r131, %r132, %r148, %r149;
	// end inline asm
	add.s32 	%r154, %r124, 2;
	setp.gt.s32 	%p37, %r154, %r148;
	mov.b32 	%f280, %r130;
	add.f32 	%f281, %f279, %f280;
	selp.f32 	%f282, %f279, %f281, %p37;
	mov.b32 	%r136, %f282;
	mov.b32 	%r137, 4;
	// begin inline asm
	shfl.sync.down.b32 %r135, %r136, %r137, %r148, %r149;
	// end inline asm
	add.s32 	%r155, %r124, 4;
	setp.gt.s32 	%p38, %r155, %r148;
	mov.b32 	%f283, %r135;
	add.f32 	%f284, %f282, %f283;
	selp.f32 	%f285, %f282, %f284, %p38;
	mov.b32 	%r141, %f285;
	mov.b32 	%r142, 8;
	// begin inline asm
	shfl.sync.down.b32 %r140, %r141, %r142, %r148, %r149;
	// end inline asm
	add.s32 	%r156, %r124, 8;
	setp.gt.s32 	%p39, %r156, %r148;
	mov.b32 	%f286, %r140;
	add.f32 	%f287, %f285, %f286;
	selp.f32 	%f288, %f285, %f287, %p39;
	mov.b32 	%r146, %f288;
	mov.b32 	%r147, 16;
	// begin inline asm
	shfl.sync.down.b32 %r145, %r146, %r147, %r148, %r149;
	// end inline asm
	add.s32 	%r157, %r124, 16;
	setp.gt.s32 	%p40, %r157, %r148;
	mov.b32 	%f289, %r145;
	add.f32 	%f290, %f288, %f289;
	selp.f32 	%f399, %f288, %f290, %p40;
	setp.ne.s32 	%p41, %r124, 0;
	@%p41 bra 	$L__BB7_26;
	shr.u32 	%r158, %r1, 3;
	and.b32  	%r159, %r158, 124;
	mov.u32 	%r160, _ZZN3cub18CUB_300001_SM_10006detail6reduce28DeviceReduceSingleTileKernelINS2_10policy_hubIfjN4cuda3std3__44plusIfEEE10Policy1000EN6thrust24THRUST_300001_SM_1000_NS6detail15normal_iteratorINSD_10device_ptrIfEEEEPfjS9_ff6squareIfEEEvT0_T1_T2_T3_T4_T6_E12temp_storage;
	add.s32 	%r161, %r160, %r159;
	st.shared.f32 	[%r161+16], %f399;
$L__BB7_26:
	bar.sync 	0;
	setp.ne.s32 	%p42, %r1, 0;
	@%p42 bra 	$L__BB7_50;
	setp.gt.u32 	%p43, %r51, 32;
	ld.shared.f32 	%f291, [_ZZN3cub18CUB_300001_SM_10006detail6reduce28DeviceReduceSingleTileKernelINS2_10policy_hubIfjN4cuda3std3__44plusIfEEE10Policy1000EN6thrust24THRUST_300001_SM_1000_NS6detail15normal_iteratorINSD_10device_ptrIfEEEEPfjS9_ff6squareIfEEEvT0_T1_T2_T3_T4_T6_E12temp_storage+20];
	add.f32 	%f292, %f399, %f291;
	selp.f32 	%f293, %f292, %f399, %p43;
	setp.gt.u32 	%p44, %r51, 64;
	ld.shared.f32 	%f294, [_ZZN3cub18CUB_300001_SM_10006detail6reduce28DeviceReduceSingleTileKernelINS2_10policy_hubIfjN4cuda3std3__44plusIfEEE10Policy1000EN6thrust24THRUST_300001_SM_1000_NS6detail15normal_iteratorINSD_10device_ptrIfEEEEPfjS9_ff6squareIfEEEvT0_T1_T2_T3_T4_T6_E12temp_storage+24];
	add.f32 	%f295, %f294, %f293;
	selp.f32 	%f296, %f295, %f293, %p44;
	setp.gt.u32 	%p45, %r51, 96;
	ld.shared.f32 	%f297, [_ZZN3cub18CUB_300001_SM_10006detail6reduce28DeviceReduceSingleTileKernelINS2_10policy_hubIfjN4cuda3std3__44plusIfEEE10Policy1000EN6thrust24THRUST_300001_SM_1000_NS6detail15normal_iteratorINSD_10device_ptrIfEEEEPfjS9_ff6squareIfEEEvT0_T1_T2_T3_T4_T6_E12temp_storage+28];
	add.f32 	%f298, %f297, %f296;
	selp.f32 	%f299, %f298, %f296, %p45;
	setp.gt.u32 	%p46, %r51, 128;
	ld.shared.f32 	%f300, [_ZZN3cub18CUB_300001_SM_10006detail6reduce28DeviceReduceSingleTileKernelINS2_10policy_hubIfjN4cuda3std3__44plusIfEEE10Policy1000EN6thrust24THRUST_300001_SM_1000_NS6detail15normal_iteratorINSD_10device_ptrIfEEEEPfjS9_ff6squareIfEEEvT0_T1_T2_T3_T4_T6_E12temp_storage+32];
	add.f32 	%f301, %f300, %f299;
	selp.f32 	%f302, %f301, %f299, %p46;
	setp.gt.u32 	%p47, %r51, 160;
	ld.shared.f32 	%f303, [_ZZN3cub18CUB_300001_SM_10006detail6reduce28DeviceReduceSingleTileKernelINS2_10policy_hubIfjN4cuda3std3__44plusIfEEE10Policy1000EN6thrust24THRUST_300001_SM_1000_NS6detail15normal_iteratorINSD_10device_ptrIfEEEEPfjS9_ff6squareIfEEEvT0_T1_T2_T3_T4_T6_E12temp_storage+36];
	add.f32 	%f304, %f303, %f302;
	selp.f32 	%f305, %f304, %f302, %p47;
	setp.gt.u32 	%p48, %r51, 192;
	ld.shared.f32 	%f306, [_ZZN3cub18CUB_300001_SM_10006detail6reduce28DeviceReduceSingleTileKernelINS2_10policy_hubIfjN4cuda3std3__44plusIfEEE10Policy1000EN6thrust24THRUST_300001_SM_1000_NS6detail15normal_iteratorINSD_10device_ptrIfEEEEPfjS9_ff6squareIfEEEvT0_T1_T2_T3_T4_T6_E12temp_storage+40];
	add.f32 	%f307, %f306, %f305;
	selp.f32 	%f308, %f307, %f305, %p48;
	setp.gt.u32 	%p49, %r51, 224;
	ld.shared.f32 	%f309, [_ZZN3cub18CUB_300001_SM_10006detail6reduce28DeviceReduceSingleTileKernelINS2_10policy_hubIfjN4cuda3std3__44plusIfEEE10Policy1000EN6thrust24THRUST_300001_SM_1000_NS6detail15normal_iteratorINSD_10device_ptrIfEEEEPfjS9_ff6squareIfEEEvT0_T1_T2_T3_T4_T6_E12temp_storage+44];
	add.f32 	%f310, %f309, %f308;
	selp.f32 	%f311, %f310, %f308, %p49;
	setp.gt.u32 	%p50, %r51, 256;
	ld.shared.f32 	%f312, [_ZZN3cub18CUB_300001_SM_10006detail6reduce28DeviceReduceSingleTileKernelINS2_10policy_hubIfjN4cuda3std3__44plusIfEEE10Policy1000EN6thrust24THRUST_300001_SM_1000_NS6detail15normal_iteratorINSD_10device_ptrIfEEEEPfjS9_ff6squareIfEEEvT0_T1_T2_T3_T4_T6_E12temp_storage+48];
	add.f32 	%f313, %f312, %f311;
	selp.f32 	%f314, %f313, %f311, %p50;
	setp.gt.u32 	%p51, %r51, 288;
	ld.shared.f32 	%f315, [_ZZN3cub18CUB_300001_SM_10006detail6reduce28DeviceReduceSingleTileKernelINS2_10policy_hubIfjN4cuda3std3__44plusIfEEE10Policy1000EN6thrust24THRUST_300001_SM_1000_NS6detail15normal_iteratorINSD_10device_ptrIfEEEEPfjS9_ff6squareIfEEEvT0_T1_T2_T3_T4_T6_E12temp_storage+52];
	add.f32 	%f316, %f315, %f314;
	selp.f32 	%f317, %f316, %f314, %p51;
	setp.gt.u32 	%p52, %r51, 320;
	ld.shared.f32 	%f318, [_ZZN3cub18CUB_300001_SM_10006detail6reduce28DeviceReduceSingleTileKernelINS2_10policy_hubIfjN4cuda3std3__44plusIfEEE10Policy1000EN6thrust24THRUST_300001_SM_1000_NS6detail15normal_iteratorINSD_10device_ptrIfEEEEPfjS9_ff6squareIfEEEvT0_T1_T2_T3_T4_T6_E12temp_storage+56];
	add.f32 	%f319, %f318, %f317;
	selp.f32 	%f320, %f319, %f317, %p52;
	setp.gt.u32 	%p53, %r51, 352;
	ld.shared.f32 	%f321, [_ZZN3cub18CUB_300001_SM_10006detail6reduce28DeviceReduceSingleTileKernelINS2_10policy_hubIfjN4cuda3std3__44plusIfEEE10Policy1000EN6thrust24THRUST_300001_SM_1000_NS6detail15normal_iteratorINSD_10device_ptrIfEEEEPfjS9_ff6squareIfEEEvT0_T1_T2_T3_T4_T6_E12temp_storage+60];
	add.f32 	%f322, %f321, %f320;
	selp.f32 	%f323, %f322, %f320, %p53;
	setp.gt.u32 	%p54, %r51, 384;
	ld.shared.f32 	%f324, [_ZZN3cub18CUB_300001_SM_10006detail6reduce28DeviceReduceSingleTileKernelINS2_10policy_hubIfjN4cuda3std3__44plusIfEEE10Policy1000EN6thrust24THRUST_300001_SM_1000_NS6detail15normal_iteratorINSD_10device_ptrIfEEEEPfjS9_ff6squareIfEEEvT0_T1_T2_T3_T4_T6_E12temp_storage+64];
	add.f32 	%f325, %f324, %f323;
	selp.f32 	%f326, %f325, %f323, %p54;
	setp.gt.u32 	%p55, %r51, 416;
	ld.shared.f32 	%f327, [_ZZN3cub18CUB_300001_SM_10006detail6reduce28DeviceReduceSingleTileKernelINS2_10policy_hubIfjN4cuda3std3__44plusIfEEE10Policy1000EN6thrust24THRUST_300001_SM_1000_NS6detail15normal_iteratorINSD_10device_ptrIfEEEEPfjS9_ff6squareIfEEEvT0_T1_T2_T3_T4_T6_E12temp_storage+68];
	add.f32 	%f328, %f327, %f326;
	selp.f32 	%f329, %f328, %f326, %p55;
	setp.gt.u32 	%p56, %r51, 448;
	ld.shared.f32 	%f330, [_ZZN3cub18CUB_300001_SM_10006detail6reduce28DeviceReduceSingleTileKernelINS2_10policy_hubIfjN4cuda3std3__44plusIfEEE10Policy1000EN6thrust24THRUST_300001_SM_1000_NS6detail15normal_iteratorINSD_10device_ptrIfEEEEPfjS9_ff6squareIfEEEvT0_T1_T2_T3_T4_T6_E12temp_storage+72];
	add.f32 	%f331, %f330, %f329;
	selp.f32 	%f332, %f331, %f329, %p56;
	setp.gt.u32 	%p57, %r51, 480;
	ld.shared.f32 	%f333, [_ZZN3cub18CUB_300001_SM_10006detail6reduce28DeviceReduceSingleTileKernelINS2_10policy_hubIfjN4cuda3std3__44plusIfEEE10Policy1000EN6thrust24THRUST_300001_SM_1000_NS6detail15normal_iteratorINSD_10device_ptrIfEEEEPfjS9_ff6squareIfEEEvT0_T1_T2_T3_T4_T6_E12temp_storage+76];
	add.f32 	%f334, %f333, %f332;
	selp.f32 	%f399, %f334, %f332, %p57;
	bra.uni 	$L__BB7_50;
$L__BB7_28:
	mov.u32 	%r21, %tid.x;
	mul.wide.u32 	%rd11, %r21, 4;
	add.s64 	%rd12, %rd2, %rd11;
	ld.global.f32 	%f43, [%rd12];
	ld.global.f32 	%f44, [%rd12+2048];
	mul.f32 	%f45, %f44, %f44;
	ld.global.f32 	%f46, [%rd12+4096];
	ld.global.f32 	%f47, [%rd12+6144];
	mul.f32 	%f48, %f47, %f47;
	ld.global.f32 	%f49, [%rd12+8192];
	ld.global.f32 	%f50, [%rd12+10240];
	mul.f32 	%f51, %f50, %f50;
	ld.global.f32 	%f52, [%rd12+12288];
	ld.global.f32 	%f53, [%rd12+14336];
	mul.f32 	%f54, %f53, %f53;
	ld.global.f32 	%f55, [%rd12+16384];
	ld.global.f32 	%f56, [%rd12+18432];
	mul.f32 	%f57, %f56, %f56;
	ld.global.f32 	%f58, [%rd12+20480];
	ld.global.f32 	%f59, [%rd12+22528];
	mul.f32 	%f60, %f59, %f59;
	ld.global.f32 	%f61, [%rd12+24576];
	ld.global.f32 	%f62, [%rd12+26624];
	mul.f32 	%f63, %f62, %f62;
	ld.global.f32 	%f64, [%rd12+28672];
	ld.global.f32 	%f65, [%rd12+30720];
	mul.f32 	%f66, %f65, %f65;
	fma.rn.f32 	%f67, %f43, %f43, %f45;
	fma.rn.f32 	%f68, %f46, %f46, %f48;
	fma.rn.f32 	%f69, %f49, %f49, %f51;
	fma.rn.f32 	%f70, %f52, %f52, %f54;
	fma.rn.f32 	%f71, %f55, %f55, %f57;
	fma.rn.f32 	%f72, %f58, %f58, %f60;
	fma.rn.f32 	%f73, %f61, %f61, %f63;
	fma.rn.f32 	%f74, %f64, %f64, %f66;
	add.f32 	%f75, %f67, %f68;
	add.f32 	%f76, %f69, %f70;
	add.f32 	%f77, %f71, %f72;
	add.f32 	%f78, %f73, %f74;
	add.f32 	%f79, %f75, %f76;
	add.f32 	%f80, %f77, %f78;
	add.f32 	%f398, %f79, %f80;
	add.s32 	%r22, %r51, -8192;
	setp.lt.u32 	%p3, %r22, 8192;
	mov.b32 	%r202, 8192;
	@%p3 bra 	$L__BB7_32;
	mov.b32 	%r202, 8192;
$L__BB7_30:
	add.s32 	%r54, %r21, %r202;
	mul.wide.u32 	%rd13, %r54, 4;
	add.s64 	%rd14, %rd2, %rd13;
	ld.global.f32 	%f81, [%rd14];
	ld.global.f32 	%f82, [%rd14+2048];
	ld.global.f32 	%f83, [%rd14+4096];
	mul.f32 	%f84, %f83, %f83;
	ld.global.f32 	%f85, [%rd14+6144];
	ld.global.f32 	%f86, [%rd14+8192];
	mul.f32 	%f87, %f86, %f86;
	ld.global.f32 	%f88, [%rd14+10240];
	ld.global.f32 	%f89, [%rd14+12288];
	mul.f32 	%f90, %f89, %f89;
	ld.global.f32 	%f91, [%rd14+14336];
	ld.global.f32 	%f92, [%rd14+16384];
	mul.f32 	%f93, %f92, %f92;
	ld.global.f32 	%f94, [%rd14+18432];
	ld.global.f32 	%f95, [%rd14+20480];
	mul.f32 	%f96, %f95, %f95;
	ld.global.f32 	%f97, [%rd14+22528];
	ld.global.f32 	%f98, [%rd14+24576];
	mul.f32 	%f99, %f98, %f98;
	ld.global.f32 	%f100, [%rd14+26624];
	ld.global.f32 	%f101, [%rd14+28672];
	mul.f32 	%f102, %f101, %f101;
	ld.global.f32 	%f103, [%rd14+30720];
	fma.rn.f32 	%f104, %f81, %f81, %f398;
	fma.rn.f32 	%f105, %f82, %f82, %f84;
	fma.rn.f32 	%f106, %f85, %f85, %f87;
	fma.rn.f32 	%f107, %f88, %f88, %f90;
	fma.rn.f32 	%f108, %f91, %f91, %f93;
	fma.rn.f32 	%f109, %f94, %f94, %f96;
	fma.rn.f32 	%f110, %f97, %f97, %f99;
	fma.rn.f32 	%f111, %f100, %f100, %f102;
	add.f32 	%f112, %f104, %f105;
	add.f32 	%f113, %f106, %f107;
	add.f32 	%f114, %f108, %f109;
	add.f32 	%f115, %f110, %f111;
	add.f32 	%f116, %f112, %f113;
	add.f32 	%f117, %f114, %f115;
	add.f32 	%f118, %f116, %f117;
	fma.rn.f32 	%f398, %f103, %f103, %f118;
	sub.s32 	%r55, %r51, %r202;
	setp.lt.u32 	%p4, %r55, 8192;
	@%p4 bra 	$L__BB7_46;
	add.s32 	%r202, %r202, 8192;
	setp.le.u32 	%p5, %r202, %r22;
	@%p5 bra 	$L__BB7_30;
$L__BB7_32:
	setp.le.u32 	%p6, %r51, %r202;
	sub.s32 	%r56, %r51, %r202;
	setp.ge.s32 	%p7, %r21, %r56;
	or.pred  	%p8, %p6, %p7;
	@%p8 bra 	$L__BB7_46;
	not.b32 	%r58, %r21;
	add.s32 	%r59, %r51, %r58;
	sub.s32 	%r60, %r59, %r202;
	shr.u32 	%r61, %r60, 9;
	add.s32 	%r26, %r61, 1;
	and.b32  	%r27, %r26, 15;
	setp.lt.u32 	%p9, %r60, 7680;
	mov.u32 	%r207, %r21;
	@%p9 bra 	$L__BB7_37;
	or.b32  	%r205, %r21, 4096;
	add.s32 	%r204, %r21, %r202;
	and.b32  	%r62, %r26, 16777200;
	neg.s32 	%r203, %r62;
$L__BB7_35:
	.pragma "nounroll";
	mul.wide.u32 	%rd15, %r204, 4;
	add.s64 	%rd16, %rd2, %rd15;
	ld.global.f32 	%f120, [%rd16];
	fma.rn.f32 	%f121, %f120, %f120, %f398;
	add.s32 	%r63, %r204, 512;
	mul.wide.u32 	%rd17, %r63, 4;
	add.s64 	%rd18, %rd2, %rd17;
	ld.global.f32 	%f122, [%rd18];
	fma.rn.f32 	%f123, %f122, %f122, %f121;
	add.s32 	%r64, %r204, 1024;
	mul.wide.u32 	%rd19, %r64, 4;
	add.s64 	%rd20, %rd2, %rd19;
	ld.global.f32 	%f124, [%rd20];
	fma.rn.f32 	%f125, %f124, %f124, %f123;
	add.s32 	%r65, %r204, 1536;
	mul.wide.u32 	%rd21, %r65, 4;
	add.s64 	%rd22, %rd2, %rd21;
	ld.global.f32 	%f126, [%rd22];
	fma.rn.f32 	%f127, %f126, %f126, %f125;
	add.s32 	%r66, %r204, 2048;
	mul.wide.u32 	%rd23, %r66, 4;
	add.s64 	%rd24, %rd2, %rd23;
	ld.global.f32 	%f128, [%rd24];
	fma.rn.f32 	%f129, %f128, %f128, %f127;
	add.s32 	%r67, %r204, 2560;
	mul.wide.u32 	%rd25, %r67, 4;
	add.s64 	%rd26, %rd2, %rd25;
	ld.global.f32 	%f130, [%rd26];
	fma.rn.f32 	%f131, %f130, %f130, %f129;
	add.s32 	%r68, %r204, 3072;
	mul.wide.u32 	%rd27, %r68, 4;
	add.s64 	%rd28, %rd2, %rd27;
	ld.global.f32 	%f132, [%rd28];
	fma.rn.f32 	%f133, %f132, %f132, %f131;
	add.s32 	%r69, %r204, 3584;
	mul.wide.u32 	%rd29, %r69, 4;
	add.s64 	%rd30, %rd2, %rd29;
	ld.global.f32 	%f134, [%rd30];
	fma.rn.f32 	%f135, %f134, %f134, %f133;
	add.s32 	%r70, %r204, 4096;
	mul.wide.u32 	%rd31, %r70, 4;
	add.s64 	%rd32, %rd2, %rd31;
	ld.global.f32 	%f136, [%rd32];
	fma.rn.f32 	%f137, %f136, %f136, %f135;
	add.s32 	%r71, %r204, 4608;
	mul.wide.u32 	%rd33, %r71, 4;
	add.s64 	%rd34, %rd2, %rd33;
	ld.global.f32 	%f138, [%rd34];
	fma.rn.f32 	%f139, %f138, %f138, %f137;
	add.s32 	%r72, %r204, 5120;
	mul.wide.u32 	%rd35, %r72, 4;
	add.s64 	%rd36, %rd2, %rd35;
	ld.global.f32 	%f140, [%rd36];
	fma.rn.f32 	%f141, %f140, %f140, %f139;
	add.s32 	%r73, %r204, 5632;
	mul.wide.u32 	%rd37, %r73, 4;
	add.s64 	%rd38, %rd2, %rd37;
	ld.global.f32 	%f142, [%rd38];
	fma.rn.f32 	%f143, %f142, %f142, %f141;
	add.s32 	%r74, %r204, 6144;
	mul.wide.u32 	%rd39, %r74, 4;
	add.s64 	%rd40, %rd2, %rd39;
	ld.global.f32 	%f144, [%rd40];
	fma.rn.f32 	%f145, %f144, %f144, %f143;
	add.s32 	%r75, %r204, 6656;
	mul.wide.u32 	%rd41, %r75, 4;
	add.s64 	%rd42, %rd2, %rd41;
	ld.global.f32 	%f146, [%rd42];
	fma.rn.f32 	%f147, %f146, %f146, %f145;
	add.s32 	%r76, %r204, 7168;
	mul.wide.u32 	%rd43, %r76, 4;
	add.s64 	%rd44, %rd2, %rd43;
	ld.global.f32 	%f148, [%rd44];
	fma.rn.f32 	%f149, %f148, %f148, %f147;
	add.s32 	%r77, %r204, 7680;
	mul.wide.u32 	%rd45, %r77, 4;
	add.s64 	%rd46, %rd2, %rd45;
	ld.global.f32 	%f150, [%rd46];
	fma.rn.f32 	%f398, %f150, %f150, %f149;
	add.s32 	%r205, %r205, 8192;
	add.s32 	%r204, %r204, 8192;
	add.s32 	%r203, %r203, 16;
	setp.ne.s32 	%p10, %r203, 0;
	@%p10 bra 	$L__BB7_35;
	add.s32 	%r207, %r205, -4096;
$L__BB7_37:
	setp.eq.s32 	%p11, %r27, 0;
	@%p11 bra 	$L__BB7_46;
	and.b32  	%r39, %r26, 7;
	setp.lt.u32 	%p12, %r27, 8;
	@%p12 bra 	$L__BB7_40;
	add.s32 	%r78, %r207, %r202;
	mul.wide.u32 	%rd47, %r78, 4;
	add.s64 	%rd48, %rd2, %rd47;
	ld.global.f32 	%f152, [%rd48];
	fma.rn.f32 	%f153, %f152, %f152, %f398;
	add.s32 	%r79, %r78, 512;
	mul.wide.u32 	%rd49, %r79, 4;
	add.s64 	%rd50, %rd2, %rd49;
	ld.global.f32 	%f154, [%rd50];
	fma.rn.f32 	%f155, %f154, %f154, %f153;
	add.s32 	%r80, %r78, 1024;
	mul.wide.u32 	%rd51, %r80, 4;
	add.s64 	%rd52, %rd2, %rd51;
	ld.global.f32 	%f156, [%rd52];
	fma.rn.f32 	%f157, %f156, %f156, %f155;
	add.s32 	%r81, %r78, 1536;
	mul.wide.u32 	%rd53, %r81, 4;
	add.s64 	%rd54, %rd2, %rd53;
	ld.global.f32 	%f158, [%rd54];
	fma.rn.f32 	%f159, %f158, %f158, %f157;
	add.s32 	%r82, %r78, 2048;
	mul.wide.u32 	%rd55, %r82, 4;
	add.s64 	%rd56, %rd2, %rd55;
	ld.global.f32 	%f160, [%rd56];
	fma.rn.f32 	%f161, %f160, %f160, %f159;
	add.s32 	%r83, %r78, 2560;
	mul.wide.u32 	%rd57, %r83, 4;
	add.s64 	%rd58, %rd2, %rd57;
	ld.global.f32 	%f162, [%rd58];
	fma.rn.f32 	%f163, %f162, %f162, %f161;
	add.s32 	%r84, %r78, 3072;
	mul.wide.u32 	%rd59, %r84, 4;
	add.s64 	%rd60, %rd2, %rd59;
	ld.global.f32 	%f164, [%rd60];
	fma.rn.f32 	%f165, %f164, %f164, %f163;
	add.s32 	%r85, %r78, 3584;
	mul.wide.u32 	%rd61, %r85, 4;
	add.s64 	%rd62, %rd2, %rd61;
	ld.global.f32 	%f166, [%rd62];
	fma.rn.f32 	%f398, %f166, %f166, %f165;
	add.s32 	%r207, %r207, 4096;
$L__BB7_40:
	setp.eq.s32 	%p13, %r39, 0;
	@%p13 bra 	$L__BB7_46;
	and.b32  	%r42, %r26, 3;
	setp.lt.u32 	%p14, %r39, 4;
	@%p14 bra 	$L__BB7_43;
	add.s32 	%r86, %r207, %r202;
	mul.wide.u32 	%rd63, %r86, 4;
	add.s64 	%rd64, %rd2, %rd63;
	ld.global.f32 	%f168, [%rd64];
	fma.rn.f32 	%f169, %f168, %f168, %f398;
	add.s32 	%r87, %r86, 512;
	mul.wide.u32 	%rd65, %r87, 4;
	add.s64 	%rd66, %rd2, %rd65;
	ld.global.f32 	%f170, [%rd66];
	fma.rn.f32 	%f171, %f170, %f170, %f169;
	add.s32 	%r88, %r86, 1024;
	mul.wide.u32 	%rd67, %r88, 4;
	add.s64 	%rd68, %rd2, %rd67;
	ld.global.f32 	%f172, [%rd68];
	fma.rn.f32 	%f173, %f172, %f172, %f171;
	add.s32 	%r89, %r86, 1536;
	mul.wide.u32 	%rd69, %r89, 4;
	add.s64 	%rd70, %rd2, %rd69;
	ld.global.f32 	%f174, [%rd70];
	fma.rn.f32 	%f398, %f174, %f174, %f173;
	add.s32 	%r207, %r207, 2048;
$L__BB7_43:
	setp.eq.s32 	%p15, %r42, 0;
	@%p15 bra 	$L__BB7_46;
	add.s32 	%r210, %r207, %r202;
	neg.s32 	%r209, %r42;
$L__BB7_45:
	.pragma "nounroll";
	mul.wide.u32 	%rd71, %r210, 4;
	add.s64 	%rd72, %rd2, %rd71;
	ld.global.f32 	%f175, [%rd72];
	fma.rn.f32 	%f398, %f175, %f175, %f398;
	add.s32 	%r210, %r210, 512;
	add.s32 	%r209, %r209, 1;
	setp.ne.s32 	%p16, %r209, 0;
	@%p16 bra 	$L__BB7_45;
$L__BB7_46:
	// begin inline asm
	mov.u32 %r90, %laneid;
	// end inline asm
	mov.b32 	%r92, %f398;
	mov.b32 	%r93, 1;
	mov.b32 	%r114, 31;
	mov.b32 	%r115, -1;
	// begin inline asm
	shfl.sync.down.b32 %r91, %r92, %r93, %r114, %r115;
	// end inline asm
	setp.gt.s32 	%p17, %r90, 30;
	mov.b32 	%f176, %r91;
	add.f32 	%f177, %f398, %f176;
	selp.f32 	%f178, %f398, %f177, %p17;
	mov.b32 	%r97, %f178;
	mov.b32 	%r98, 2;
	// begin inline asm
	shfl.sync.down.b32 %r96, %r97, %r98, %r114, %r115;
	// end inline asm
	setp.gt.s32 	%p18, %r90, 29;
	mov.b32 	%f179, %r96;
	add.f32 	%f180, %f178, %f179;
	selp.f32 	%f181, %f178, %f180, %p18;
	mov.b32 	%r102, %f181;
	mov.b32 	%r103, 4;
	// begin inline asm
	shfl.sync.down.b32 %r101, %r102, %r103, %r114, %r115;
	// end inline asm
	setp.gt.s32 	%p19, %r90, 27;
	mov.b32 	%f182, %r101;
	add.f32 	%f183, %f181, %f182;
	selp.f32 	%f184, %f181, %f183, %p19;
	mov.b32 	%r107, %f184;
	mov.b32 	%r108, 8;
	// begin inline asm
	shfl.sync.down.b32 %r106, %r107, %r108, %r114, %r115;
	// end inline asm
	setp.gt.s32 	%p20, %r90, 23;
	mov.b32 	%f185, %r106;
	add.f32 	%f186, %f184, %f185;
	selp.f32 	%f187, %f184, %f186, %p20;
	mov.b32 	%r112, %f187;
	mov.b32 	%r113, 16;
	// begin inline asm
	shfl.sync.down.b32 %r111, %r112, %r113, %r114, %r115;
	// end inline asm
	setp.gt.s32 	%p21, %r90, 15;
	mov.b32 	%f188, %r111;
	add.f32 	%f38, %f187, %f188;
	selp.f32 	%f399, %f187, %f38, %p21;
	setp.ne.s32 	%p22, %r90, 0;
	@%p22 bra 	$L__BB7_48;
	shr.u32 	%r116, %r21, 3;
	and.b32  	%r117, %r116, 124;
	mov.u32 	%r118, _ZZN3cub18CUB_300001_SM_10006detail6reduce28DeviceReduceSingleTileKernelINS2_10policy_hubIfjN4cuda3std3__44plusIfEEE10Policy1000EN6thrust24THRUST_300001_SM_1000_NS6detail15normal_iteratorINSD_10device_ptrIfEEEEPfjS9_ff6squareIfEEEvT0_T1_T2_T3_T4_T6_E12temp_storage;
	add.s32 	%r119, %r118, %r117;
	st.shared.f32 	[%r119+16], %f38;
$L__BB7_48:
	bar.sync 	0;
	setp.ne.s32 	%p23, %r21, 0;
	@%p23 bra 	$L__BB7_50;
	ld.shared.f32 	%f189, [_ZZN3cub18CUB_300001_SM_10006detail6reduce28DeviceReduceSingleTileKernelINS2_10policy_hubIfjN4cuda3std3__44plusIfEEE10Policy1000EN6thrust24THRUST_300001_SM_1000_NS6detail15normal_iteratorINSD_10device_ptrIfEEEEPfjS9_ff6squareIfEEEvT0_T1_T2_T3_T4_T6_E12temp_storage+20];
	add.f32 	%f190, %f399, %f189;
	ld.shared.f32 	%f191, [_ZZN3cub18CUB_300001_SM_10006detail6reduce28DeviceReduceSingleTileKernelINS2_10policy_hubIfjN4cuda3std3__44plusIfEEE10Policy1000EN6thrust24THRUST_300001_SM_1000_NS6detail15normal_iteratorINSD_10device_ptrIfEEEEPfjS9_ff6squareIfEEEvT0_T1_T2_T3_T4_T6_E12temp_storage+24];
	add.f32 	%f192, %f190, %f191;
	ld.shared.f32 	%f193, [_ZZN3cub18CUB_300001_SM_10006detail6reduce28DeviceReduceSingleTileKernelINS2_10policy_hubIfjN4cuda3std3__44plusIfEEE10Policy1000EN6thrust24THRUST_300001_SM_1000_NS6detail15normal_iteratorINSD_10device_ptrIfEEEEPfjS9_ff6squareIfEEEvT0_T1_T2_T3_T4_T6_E12temp_storage+28];
	add.f32 	%f194, %f192, %f193;
	ld.shared.f32 	%f195, [_ZZN3cub18CUB_300001_SM_10006detail6reduce28DeviceReduceSingleTileKernelINS2_10policy_hubIfjN4cuda3std3__44plusIfEEE10Policy1000EN6thrust24THRUST_300001_SM_1000_NS6detail15normal_iteratorINSD_10device_ptrIfEEEEPfjS9_ff6squareIfEEEvT0_T1_T2_T3_T4_T6_E12temp_storage+32];
	add.f32 	%f196, %f194, %f195;
	ld.shared.f32 	%f197, [_ZZN3cub18CUB_300001_SM_10006detail6reduce28DeviceReduceSingleTileKernelINS2_10policy_hubIfjN4cuda3std3__44plusIfEEE10Policy1000EN6thrust24THRUST_300001_SM_1000_NS6detail15normal_iteratorINSD_10device_ptrIfEEEEPfjS9_ff6squareIfEEEvT0_T1_T2_T3_T4_T6_E12temp_storage+36];
	add.f32 	%f198, %f196, %f197;
	ld.shared.f32 	%f199, [_ZZN3cub18CUB_300001_SM_10006detail6reduce28DeviceReduceSingleTileKernelINS2_10policy_hubIfjN4cuda3std3__44plusIfEEE10Policy1000EN6thrust24THRUST_300001_SM_1000_NS6detail15normal_iteratorINSD_10device_ptrIfEEEEPfjS9_ff6squareIfEEEvT0_T1_T2_T3_T4_T6_E12temp_storage+40];
	add.f32 	%f200, %f198, %f199;
	ld.shared.f32 	%f201, [_ZZN3cub18CUB_300001_SM_10006detail6reduce28DeviceReduceSingleTileKernelINS2_10policy_hubIfjN4cuda3std3__44plusIfEEE10Policy1000EN6thrust24THRUST_300001_SM_1000_NS6detail15normal_iteratorINSD_10device_ptrIfEEEEPfjS9_ff6squareIfEEEvT0_T1_T2_T3_T4_T6_E12temp_storage+44];
	add.f32 	%f202, %f200, %f201;
	ld.shared.f32 	%f203, [_ZZN3cub18CUB_300001_SM_10006detail6reduce28DeviceReduceSingleTileKernelINS2_10policy_hubIfjN4cuda3std3__44plusIfEEE10Policy1000EN6thrust24THRUST_300001_SM_1000_NS6detail15normal_iteratorINSD_10device_ptrIfEEEEPfjS9_ff6squareIfEEEvT0_T1_T2_T3_T4_T6_E12temp_storage+48];
	add.f32 	%f204, %f202, %f203;
	ld.shared.f32 	%f205, [_ZZN3cub18CUB_300001_SM_10006detail6reduce28DeviceReduceSingleTileKernelINS2_10policy_hubIfjN4cuda3std3__44plusIfEEE10Policy1000EN6thrust24THRUST_300001_SM_1000_NS6detail15normal_iteratorINSD_10device_ptrIfEEEEPfjS9_ff6squareIfEEEvT0_T1_T2_T3_T4_T6_E12temp_storage+52];
	add.f32 	%f206, %f204, %f205;
	ld.shared.f32 	%f207, [_ZZN3cub18CUB_300001_SM_10006detail6reduce28DeviceReduceSingleTileKernelINS2_10policy_hubIfjN4cuda3std3__44plusIfEEE10Policy1000EN6thrust24THRUST_300001_SM_1000_NS6detail15normal_iteratorINSD_10device_ptrIfEEEEPfjS9_ff6squareIfEEEvT0_T1_T2_T3_T4_T6_E12temp_storage+56];
	add.f32 	%f208, %f206, %f207;
	ld.shared.f32 	%f209, [_ZZN3cub18CUB_300001_SM_10006detail6reduce28DeviceReduceSingleTileKernelINS2_10policy_hubIfjN4cuda3std3__44plusIfEEE10Policy1000EN6thrust24THRUST_300001_SM_1000_NS6detail15normal_iteratorINSD_10device_ptrIfEEEEPfjS9_ff6squareIfEEEvT0_T1_T2_T3_T4_T6_E12temp_storage+60];
	add.f32 	%f210, %f208, %f209;
	ld.shared.f32 	%f211, [_ZZN3cub18CUB_300001_SM_10006detail6reduce28DeviceReduceSingleTileKernelINS2_10policy_hubIfjN4cuda3std3__44plusIfEEE10Policy1000EN6thrust24THRUST_300001_SM_1000_NS6detail15normal_iteratorINSD_10device_ptrIfEEEEPfjS9_ff6squareIfEEEvT0_T1_T2_T3_T4_T6_E12temp_storage+64];
	add.f32 	%f212, %f210, %f211;
	ld.shared.f32 	%f213, [_ZZN3cub18CUB_300001_SM_10006detail6reduce28DeviceReduceSingleTileKernelINS2_10policy_hubIfjN4cuda3std3__44plusIfEEE10Policy1000EN6thrust24THRUST_300001_SM_1000_NS6detail15normal_iteratorINSD_10device_ptrIfEEEEPfjS9_ff6squareIfEEEvT0_T1_T2_T3_T4_T6_E12temp_storage+68];
	add.f32 	%f214, %f212, %f213;
	ld.shared.f32 	%f215, [_ZZN3cub18CUB_300001_SM_10006detail6reduce28DeviceReduceSingleTileKernelINS2_10policy_hubIfjN4cuda3std3__44plusIfEEE10Policy1000EN6thrust24THRUST_300001_SM_1000_NS6detail15normal_iteratorINSD_10device_ptrIfEEEEPfjS9_ff6squareIfEEEvT0_T1_T2_T3_T4_T6_E12temp_storage+72];
	add.f32 	%f216, %f214, %f215;
	ld.shared.f32 	%f217, [_ZZN3cub18CUB_300001_SM_10006detail6reduce28DeviceReduceSingleTileKernelINS2_10policy_hubIfjN4cuda3std3__44plusIfEEE10Policy1000EN6thrust24THRUST_300001_SM_1000_NS6detail15normal_iteratorINSD_10device_ptrIfEEEEPfjS9_ff6squareIfEEEvT0_T1_T2_T3_T4_T6_E12temp_storage+76];
	add.f32 	%f399, %f216, %f217;
$L__BB7_50:
	mov.u32 	%r192, %tid.x;
	setp.ne.s32 	%p65, %r192, 0;
	@%p65 bra 	$L__BB7_52;
	add.f32 	%f377, %f42, %f399;
	st.global.f32 	[%rd1], %f377;
$L__BB7_52:
	ret;

}
	// .globl	_ZN3cub18CUB_300001_SM_10006detail6reduce18DeviceReduceKernelINS2_10policy_hubIfjN4cuda3std3__44plusIfEEE10Policy1000EN6thrust24THRUST_300001_SM_1000_NS6detail15normal_iteratorINSD_10device_ptrIfEEEEjS9_f6squareIfEEEvT0_PT3_T1_NS0_13GridEvenShareISO_EET2_T4_
.visible .entry _ZN3cub18CUB_300001_SM_10006detail6reduce18DeviceReduceKernelINS2_10policy_hubIfjN4cuda3std3__44plusIfEEE10Policy1000EN6thrust24THRUST_300001_SM_1000_NS6detail15normal_iteratorINSD_10device_ptrIfEEEEjS9_f6squareIfEEEvT0_PT3_T1_NS0_13GridEvenShareISO_EET2_T4_(
	.param .align 8 .b8 _ZN3cub18CUB_300001_SM_10006detail6reduce18DeviceReduceKernelINS2_10policy_hubIfjN4cuda3std3__44plusIfEEE10Policy1000EN6thrust24THRUST_300001_SM_1000_NS6detail15normal_iteratorINSD_10device_ptrIfEEEEjS9_f6squareIfEEEvT0_PT3_T1_NS0_13GridEvenShareISO_EET2_T4__param_0[8],
	.param .u64 .ptr .align 1 _ZN3cub18CUB_300001_SM_10006detail6reduce18DeviceReduceKernelINS2_10policy_hubIfjN4cuda3std3__44plusIfEEE10Policy1000EN6thrust24THRUST_300001_SM_1000_NS6detail15normal_iteratorINSD_10device_ptrIfEEEEjS9_f6squareIfEEEvT0_PT3_T1_NS0_13GridEvenShareISO_EET2_T4__param_1,
	.param .u32 _ZN3cub18CUB_300001_SM_10006detail6reduce18DeviceReduceKernelINS2_10policy_hubIfjN4cuda3std3__44plusIfEEE10Policy1000EN6thrust24THRUST_300001_SM_1000_NS6detail15normal_iteratorINSD_10device_ptrIfEEEEjS9_f6squareIfEEEvT0_PT3_T1_NS0_13GridEvenShareISO_EET2_T4__param_2,
	.param .align 4 .b8 _ZN3cub18CUB_300001_SM_10006detail6reduce18DeviceReduceKernelINS2_10policy_hubIfjN4cuda3std3__44plusIfEEE10Policy1000EN6thrust24THRUST_300001_SM_1000_NS6detail15normal_iteratorINSD_10device_ptrIfEEEEjS9_f6squareIfEEEvT0_PT3_T1_NS0_13GridEvenShareISO_EET2_T4__param_3[40],
	.param .align 1 .b8 _ZN3cub18CUB_300001_SM_10006detail6reduce18DeviceReduceKernelINS2_10policy_hubIfjN4cuda3std3__44plusIfEEE10Policy1000EN6thrust24THRUST_300001_SM_1000_NS6detail15normal_iteratorINSD_10device_ptrIfEEEEjS9_f6squareIfEEEvT0_PT3_T1_NS0_13GridEvenShareISO_EET2_T4__param_4[1],
	.param .align 1 .b8 _ZN3cub18CUB_300001_SM_10006detail6reduce18DeviceReduceKernelINS2_10policy_hubIfjN4cuda3std3__44plusIfEEE10Policy1000EN6thrust24THRUST_300001_SM_1000_NS6detail15normal_iteratorINSD_10device_ptrIfEEEEjS9_f6squareIfEEEvT0_PT3_T1_NS0_13GridEvenShareISO_EET2_T4__param_5[1]
)
.maxntid 512
{
	.reg .pred 	%p<65>;
	.reg .b16 	%rs<4>;
	.reg .b32 	%r<277>;
	.reg .b32 	%f<396>;
	.reg .b64 	%rd<129>;
	// demoted variable
	.shared .align 4 .b8 _ZZN3cub18CUB_300001_SM_10006detail6reduce18DeviceReduceKernelINS2_10policy_hubIfjN4cuda3std3__44plusIfEEE10Policy1000EN6thrust24THRUST_300001_SM_1000_NS6detail15normal_iteratorINSD_10device_ptrIfEEEEjS9_f6squareIfEEEvT0_PT3_T1_NS0_13GridEvenShareISO_EET2_T4_E12temp_storage[84];
	ld.param.u32 	%r1, [_ZN3cub18CUB_300001_SM_10006detail6reduce18DeviceReduceKernelINS2_10policy_hubIfjN4cuda3std3__44plusIfEEE10Policy1000EN6thrust24THRUST_300001_SM_1000_NS6detail15normal_iteratorINSD_10device_ptrIfEEEEjS9_f6squareIfEEEvT0_PT3_T1_NS0_13GridEvenShareISO_EET2_T4__param_3+20];
	ld.param.u32 	%r2, [_ZN3cub18CUB_300001_SM_10006detail6reduce18DeviceReduceKernelINS2_10policy_hubIfjN4cuda3std3__44plusIfEEE10Policy1000EN6thrust24THRUST_300001_SM_1000_NS6detail15normal_iteratorINSD_10device_ptrIfEEEEjS9_f6squareIfEEEvT0_PT3_T1_NS0_13GridEvenShareISO_EET2_T4__param_3+24];
	ld.param.u64 	%rd3, [_ZN3cub18CUB_300001_SM_10006detail6reduce18DeviceReduceKernelINS2_10policy_hubIfjN4cuda3std3__44plusIfEEE10Policy1000EN6thrust24THRUST_300001_SM_1000_NS6detail15normal_iteratorINSD_10device_ptrIfEEEEjS9_f6squareIfEEEvT0_PT3_T1_NS0_13GridEvenShareISO_EET2_T4__param_0];
	ld.param.u64 	%rd2, [_ZN3cub18CUB_300001_SM_10006detail6reduce18DeviceReduceKernelINS2_10policy_hubIfjN4cuda3std3__44plusIfEEE10Policy1000EN6thrust24THRUST_300001_SM_1000_NS6detail15normal_iteratorINSD_10device_ptrIfEEEEjS9_f6squareIfEEEvT0_PT3_T1_NS0_13GridEvenShareISO_EET2_T4__param_1];
	cvta.to.global.u64 	%rd1, %rd3;
	mov.u32 	%r3, %ctaid.x;
	shl.b32 	%r4, %r2, 13;
	shl.b32 	%r268, %r3, 13;
	sub.s32 	%r6, %r1, %r268;
	setp.gt.u32 	%p1, %r6, 8191;
	@%p1 bra 	$L__BB8_26;
	mov.u32 	%r7, %tid.x;
	setp.ge.u32 	%p23, %r7, %r6;
	mov.f32 	%f384, 0f00000000;
	mov.u32 	%r259, %r7;
	@%p23 bra 	$L__BB8_3;
	add.s32 	%r153, %r268, %r7;
	mul.wide.u32 	%rd66, %r153, 4;
	add.s64 	%rd67, %rd1, %rd66;
	ld.global.f32 	%f217, [%rd67];
	mul.f32 	%f384, %f217, %f217;
	add.s32 	%r259, %r7, 512;
$L__BB8_3:
	setp.ge.u32 	%p24, %r259, %r6;
	@%p24 bra 	$L__BB8_17;
	not.b32 	%r154, %r259;
	add.s32 	%r155, %r1, %r154;
	sub.s32 	%r156, %r155, %r268;
	shr.u32 	%r157, %r156, 9;
	add.s32 	%r10, %r157, 1;
	and.b32  	%r11, %r10, 15;
	setp.lt.u32 	%p25, %r156, 7680;
	@%p25 bra 	$L__BB8_8;
	or.b32  	%r258, %r259, 4096;
	add.s32 	%r257, %r259, %r268;
	and.b32  	%r158, %r10, 16777200;
	neg.s32 	%r256, %r158;
$L__BB8_6:
	.pragma "nounroll";
	mul.wide.u32 	%rd68, %r257, 4;
	add.s64 	%rd69, %rd1, %rd68;
	ld.global.f32 	%f219, [%rd69];
	fma.rn.f32 	%f220, %f219, %f219, %f384;
	add.s32 	%r159, %r257, 512;
	mul.wide.u32 	%rd70, %r159, 4;
	add.s64 	%rd71, %rd1, %rd70;
	ld.global.f32 	%f221, [%rd71];
	fma.rn.f32 	%f222, %f221, %f221, %f220;
	add.s32 	%r160, %r257, 1024;
	mul.wide.u32 	%rd72, %r160, 4;
	add.s64 	%rd73, %rd1, %rd72;
	ld.global.f32 	%f223, [%rd73];
	fma.rn.f32 	%f224, %f223, %f223, %f222;
	add.s32 	%r161, %r257, 1536;
	mul.wide.u32 	%rd74, %r161, 4;
	add.s64 	%rd75, %rd1, %rd74;
	ld.global.f32 	%f225, [%rd75];
	fma.rn.f32 	%f226, %f225, %f225, %f224;
	add.s32 	%r162, %r257, 2048;
	mul.wide.u32 	%rd76, %r162, 4;
	add.s64 	%rd77, %rd1, %rd76;
	ld.global.f32 	%f227, [%rd77];
	fma.rn.f32 	%f228, %f227, %f227, %f226;
	add.s32 	%r163, %r257, 2560;
	mul.wide.u32 	%rd78, %r163, 4;
	add.s64 	%rd79, %rd1, %rd78;
	ld.global.f32 	%f229, [%rd79];
	fma.rn.f32 	%f230, %f229, %f229, %f228;
	add.s32 	%r164, %r257, 3072;
	mul.wide.u32 	%rd80, %r164, 4;
	add.s64 	%rd81, %rd1, %rd80;
	ld.global.f32 	%f231, [%rd81];
	fma.rn.f32 	%f232, %f231, %f231, %f230;
	add.s32 	%r165, %r257, 3584;
	mul.wide.u32 	%rd82, %r165, 4;
	add.s64 	%rd83, %rd1, %rd82;
	ld.global.f32 	%f233, [%rd83];
	fma.rn.f32 	%f234, %f233, %f233, %f232;
	add.s32 	%r166, %r257, 4096;
	mul.wide.u32 	%rd84, %r166, 4;
	add.s64 	%rd85, %rd1, %rd84;
	ld.global.f32 	%f235, [%rd85];
	fma.rn.f32 	%f236, %f235, %f235, %f234;
	add.s32 	%r167, %r257, 4608;
	mul.wide.u32 	%rd86, %r167, 4;
	add.s64 	%rd87, %rd1, %rd86;
	ld.global.f32 	%f237, [%rd87];
	fma.rn.f32 	%f238, %f237, %f237, %f236;
	add.s32 	%r168, %r257, 5120;
	mul.wide.u32 	%rd88, %r168, 4;
	add.s64 	%rd89, %rd1, %rd88;
	ld.global.f32 	%f239, [%rd89];
	fma.rn.f32 	%f240, %f239, %f239, %f238;
	add.s32 	%r169, %r257, 5632;
	mul.wide.u32 	%rd90, %r169, 4;
	add.s64 	%rd91, %rd1, %rd90;
	ld.global.f32 	%f241, [%rd91];
	fma.rn.f32 	%f242, %f241, %f241, %f240;
	add.s32 	%r170, %r257, 6144;
	mul.wide.u32 	%rd92, %r170, 4;
	add.s64 	%rd93, %rd1, %rd92;
	ld.global.f32 	%f243, [%rd93];
	fma.rn.f32 	%f244, %f243, %f243, %f242;
	add.s32 	%r171, %r257, 6656;
	mul.wide.u32 	%rd94, %r171, 4;
	add.s64 	%rd95, %rd1, %rd94;
	ld.global.f32 	%f245, [%rd95];
	fma.rn.f32 	%f246, %f245, %f245, %f244;
	add.s32 	%r172, %r257, 7168;
	mul.wide.u32 	%rd96, %r172, 4;
	add.s64 	%rd97, %rd1, %rd96;
	ld.global.f32 	%f247, [%rd97];
	fma.rn.f32 	%f248, %f247, %f247, %f246;
	add.s32 	%r173, %r257, 7680;
	mul.wide.u32 	%rd98, %r173, 4;
	add.s64 	%rd99, %rd1, %rd98;
	ld.global.f32 	%f249, [%rd99];
	fma.rn.f32 	%f384, %f249, %f249, %f248;
	add.s32 	%r258, %r258, 8192;
	add.s32 	%r257, %r257, 8192;
	add.s32 	%r256, %r256, 16;
	setp.ne.s32 	%p26, %r256, 0;
	@%p26 bra 	$L__BB8_6;
	add.s32 	%r259, %r258, -4096;
$L__BB8_8:
	setp.eq.s32 	%p27, %r11, 0;
	@%p27 bra 	$L__BB8_17;
	and.b32  	%r23, %r10, 7;
	setp.lt.u32 	%p28, %r11, 8;
	@%p28 bra 	$L__BB8_11;
	add.s32 	%r174, %r268, %r259;
	mul.wide.u32 	%rd100, %r174, 4;
	add.s64 	%rd101, %rd1, %rd100;
	ld.global.f32 	%f251, [%rd101];
	fma.rn.f32 	%f252, %f251, %f251, %f384;
	add.s32 	%r175, %r174, 512;
	mul.wide.u32 	%rd102, %r175, 4;
	add.s64 	%rd103, %rd1, %rd102;
	ld.global.f32 	%f253, [%rd103];
	fma.rn.f32 	%f254, %f253, %f253, %f252;
	add.s32 	%r176, %r174, 1024;
	mul.wide.u32 	%rd104, %r176, 4;
	add.s64 	%rd105, %rd1, %rd104;
	ld.global.f32 	%f255, [%rd105];
	fma.rn.f32 	%f256, %f255, %f255, %f254;
	add.s32 	%r177, %r174, 1536;
	mul.wide.u32 	%rd106, %r177, 4;
	add.s64 	%rd107, %rd1, %rd106;
	ld.global.f32 	%f257, [%rd107];
	fma.rn.f32 	%f258, %f257, %f257, %f256;
	add.s32 	%r178, %r174, 2048;
	mul.wide.u32 	%rd108, %r178, 4;
	add.s64 	%rd109, %rd1, %rd108;
	ld.global.f32 	%f259, [%rd109];
	fma.rn.f32 	%f260, %f259, %f259, %f258;
	add.s32 	%r179, %r174, 2560;
	mul.wide.u32 	%rd110, %r179, 4;
	add.s64 	%rd111, %rd1, %rd110;
	ld.global.f32 	%f261, [%rd111];
	fma.rn.f32 	%f262, %f261, %f261, %f260;
	add.s32 	%r180, %r174, 3072;
	mul.wide.u32 	%rd112, %r180, 4;
	add.s64 	%rd113, %rd1, %rd112;
	ld.global.f32 	%f263, [%rd113];
	fma.rn.f32 	%f264, %f263, %f263, %f262;
	add.s32 	%r181, %r174, 3584;
	mul.wide.u32 	%rd114, %r181, 4;
	add.s64 	%rd115, %rd1, %rd114;
	ld.global.f32 	%f265, [%rd115];
	fma.rn.f32 	%f384, %f265, %f265, %f264;
	add.s32 	%r259, %r259, 4096;
$L__BB8_11:
	setp.eq.s32 	%p29, %r23, 0;
	@%p29 bra 	$L__BB8_17;
	and.b32  	%r26, %r10, 3;
	setp.lt.u32 	%p30, %r23, 4;
	@%p30 bra 	$L__BB8_14;
	add.s32 	%r182, %r268, %r259;
	mul.wide.u32 	%rd116, %r182, 4;
	add.s64 	%rd117, %rd1, %rd116;
	ld.global.f32 	%f267, [%rd117];
	fma.rn.f32 	%f268, %f267, %f267, %f384;
	add.s32 	%r183, %r182, 512;
	mul.wide.u32 	%rd118, %r183, 4;
	add.s64 	%rd119, %rd1, %rd118;
	ld.global.f32 	%f269, [%rd119];
	fma.rn.f32 	%f270, %f269, %f269, %f268;
	add.s32 	%r184, %r182, 1024;
	mul.wide.u32 	%rd120, %r184, 4;
	add.s64 	%rd121, %rd1, %rd120;
	ld.global.f32 	%f271, [%rd121];
	fma.rn.f32 	%f272, %f271, %f271, %f270;
	add.s32 	%r185, %r182, 1536;
	mul.wide.u32 	%rd122, %r185, 4;
	add.s64 	%rd123, %rd1, %rd122;
	ld.global.f32 	%f273, [%rd123];
	fma.rn.f32 	%f384, %f273, %f273, %f272;
	add.s32 	%r259, %r259, 2048;
$L__BB8_14:
	setp.eq.s32 	%p31, %r26, 0;
	@%p31 bra 	$L__BB8_17;
	add.s32 	%r263, %r259, %r268;
	neg.s32 	%r262, %r26;
$L__BB8_16:
	.pragma "nounroll";
	mul.wide.u32 	%rd124, %r263, 4;
	add.s64 	%rd125, %rd1, %rd124;
	ld.global.f32 	%f274, [%rd125];
	fma.rn.f32 	%f384, %f274, %f274, %f384;
	add.s32 	%r263, %r263, 512;
	add.s32 	%r262, %r262, 1;
	setp.ne.s32 	%p32, %r262, 0;
	@%p32 bra 	$L__BB8_16;
$L__BB8_17:
	setp.lt.u32 	%p33, %r6, 512;
	@%p33 bra 	$L__BB8_22;
	// begin inline asm
	mov.u32 %r224, %laneid;
	// end inline asm
	mov.b32 	%r226, %f384;
	mov.b32 	%r227, 1;
	mov.b32 	%r248, 31;
	mov.b32 	%r249, -1;
	// begin inline asm
	shfl.sync.down.b32 %r225, %r226, %r227, %r248, %r249;
	// end inline asm
	setp.gt.s32 	%p57, %r224, 30;
	mov.b32 	%f333, %r225;
	add.f32 	%f334, %f384, %f333;
	selp.f32 	%f335, %f384, %f334, %p57;
	mov.b32 	%r231, %f335;
	mov.b32 	%r232, 2;
	// begin inline asm
	shfl.sync.down.b32 %r230, %r231, %r232, %r248, %r249;
	// end inline asm
	setp.gt.s32 	%p58, %r224, 29;
	mov.b32 	%f336, %r230;
	add.f32 	%f337, %f335, %f336;
	selp.f32 	%f338, %f335, %f337, %p58;
	mov.b32 	%r236, %f338;
	mov.b32 	%r237, 4;
	// begin inline asm
	shfl.sync.down.b32 %r235, %r236, %r237, %r248, %r249;
	// end inline asm
	setp.gt.s32 	%p59, %r224, 27;
	mov.b32 	%f339, %r235;
	add.f32 	%f340, %f338, %f339;
	selp.f32 	%f341, %f338, %f340, %p59;
	mov.b32 	%r241, %f341;
	mov.b32 	%r242, 8;
	// begin inline asm
	shfl.sync.down.b32 %r240, %r241, %r242, %r248, %r249;
	// end inline asm
	setp.gt.s32 	%p60, %r224, 23;
	mov.b32 	%f342, %r240;
	add.f32 	%f343, %f341, %f342;
	selp.f32 	%f344, %f341, %f343, %p60;
	mov.b32 	%r246, %f344;
	mov.b32 	%r247, 16;
	// begin inline asm
	shfl.sync.down.b32 %r245, %r246, %r247, %r248, %r249;
	// end inline asm
	setp.gt.s32 	%p61, %r224, 15;
	mov.b32 	%f345, %r245;
	add.f32 	%f16, %f344, %f345;
	selp.f32 	%f395, %f344, %f16, %p61;
	setp.ne.s32 	%p62, %r224, 0;
	@%p62 bra 	$L__BB8_20;
	shr.u32 	%r250, %r7, 3;
	and.b32  	%r251, %r250, 124;
	mov.u32 	%r252, _ZZN3cub18CUB_300001_SM_10006detail6reduce18DeviceReduceKernelINS2_10policy_hubIfjN4cuda3std3__44plusIfEEE10Policy1000EN6thrust24THRUST_300001_SM_1000_NS6detail15normal_iteratorINSD_10device_ptrIfEEEEjS9_f6squareIfEEEvT0_PT3_T1_NS0_13GridEvenShareISO_EET2_T4_E12temp_storage;
	add.s32 	%r253, %r252, %r251;
	st.shared.f32 	[%r253+16], %f16;
$L__BB8_20:
	bar.sync 	0;
	setp.ne.s32 	%p63, %r7, 0;
	@%p63 bra 	$L__BB8_48;
	ld.shared.f32 	%f346, [_ZZN3cub18CUB_300001_SM_10006detail6reduce18DeviceReduceKernelINS2_10policy_hubIfjN4cuda3std3__44plusIfEEE10Policy1000EN6thrust24THRUST_300001_SM_1000_NS6detail15normal_iteratorINSD_10device_ptrIfEEEEjS9_f6squareIfEEEvT0_PT3_T1_NS0_13GridEvenShareISO_EET2_T4_E12temp_storage+20];
	add.f32 	%f347, %f395, %f346;
	ld.shared.f32 	%f348, [_ZZN3cub18CUB_300001_SM_10006detail6reduce18DeviceReduceKernelINS2_10policy_hubIfjN4cuda3std3__44plusIfEEE10Policy1000EN6thrust24THRUST_300001_SM_1000_NS6detail15normal_iteratorINSD_10device_ptrIfEEEEjS9_f6squareIfEEEvT0_PT3_T1_NS0_13GridEvenShareISO_EET2_T4_E12temp_storage+24];
	add.f32 	%f349, %f347, %f348;
	ld.shared.f32 	%f350, [_ZZN3cub18CUB_300001_SM_10006detail6reduce18DeviceReduceKernelINS2_10policy_hubIfjN4cuda3std3__44plusIfEEE10Policy1000EN6thrust24THRUST_300001_SM_1000_NS6detail15normal_iteratorINSD_10device_ptrIfEEEEjS9_f6squareIfEEEvT0_PT3_T1_NS0_13GridEvenShareISO_EET2_T4_E12temp_storage+28];
	add.f32 	%f351, %f349, %f350;
	ld.shared.f32 	%f352, [_ZZN3cub18CUB_300001_SM_10006detail6reduce18DeviceReduceKernelINS2_10policy_hubIfjN4cuda3std3__44plusIfEEE10Policy1000EN6thrust24THRUST_300001_SM_1000_NS6detail15normal_iteratorINSD_10device_ptrIfEEEEjS9_f6squareIfEEEvT0_PT3_T1_NS0_13GridEvenShareISO_EET2_T4_E12temp_storage+32];
	add.f32 	%f353, %f351, %f352;
	ld.shared.f32 	%f354, [_ZZN3cub18CUB_300001_SM_10006detail6reduce18DeviceReduceKernelINS2_10policy_hubIfjN4cuda3std3__44plusIfEEE10Policy1000EN6thrust24THRUST_300001_SM_1000_NS6detail15normal_iteratorINSD_10device_ptrIfEEEEjS9_f6squareIfEEEvT0_PT3_T1_NS0_13GridEvenShareISO_EET2_T4_E12temp_storage+36];
	add.f32 	%f355, %f353, %f354;
	ld.shared.f32 	%f356, [_ZZN3cub18CUB_300001_SM_10006detail6reduce18DeviceReduceKernelINS2_10policy_hubIfjN4cuda3std3__44plusIfEEE10Policy1000EN6thrust24THRUST_300001_SM_1000_NS6detail15normal_iteratorINSD_10device_ptrIfEEEEjS9_f6squareIfEEEvT0_PT3_T1_NS0_13GridEvenShareISO_EET2_T4_E12temp_storage+40];
	add.f32 	%f357, %f355, %f356;
	ld.shared.f32 	%f358, [_ZZN3cub18CUB_300001_SM_10006detail6reduce18DeviceReduceKernelINS2_10policy_hubIfjN4cuda3std3__44plusIfEEE10Policy1000EN6thrust24THRUST_300001_SM_1000_NS6detail15normal_iteratorINSD_10device_ptrIfEEEEjS9_f6squareIfEEEvT0_PT3_T1_NS0_13GridEvenShareISO_EET2_T4_E12temp_storage+44];
	add.f32 	%f359, %f357, %f358;
	ld.shared.f32 	%f360, [_ZZN3cub18CUB_300001_SM_10006detail6reduce18DeviceReduceKernelINS2_10policy_hubIfjN4cuda3std3__44plusIfEEE10Policy1000EN6thrust24THRUST_300001_SM_1000_NS6detail15normal_iteratorINSD_10device_ptrIfEEEEjS9_f6squareIfEEEvT0_PT3_T1_NS0_13GridEvenShareISO_EET2_T4_E12temp_storage+48];
	add.f32 	%f361, %f359, %f360;
	ld.shared.f32 	%f362, [_ZZN3cub18CUB_300001_SM_10006detail6reduce18DeviceReduceKernelINS2_10policy_hubIfjN4cuda3std3__44plusIfEEE10Policy1000EN6thrust24THRUST_300001_SM_1000_NS6detail15normal_iteratorINSD_10device_ptrIfEEEEjS9_f6squareIfEEEvT0_PT3_T1_NS0_13GridEvenShareISO_EET2_T4_E12temp_storage+52];
	add.f32 	%f363, %f361, %f362;
	ld.shared.f32 	%f364, [_ZZN3cub18CUB_300001_SM_10006detail6reduce18DeviceReduceKernelINS2_10policy_hubIfjN4cuda3std3__44plusIfEEE10Policy1000EN6thrust24THRUST_300001_SM_1000_NS6detail15normal_iteratorINSD_10device_ptrIfEEEEjS9_f6squareIfEEEvT0_PT3_T1_NS0_13GridEvenShareISO_EET2_T4_E12temp_storage+56];
	add.f32 	%f365, %f363, %f364;
	ld.shared.f32 	%f366, [_ZZN3cub18CUB_300001_SM_10006detail6reduce18DeviceReduceKernelINS2_10policy_hubIfjN4cuda3std3__44plusIfEEE10Policy1000EN6thrust24THRUST_300001_SM_1000_NS6detail15normal_iteratorINSD_10device_ptrIfEEEEjS9_f6squareIfEEEvT0_PT3_T1_NS0_13GridEvenShareISO_EET2_T4_E12temp_storage+60];
	add.f32 	%f367, %f365, %f366;
	ld.shared.f32 	%f368, [_ZZN3cub18CUB_300001_SM_10006detail6reduce18DeviceReduceKernelINS2_10policy_hubIfjN4cuda3std3__44plusIfEEE10Policy1000EN6thrust24THRUST_300001_SM_1000_NS6detail15normal_iteratorINSD_10device_ptrIfEEEEjS9_f6squareIfEEEvT0_PT3_T1_NS0_13GridEvenShareISO_EET2_T4_E12temp_storage+64];
	add.f32 	%f369, %f367, %f368;
	ld.shared.f32 	%f370, [_ZZN3cub18CUB_300001_SM_10006detail6reduce18DeviceReduceKernelINS2_10policy_hubIfjN4cuda3std3__44plusIfEEE10Policy1000EN6thrust24THRUST_300001_SM_1000_NS6detail15normal_iteratorINSD_10device_ptrIfEEEEjS9_f6squareIfEEEvT0_PT3_T1_NS0_13GridEvenShareISO_EET2_T4_E12temp_storage+68];
	add.f32 	%f371, %f369, %f370;
	ld.shared.f32 	%f372, [_ZZN3cub18CUB_300001_SM_10006detail6reduce18DeviceReduceKernelINS2_10policy_hubIfjN4cuda3std3__44plusIfEEE10Policy1000EN6thrust24THRUST_300001_SM_1000_NS6detail15normal_iteratorINSD_10device_ptrIfEEEEjS9_f6squareIfEEEvT0_PT3_T1_NS0_13GridEvenShareISO_EET2_T4_E12temp_storage+72];
	add.f32 	%f373, %f371, %f372;
	ld.shared.f32 	%f374, [_ZZN3cub18CUB_300001_SM_10006detail6reduce18DeviceReduceKernelINS2_10policy_hubIfjN4cuda3std3__44plusIfEEE10Policy1000EN6thrust24THRUST_300001_SM_1000_NS6detail15normal_iteratorINSD_10device_ptrIfEEEEjS9_f6squareIfEEEvT0_PT3_T1_NS0_13GridEvenShareISO_EET2_T4_E12temp_storage+76];
	add.f32 	%f395, %f373, %f374;
	bra.uni 	$L__BB8_48;
$L__BB8_22:
	// begin inline asm
	mov.u32 %r186, %laneid;
	// end inline asm
	and.b32  	%r212, %r7, 992;
	add.s32 	%r213, %r212, 32;
	setp.gt.u32 	%p34, %r213, %r6;
	not.b32 	%r214, %r212;
	add.s32 	%r215, %r6, %r214;
	selp.b32 	%r210, %r215, 31, %p34;
	mov.b32 	%r188, %f384;
	mov.b32 	%r189, 1;
	mov.b32 	%r211, -1;
	// begin inline asm
	shfl.sync.down.b32 %r187, %r188, %r189, %r210, %r211;
	// end inline asm
	setp.lt.s32 	%p35, %r186, %r210;
	mov.b32 	%f275, %r187;
	add.f32 	%f276, %f384, %f275;
	selp.f32 	%f277, %f276, %f384, %p35;
	mov.b32 	%r193, %f277;
	mov.b32 	%r194, 2;
	// begin inline asm
	shfl.sync.down.b32 %r192, %r193, %r194, %r210, %r211;
	// end inline asm
	add.s32 	%r216, %r186, 2;
	setp.gt.s32 	%p36, %r216, %r210;
	mov.b32 	%f278, %r192;
	add.f32 	%f279, %f277, %f278;
	selp.f32 	%f280, %f277, %f279, %p36;
	mov.b32 	%r198, %f280;
	mov.b32 	%r199, 4;
	// begin inline asm
	shfl.sync.down.b32 %r197, %r198, %r199, %r210, %r211;
	// end inline asm
	add.s32 	%r217, %r186, 4;
	setp.gt.s32 	%p37, %r217, %r210;
	mov.b32 	%f281, %r197;
	add.f32 	%f282, %f280, %f281;
	selp.f32 	%f283, %f280, %f282, %p37;
	mov.b32 	%r203, %f283;
	mov.b32 	%r204, 8;
	// begin inline asm
	shfl.sync.down.b32 %r202, %r203, %r204, %r210, %r211;
	// end inline asm
	add.s32 	%r218, %r186, 8;
	setp.gt.s32 	%p38, %r218, %r210;
	mov.b32 	%f284, %r202;
	add.f32 	%f285, %f283, %f284;
	selp.f32 	%f286, %f283, %f285, %p38;
	mov.b32 	%r208, %f286;
	mov.b32 	%r209, 16;
	// begin inline asm
	shfl.sync.down.b32 %r207, %r208, %r209, %r210, %r211;
	// end inline asm
	add.s32 	%r219, %r186, 16;
	setp.gt.s32 	%p39, %r219, %r210;
	mov.b32 	%f287, %r207;
	add.f32 	%f288, %f286, %f287;
	selp.f32 	%f395, %f286, %f288, %p39;
	setp.ne.s32 	%p40, %r186, 0;
	@%p40 bra 	$L__BB8_24;
	shr.u32 	%r220, %r7, 3;
	and.b32  	%r221, %r220, 124;
	mov.u32 	%r222, _ZZN3cub18CUB_300001_SM_10006detail6reduce18DeviceReduceKernelINS2_10policy_hubIfjN4cuda3std3__44plusIfEEE10Policy1000EN6thrust24THRUST_300001_SM_1000_NS6detail15normal_iteratorINSD_10device_ptrIfEEEEjS9_f6squareIfEEEvT0_PT3_T1_NS0_13GridEvenShareISO_EET2_T4_E12temp_storage;
	add.s32 	%r223, %r222, %r221;
	st.shared.f32 	[%r223+16], %f395;
$L__BB8_24:
	bar.sync 	0;
	setp.ne.s32 	%p41, %r7, 0;
	@%p41 bra 	$L__BB8_48;
	setp.gt.u32 	%p42, %r6, 32;
	ld.shared.f32 	%f289, [_ZZN3cub18CUB_300001_SM_10006detail6reduce18DeviceReduceKernelINS2_10policy_hubIfjN4cuda3std3__44plusIfEEE10Policy1000EN6thrust24THRUST_300001_SM_1000_NS6detail15normal_iteratorINSD_10device_ptrIfEEEEjS9_f6squareIfEEEvT0_PT3_T1_NS0_13GridEvenShareISO_EET2_T4_E12temp_storage+20];
	add.f32 	%f290, %f395, %f289;
	selp.f32 	%f291, %f290, %f395, %p42;
	setp.gt.u32 	%p43, %r6, 64;
	ld.shared.f32 	%f292, [_ZZN3cub18CUB_300001_SM_10006detail6reduce18DeviceReduceKernelINS2_10policy_hubIfjN4cuda3std3__44plusIfEEE10Policy1000EN6thrust24THRUST_300001_SM_1000_NS6detail15normal_iteratorINSD_10device_ptrIfEEEEjS9_f6squareIfEEEvT0_PT3_T1_NS0_13GridEvenShareISO_EET2_T4_E12temp_storage+24];
	add.f32 	%f293, %f292, %f291;
	selp.f32 	%f294, %f293, %f291, %p43;
	setp.gt.u32 	%p44, %r6, 96;
	ld.shared.f32 	%f295, [_ZZN3cub18CUB_300001_SM_10006detail6reduce18DeviceReduceKernelINS2_10policy_hubIfjN4cuda3std3__44plusIfEEE10Policy1000EN6thrust24THRUST_300001_SM_1000_NS6detail15normal_iteratorINSD_10device_ptrIfEEEEjS9_f6squareIfEEEvT0_PT3_T1_NS0_13GridEvenShareISO_EET2_T4_E12temp_storage+28];
	add.f32 	%f296, %f295, %f294;
	selp.f32 	%f297, %f296, %f294, %p44;
	setp.gt.u32 	%p45, %r6, 128;
	ld.shared.f32 	%f298, [_ZZN3cub18CUB_300001_SM_10006detail6reduce18DeviceReduceKernelINS2_10policy_hubIfjN4cuda3std3__44plusIfEEE10Policy1000EN6thrust24THRUST_300001_SM_1000_NS6detail15normal_iteratorINSD_10device_ptrIfEEEEjS9_f6squareIfEEEvT0_PT3_T1_NS0_13GridEvenShareISO_EET2_T4_E12temp_storage+32];
	add.f32 	%f299, %f298, %f297;
	selp.f32 	%f300, %f299, %f297, %p45;
	setp.gt.u32 	%p46, %r6, 160;
	ld.shared.f32 	%f301, [_ZZN3cub18CUB_300001_SM_10006detail6reduce18DeviceReduceKernelINS2_10policy_hubIfjN4cuda3std3__44plusIfEEE10Policy1000EN6thrust24THRUST_300001_SM_1000_NS6detail15normal_iteratorINSD_10device_ptrIfEEEEjS9_f6squareIfEEEvT0_PT3_T1_NS0_13GridEvenShareISO_EET2_T4_E12temp_storage+36];
	add.f32 	%f302, %f301, %f300;
	selp.f32 	%f303, %f302, %f300, %p46;
	setp.gt.u32 	%p47, %r6, 192;
	ld.shared.f32 	%f304, [_ZZN3cub18CUB_300001_SM_10006detail6reduce18DeviceReduceKernelINS2_10policy_hubIfjN4cuda3std3__44plusIfEEE10Policy1000EN6thrust24THRUST_300001_SM_1000_NS6detail15normal_iteratorINSD_10device_ptrIfEEEEjS9_f6squareIfEEEvT0_PT3_T1_NS0_13GridEvenShareISO_EET2_T4_E12temp_storage+40];
	add.f32 	%f305, %f304, %f303;
	selp.f32 	%f306, %f305, %f303, %p47;
	setp.gt.u32 	%p48, %r6, 224;
	ld.shared.f32 	%f307, [_ZZN3cub18CUB_300001_SM_10006detail6reduce18DeviceReduceKernelINS2_10policy_hubIfjN4cuda3std3__44plusIfEEE10Policy1000EN6thrust24THRUST_300001_SM_1000_NS6detail15normal_iteratorINSD_10device_ptrIfEEEEjS9_f6squareIfEEEvT0_PT3_T1_NS0_13GridEvenShareISO_EET2_T4_E12temp_storage+44];
	add.f32 	%f308, %f307, %f306;
	selp.f32 	%f309, %f308, %f306, %p48;
	setp.gt.u32 	%p49, %r6, 256;
	ld.shared.f32 	%f310, [_ZZN3cub18CUB_300001_SM_10006detail6reduce18DeviceReduceKernelINS2_10policy_hubIfjN4cuda3std3__44plusIfEEE10Policy1000EN6thrust24THRUST_300001_SM_1000_NS6detail15normal_iteratorINSD_10device_ptrIfEEEEjS9_f6squareIfEEEvT0_PT3_T1_NS0_13GridEvenShareISO_EET2_T4_E12temp_storage+48];
	add.f32 	%f311, %f310, %f309;
	selp.f32 	%f312, %f311, %f309, %p49;
	setp.gt.u32 	%p50, %r6, 288;
	ld.shared.f32 	%f313, [_ZZN3cub18CUB_300001_SM_10006detail6reduce18DeviceReduceKernelINS2_10policy_hubIfjN4cuda3std3__44plusIfEEE10Policy1000EN6thrust24THRUST_300001_SM_1000_NS6detail15normal_iteratorINSD_10device_ptrIfEEEEjS9_f6squareIfEEEvT0_PT3_T1_NS0_13GridEvenShareISO_EET2_T4_E12temp_storage+52];
	add.f32 	%f314, %f313, %f312;
	selp.f32 	%f315, %f314, %f312, %p50;
	setp.gt.u32 	%p51, %r6, 320;
	ld.shared.f32 	%f316, [_ZZN3cub18CUB_300001_SM_10006detail6reduce18DeviceReduceKernelINS2_10policy_hubIfjN4cuda3std3__44plusIfEEE10Policy1000EN6thrust24THRUST_300001_SM_1000_NS6detail15normal_iteratorINSD_10device_ptrIfEEEEjS9_f6squareIfEEEvT0_PT3_T1_NS0_13GridEvenShareISO_EET2_T4_E12temp_storage+56];
	add.f32 	%f317, %f316, %f315;
	selp.f32 	%f318, %f317, %f315, %p51;
	setp.gt.u32 	%p52, %r6, 352;
	ld.shared.f32 	%f319, [_ZZN3cub18CUB_300001_SM_10006detail6reduce18DeviceReduceKernelINS2_10policy_hubIfjN4cuda3std3__44plusIfEEE10Policy1000EN6thrust24THRUST_300001_SM_1000_NS6detail15normal_iteratorINSD_10device_ptrIfEEEEjS9_f6squareIfEEEvT0_PT3_T1_NS0_13GridEvenShareISO_EET2_T4_E12temp_storage+60];
	add.f32 	%f320, %f319, %f318;
	selp.f32 	%f321, %f320, %f318, %p52;
	setp.gt.u32 	%p53, %r6, 384;
	ld.shared.f32 	%f322, [_ZZN3cub18CUB_300001_SM_10006detail6reduce18DeviceReduceKernelINS2_10policy_hubIfjN4cuda3std3__44plusIfEEE10Policy1000EN6thrust24THRUST_300001_SM_1000_NS6detail15normal_iteratorINSD_10device_ptrIfEEEEjS9_f6squareIfEEEvT0_PT3_T1_NS0_13GridEvenShareISO_EET2_T4_E12temp_storage+64];
	add.f32 	%f323, %f322, %f321;
	selp.f32 	%f324, %f323, %f321, %p53;
	setp.gt.u32 	%p54, %r6, 416;
	ld.shared.f32 	%f325, [_ZZN3cub18CUB_300001_SM_10006detail6reduce18DeviceReduceKernelINS2_10policy_hubIfjN4cuda3std3__44plusIfEEE10Policy1000EN6thrust24THRUST_300001_SM_1000_NS6detail15normal_iteratorINSD_10device_ptrIfEEEEjS9_f6squareIfEEEvT0_PT3_T1_NS0_13GridEvenShareISO_EET2_T4_E12temp_storage+68];
	add.f32 	%f326, %f325, %f324;
	selp.f32 	%f327, %f326, %f324, %p54;
	setp.gt.u32 	%p55, %r6, 448;
	ld.shared.f32 	%f328, [_ZZN3cub18CUB_300001_SM_10006detail6reduce18DeviceReduceKernelINS2_10policy_hubIfjN4cuda3std3__44plusIfEEE10Policy1000EN6thrust24THRUST_300001_SM_1000_NS6detail15normal_iteratorINSD_10device_ptrIfEEEEjS9_f6squareIfEEEvT0_PT3_T1_NS0_13GridEvenShareISO_EET2_T4_E12temp_storage+72];
	add.f32 	%f329, %f328, %f327;
	selp.f32 	%f330, %f329, %f327, %p55;
	setp.gt.u32 	%p56, %r6, 480;
	ld.shared.f32 	%f331, [_ZZN3cub18CUB_300001_SM_10006detail6reduce18DeviceReduceKernelINS2_10policy_hubIfjN4cuda3std3__44plusIfEEE10Policy1000EN6thrust24THRUST_300001_SM_1000_NS6detail15normal_iteratorINSD_10device_ptrIfEEEEjS9_f6squareIfEEEvT0_PT3_T1_NS0_13GridEvenShareISO_EET2_T4_E12temp_storage+76];
	add.f32 	%f332, %f331, %f330;
	selp.f32 	%f395, %f332, %f330, %p56;
	bra.uni 	$L__BB8_48;
$L__BB8_26:
	mov.u32 	%r35, %tid.x;
	add.s32 	%r73, %r35, %r268;
	mul.wide.u32 	%rd4, %r73, 4;
	add.s64 	%rd5, %rd1, %rd4;
	ld.global.f32 	%f41, [%rd5];
	ld.global.f32 	%f42, [%rd5+2048];
	mul.f32 	%f43, %f42, %f42;
	ld.global.f32 	%f44, [%rd5+4096];
	ld.global.f32 	%f45, [%rd5+6144];
	mul.f32 	%f46, %f45, %f45;
	ld.global.f32 	%f47, [%rd5+8192];
	ld.global.f32 	%f48, [%rd5+10240];
	mul.f32 	%f49, %f48, %f48;
	ld.global.f32 	%f50, [%rd5+12288];
	ld.global.f32 	%f51, [%rd5+14336];
	mul.f32 	%f52, %f51, %f51;
	ld.global.f32 	%f53, [%rd5+16384];
	ld.global.f32 	%f54, [%rd5+18432];
	mul.f32 	%f55, %f54, %f54;
	ld.global.f32 	%f56, [%rd5+20480];
	ld.global.f32 	%f57, [%rd5+22528];
	mul.f32 	%f58, %f57, %f57;
	ld.global.f32 	%f59, [%rd5+24576];
	ld.global.f32 	%f60, [%rd5+26624];
	mul.f32 	%f61, %f60, %f60;
	ld.global.f32 	%f62, [%rd5+28672];
	ld.global.f32 	%f63, [%rd5+30720];
	mul.f32 	%f64, %f63, %f63;
	fma.rn.f32 	%f65, %f41, %f41, %f43;
	fma.rn.f32 	%f66, %f44, %f44, %f46;
	fma.rn.f32 	%f67, %f47, %f47, %f49;
	fma.rn.f32 	%f68, %f50, %f50, %f52;
	fma.rn.f32 	%f69, %f53, %f53, %f55;
	fma.rn.f32 	%f70, %f56, %f56, %f58;
	fma.rn.f32 	%f71, %f59, %f59, %f61;
	fma.rn.f32 	%f72, %f62, %f62, %f64;
	add.f32 	%f73, %f65, %f66;
	add.f32 	%f74, %f67, %f68;
	add.f32 	%f75, %f69, %f70;
	add.f32 	%f76, %f71, %f72;
	add.f32 	%f77, %f73, %f74;
	add.f32 	%f78, %f75, %f76;
	add.f32 	%f394, %f77, %f78;
	setp.lt.u32 	%p2, %r6, %r4;
	@%p2 bra 	$L__BB8_44;
	add.s32 	%r36, %r1, -8192;
	add.s32 	%r37, %r4, %r268;
	not.b32 	%r75, %r35;
	add.s32 	%r76, %r75, %r1;
	sub.s32 	%r77, %r76, %r4;
	sub.s32 	%r265, %r77, %r268;
	add.s32 	%r78, %r37, %r35;
	add.s32 	%r264, %r78, 4096;
	mov.b32 	%r267, 0;
	mov.u32 	%r266, %r37;
$L__BB8_28:
	add.s32 	%r268, %r268, %r4;
	setp.gt.u32 	%p3, %r268, %r36;
	@%p3 bra 	$L__BB8_30;
	add.s32 	%r79, %r35, %r268;
	mul.wide.u32 	%rd6, %r79, 4;
	add.s64 	%rd7, %rd1, %rd6;
	ld.global.f32 	%f79, [%rd7];
	ld.global.f32 	%f80, [%rd7+2048];
	ld.global.f32 	%f81, [%rd7+4096];
	mul.f32 	%f82, %f81, %f81;
	ld.global.f32 	%f83, [%rd7+6144];
	ld.global.f32 	%f84, [%rd7+8192];
	mul.f32 	%f85, %f84, %f84;
	ld.global.f32 	%f86, [%rd7+10240];
	ld.global.f32 	%f87, [%rd7+12288];
	mul.f32 	%f88, %f87, %f87;
	ld.global.f32 	%f89, [%rd7+14336];
	ld.global.f32 	%f90, [%rd7+16384];
	mul.f32 	%f91, %f90, %f90;
	ld.global.f32 	%f92, [%rd7+18432];
	ld.global.f32 	%f93, [%rd7+20480];
	mul.f32 	%f94, %f93, %f93;
	ld.global.f32 	%f95, [%rd7+22528];
	ld.global.f32 	%f96, [%rd7+24576];
	mul.f32 	%f97, %f96, %f96;
	ld.global.f32 	%f98, [%rd7+26624];
	ld.global.f32 	%f99, [%rd7+28672];
	mul.f32 	%f100, %f99, %f99;
	ld.global.f32 	%f101, [%rd7+30720];
	fma.rn.f32 	%f102, %f79, %f79, %f394;
	fma.rn.f32 	%f103, %f80, %f80, %f82;
	fma.rn.f32 	%f104, %f83, %f83, %f85;
	fma.rn.f32 	%f105, %f86, %f86, %f88;
	fma.rn.f32 	%f106, %f89, %f89, %f91;
	fma.rn.f32 	%f107, %f92, %f92, %f94;
	fma.rn.f32 	%f108, %f95, %f95, %f97;
	fma.rn.f32 	%f109, %f98, %f98, %f100;
	add.f32 	%f110, %f102, %f103;
	add.f32 	%f111, %f104, %f105;
	add.f32 	%f112, %f106, %f107;
	add.f32 	%f113, %f108, %f109;
	add.f32 	%f114, %f110, %f111;
	add.f32 	%f115, %f112, %f113;
	add.f32 	%f116, %f114, %f115;
	fma.rn.f32 	%f394, %f101, %f101, %f116;
	sub.s32 	%r80, %r1, %r268;
	setp.lt.u32 	%p4, %r80, %r4;
	add.s32 	%r267, %r267, 1;
	add.s32 	%r266, %r266, %r4;
	sub.s32 	%r265, %r265, %r4;
	add.s32 	%r264, %r264, %r4;
	@%p4 bra 	$L__BB8_44;
	bra.uni 	$L__BB8_28;
$L__BB8_30:
	setp.le.u32 	%p5, %r1, %r268;
	sub.s32 	%r81, %r1, %r268;
	setp.ge.s32 	%p6, %r35, %r81;
	or.pred  	%p7, %p5, %p6;
	@%p7 bra 	$L__BB8_44;
	add.s32 	%r84, %r1, %r75;
	sub.s32 	%r85, %r84, %r37;
	mul.lo.s32 	%r86, %r2, %r267;
	shl.b32 	%r87, %r86, 13;
	sub.s32 	%r88, %r85, %r87;
	shr.u32 	%r89, %r88, 9;
	add.s32 	%r50, %r89, 1;
	and.b32  	%r51, %r50, 15;
	setp.lt.u32 	%p8, %r88, 7680;
	mov.u32 	%r273, %r35;
	@%p8 bra 	$L__BB8_35;
	or.b32  	%r271, %r35, 4096;
	shr.u32 	%r90, %r265, 9;
	add.s32 	%r91, %r90, 1;
	and.b32  	%r92, %r91, 16777200;
	neg.s32 	%r269, %r92;
$L__BB8_33:
	.pragma "nounroll";
	add.s32 	%r93, %r264, -4096;
	mul.wide.u32 	%rd8, %r93, 4;
	add.s64 	%rd9, %rd1, %rd8;
	ld.global.f32 	%f118, [%rd9];
	fma.rn.f32 	%f119, %f118, %f118, %f394;
	add.s32 	%r94, %r264, -3584;
	mul.wide.u32 	%rd10, %r94, 4;
	add.s64 	%rd11, %rd1, %rd10;
	ld.global.f32 	%f120, [%rd11];
	fma.rn.f32 	%f121, %f120, %f120, %f119;
	add.s32 	%r95, %r264, -3072;
	mul.wide.u32 	%rd12, %r95, 4;
	add.s64 	%rd13, %rd1, %rd12;
	ld.global.f32 	%f122, [%rd13];
	fma.rn.f32 	%f123, %f122, %f122, %f121;
	add.s32 	%r96, %r264, -2560;
	mul.wide.u32 	%rd14, %r96, 4;
	add.s64 	%rd15, %rd1, %rd14;
	ld.global.f32 	%f124, [%rd15];
	fma.rn.f32 	%f125, %f124, %f124, %f123;
	add.s32 	%r97, %r264, -2048;
	mul.wide.u32 	%rd16, %r97, 4;
	add.s64 	%rd17, %rd1, %rd16;
	ld.global.f32 	%f126, [%rd17];
	fma.rn.f32 	%f127, %f126, %f126, %f125;
	add.s32 	%r98, %r264, -1536;
	mul.wide.u32 	%rd18, %r98, 4;
	add.s64 	%rd19, %rd1, %rd18;
	ld.global.f32 	%f128, [%rd19];
	fma.rn.f32 	%f129, %f128, %f128, %f127;
	add.s32 	%r99, %r264, -1024;
	mul.wide.u32 	%rd20, %r99, 4;
	add.s64 	%rd21, %rd1, %rd20;
	ld.global.f32 	%f130, [%rd21];
	fma.rn.f32 	%f131, %f130, %f130, %f129;
	add.s32 	%r100, %r264, 3584;
	add.s32 	%r101, %r264, -512;
	mul.wide.u32 	%rd22, %r101, 4;
	add.s64 	%rd23, %rd1, %rd22;
	ld.global.f32 	%f132, [%rd23];
	fma.rn.f32 	%f133, %f132, %f132, %f131;
	mul.wide.u32 	%rd24, %r264, 4;
	add.s64 	%rd25, %rd1, %rd24;
	ld.global.f32 	%f134, [%rd25];
	fma.rn.f32 	%f135, %f134, %f134, %f133;
	add.s32 	%r102, %r264, 512;
	mul.wide.u32 	%rd26, %r102, 4;
	add.s64 	%rd27, %rd1, %rd26;
	ld.global.f32 	%f136, [%rd27];
	fma.rn.f32 	%f137, %f136, %f136, %f135;
	add.s32 	%r103, %r264, 1024;
	mul.wide.u32 	%rd28, %r103, 4;
	add.s64 	%rd29, %rd1, %rd28;
	ld.global.f32 	%f138, [%rd29];
	fma.rn.f32 	%f139, %f138, %f138, %f137;
	add.s32 	%r104, %r264, 1536;
	mul.wide.u32 	%rd30, %r104, 4;
	add.s64 	%rd31, %rd1, %rd30;
	ld.global.f32 	%f140, [%rd31];
	fma.rn.f32 	%f141, %f140, %f140, %f139;
	add.s32 	%r105, %r264, 2048;
	mul.wide.u32 	%rd32, %r105, 4;
	add.s64 	%rd33, %rd1, %rd32;
	ld.global.f32 	%f142, [%rd33];
	fma.rn.f32 	%f143, %f142, %f142, %f141;
	add.s32 	%r106, %r264, 2560;
	mul.wide.u32 	%rd34, %r106, 4;
	add.s64 	%rd35, %rd1, %rd34;
	ld.global.f32 	%f144, [%rd35];
	fma.rn.f32 	%f145, %f144, %f144, %f143;
	add.s32 	%r107, %r264, 3072;
	mul.wide.u32 	%rd36, %r107, 4;
	add.s64 	%rd37, %rd1, %rd36;
	ld.global.f32 	%f146, [%rd37];
	fma.rn.f32 	%f147, %f146, %f146, %f145;
	mul.wide.u32 	%rd38, %r100, 4;
	add.s64 	%rd39, %rd1, %rd38;
	ld.global.f32 	%f148, [%rd39];
	fma.rn.f32 	%f394, %f148, %f148, %f147;
	add.s32 	%r271, %r271, 8192;
	add.s32 	%r264, %r264, 8192;
	add.s32 	%r269, %r269, 16;
	setp.ne.s32 	%p9, %r269, 0;
	@%p9 bra 	$L__BB8_33;
	add.s32 	%r273, %r271, -4096;
$L__BB8_35:
	setp.eq.s32 	%p10, %r51, 0;
	@%p10 bra 	$L__BB8_44;
	and.b32  	%r62, %r50, 7;
	setp.lt.u32 	%p11, %r51, 8;
	@%p11 bra 	$L__BB8_38;
	add.s32 	%r108, %r273, %r268;
	mul.wide.u32 	%rd40, %r108, 4;
	add.s64 	%rd41, %rd1, %rd40;
	ld.global.f32 	%f150, [%rd41];
	fma.rn.f32 	%f151, %f150, %f150, %f394;
	add.s32 	%r109, %r108, 512;
	mul.wide.u32 	%rd42, %r109, 4;
	add.s64 	%rd43, %rd1, %rd42;
	ld.global.f32 	%f152, [%rd43];
	fma.rn.f32 	%f153, %f152, %f152, %f151;
	add.s32 	%r110, %r108, 1024;
	mul.wide.u32 	%rd44, %r110, 4;
	add.s64 	%rd45, %rd1, %rd44;
	ld.global.f32 	%f154, [%rd45];
	fma.rn.f32 	%f155, %f154, %f154, %f153;
	add.s32 	%r111, %r108, 1536;
	mul.wide.u32 	%rd46, %r111, 4;
	add.s64 	%rd47, %rd1, %rd46;
	ld.global.f32 	%f156, [%rd47];
	fma.rn.f32 	%f157, %f156, %f156, %f155;
	add.s32 	%r112, %r108, 2048;
	mul.wide.u32 	%rd48, %r112, 4;
	add.s64 	%rd49, %rd1, %rd48;
	ld.global.f32 	%f158, [%rd49];
	fma.rn.f32 	%f159, %f158, %f158, %f157;
	add.s32 	%r113, %r108, 2560;
	mul.wide.u32 	%rd50, %r113, 4;
	add.s64 	%rd51, %rd1, %rd50;
	ld.global.f32 	%f160, [%rd51];
	fma.rn.f32 	%f161, %f160, %f160, %f159;
	add.s32 	%r114, %r108, 3072;
	mul.wide.u32 	%rd52, %r114, 4;
	add.s64 	%rd53, %rd1, %rd52;
	ld.global.f32 	%f162, [%rd53];
	fma.rn.f32 	%f163, %f162, %f162, %f161;
	add.s32 	%r115, %r108, 3584;
	mul.wide.u32 	%rd54, %r115, 4;
	add.s64 	%rd55, %rd1, %rd54;
	ld.global.f32 	%f164, [%rd55];
	fma.rn.f32 	%f394, %f164, %f164, %f163;
	add.s32 	%r273, %r273, 4096;
$L__BB8_38:
	setp.eq.s32 	%p12, %r62, 0;
	@%p12 bra 	$L__BB8_44;
	setp.lt.u32 	%p13, %r62, 4;
	@%p13 bra 	$L__BB8_41;
	add.s32 	%r116, %r273, %r268;
	mul.wide.u32 	%rd56, %r116, 4;
	add.s64 	%rd57, %rd1, %rd56;
	ld.global.f32 	%f166, [%rd57];
	fma.rn.f32 	%f167, %f166, %f166, %f394;
	add.s32 	%r117, %r116, 512;
	mul.wide.u32 	%rd58, %r117, 4;
	add.s64 	%rd59, %rd1, %rd58;
	ld.global.f32 	%f168, [%rd59];
	fma.rn.f32 	%f169, %f168, %f168, %f167;
	add.s32 	%r118, %r116, 1024;
	mul.wide.u32 	%rd60, %r118, 4;
	add.s64 	%rd61, %rd1, %rd60;
	ld.global.f32 	%f170, [%rd61];
	fma.rn.f32 	%f171, %f170, %f170, %f169;
	add.s32 	%r119, %r116, 1536;
	mul.wide.u32 	%rd62, %r119, 4;
	add.s64 	%rd63, %rd1, %rd62;
	ld.global.f32 	%f172, [%rd63];
	fma.rn.f32 	%f394, %f172, %f172, %f171;
	add.s32 	%r273, %r273, 2048;
$L__BB8_41:
	and.b32  	%r120, %r50, 3;
	setp.eq.s32 	%p14, %r120, 0;
	@%p14 bra 	$L__BB8_44;
	add.s32 	%r276, %r273, %r266;
	cvt.u16.u32 	%rs1, %r265;
	shr.u16 	%rs2, %rs1, 9;
	add.s16 	%rs3, %rs2, 1;
	cvt.u32.u16 	%r121, %rs3;
	and.b32  	%r122, %r121, 3;
	neg.s32 	%r275, %r122;
$L__BB8_43:
	.pragma "nounroll";
	mul.wide.u32 	%rd64, %r276, 4;
	add.s64 	%rd65, %rd1, %rd64;
	ld.global.f32 	%f173, [%rd65];
	fma.rn.f32 	%f394, %f173, %f173, %f394;
	add.s32 	%r276, %r276, 512;
	add.s32 	%r275, %r275, 1;
	setp.ne.s32 	%p15, %r275, 0;
	@%p15 bra 	$L__BB8_43;
$L__BB8_44:
	// begin inline asm
	mov.u32 %r123, %laneid;
	// end inline asm
	mov.b32 	%r125, %f394;
	mov.b32 	%r126, 1;
	mov.b32 	%r147, 31;
	mov.b32 	%r148, -1;
	// begin inline asm
	shfl.sync.down.b32 %r124, %r125, %r126, %r147, %r148;
	// end inline asm
	setp.gt.s32 	%p16, %r123, 30;
	mov.b32 	%f174, %r124;
	add.f32 	%f175, %f394, %f174;
	selp.f32 	%f176, %f394, %f175, %p16;
	mov.b32 	%r130, %f176;
	mov.b32 	%r131, 2;
	// begin inline asm
	shfl.sync.down.b32 %r129, %r130, %r131, %r147, %r148;
	// end inline asm
	setp.gt.s32 	%p17, %r123, 29;
	mov.b32 	%f177, %r129;
	add.f32 	%f178, %f176, %f177;
	selp.f32 	%f179, %f176, %f178, %p17;
	mov.b32 	%r135, %f179;
	mov.b32 	%r136, 4;
	// begin inline asm
	shfl.sync.down.b32 %r134, %r135, %r136, %r147, %r148;
	// end inline asm
	setp.gt.s32 	%p18, %r123, 27;
	mov.b32 	%f180, %r134;
	add.f32 	%f181, %f179, %f180;
	selp.f32 	%f182, %f179, %f181, %p18;
	mov.b32 	%r140, %f182;
	mov.b32 	%r141, 8;
	// begin inline asm
	shfl.sync.down.b32 %r139, %r140, %r141, %r147, %r148;
	// end inline asm
	setp.gt.s32 	%p19, %r123, 23;
	mov.b32 	%f183, %r139;
	add.f32 	%f184, %f182, %f183;
	selp.f32 	%f185, %f182, %f184, %p19;
	mov.b32 	%r145, %f185;
	mov.b32 	%r146, 16;
	// begin inline asm
	shfl.sync.down.b32 %r144, %r145, %r146, %r147, %r148;
	// end inline asm
	setp.gt.s32 	%p20, %r123, 15;
	mov.b32 	%f186, %r144;
	add.f32 	%f37, %f185, %f186;
	selp.f32 	%f395, %f185, %f37, %p20;
	setp.ne.s32 	%p21, %r123, 0;
	@%p21 bra 	$L__BB8_46;
	shr.u32 	%r149, %r35, 3;
	and.b32  	%r150, %r149, 124;
	mov.u32 	%r151, _ZZN3cub18CUB_300001_SM_10006detail6reduce18DeviceReduceKernelINS2_10policy_hubIfjN4cuda3std3__44plusIfEEE10Policy1000EN6thrust24THRUST_300001_SM_1000_NS6detail15normal_iteratorINSD_10device_ptrIfEEEEjS9_f6squareIfEEEvT0_PT3_T1_NS0_13GridEvenShareISO_EET2_T4_E12temp_storage;
	add.s32 	%r152, %r151, %r150;
	st.shared.f32 	[%r152+16], %f37;
$L__BB8_46:
	bar.sync 	0;
	setp.ne.s32 	%p22, %r35, 0;
	@%p22 bra 	$L__BB8_48;
	ld.shared.f32 	%f187, [_ZZN3cub18CUB_300001_SM_10006detail6reduce18DeviceReduceKernelINS2_10policy_hubIfjN4cuda3std3__44plusIfEEE10Policy1000EN6thrust24THRUST_300001_SM_1000_NS6detail15normal_iteratorINSD_10device_ptrIfEEEEjS9_f6squareIfEEEvT0_PT3_T1_NS0_13GridEvenShareISO_EET2_T4_E12temp_storage+20];
	add.f32 	%f188, %f395, %f187;
	ld.shared.f32 	%f189, [_ZZN3cub18CUB_300001_SM_10006detail6reduce18DeviceReduceKernelINS2_10policy_hubIfjN4cuda3std3__44plusIfEEE10Policy1000EN6thrust24THRUST_300001_SM_1000_NS6detail15normal_iteratorINSD_10device_ptrIfEEEEjS9_f6squareIfEEEvT0_PT3_T1_NS0_13GridEvenShareISO_EET2_T4_E12temp_storage+24];
	add.f32 	%f190, %f188, %f189;
	ld.shared.f32 	%f191, [_ZZN3cub18CUB_300001_SM_10006detail6reduce18DeviceReduceKernelINS2_10policy_hubIfjN4cuda3std3__44plusIfEEE10Policy1000EN6thrust24THRUST_300001_SM_1000_NS6detail15normal_iteratorINSD_10device_ptrIfEEEEjS9_f6squareIfEEEvT0_PT3_T1_NS0_13GridEvenShareISO_EET2_T4_E12temp_storage+28];
	add.f32 	%f192, %f190, %f191;
	ld.shared.f32 	%f193, [_ZZN3cub18CUB_300001_SM_10006detail6reduce18DeviceReduceKernelINS2_10policy_hubIfjN4cuda3std3__44plusIfEEE10Policy1000EN6thrust24THRUST_300001_SM_1000_NS6detail15normal_iteratorINSD_10device_ptrIfEEEEjS9_f6squareIfEEEvT0_PT3_T1_NS0_13GridEvenShareISO_EET2_T4_E12temp_storage+32];
	add.f32 	%f194, %f192, %f193;
	ld.shared.f32 	%f195, [_ZZN3cub18CUB_300001_SM_10006detail6reduce18DeviceReduceKernelINS2_10policy_hubIfjN4cuda3std3__44plusIfEEE10Policy1000EN6thrust24THRUST_300001_SM_1000_NS6detail15normal_iteratorINSD_10device_ptrIfEEEEjS9_f6squareIfEEEvT0_PT3_T1_NS0_13GridEvenShareISO_EET2_T4_E12temp_storage+36];
	add.f32 	%f196, %f194, %f195;
	ld.shared.f32 	%f197, [_ZZN3cub18CUB_300001_SM_10006detail6reduce18DeviceReduceKernelINS2_10policy_hubIfjN4cuda3std3__44plusIfEEE10Policy1000EN6thrust24THRUST_300001_SM_1000_NS6detail15normal_iteratorINSD_10device_ptrIfEEEEjS9_f6squareIfEEEvT0_PT3_T1_NS0_13GridEvenShareISO_EET2_T4_E12temp_storage+40];
	add.f32 	%f198, %f196, %f197;
	ld.shared.f32 	%f199, [_ZZN3cub18CUB_300001_SM_10006detail6reduce18DeviceReduceKernelINS2_10policy_hubIfjN4cuda3std3__44plusIfEEE10Policy1000EN6thrust24THRUST_300001_SM_1000_NS6detail15normal_iteratorINSD_10device_ptrIfEEEEjS9_f6squareIfEEEvT0_PT3_T1_NS0_13GridEvenShareISO_EET2_T4_E12temp_storage+44];
	add.f32 	%f200, %f198, %f199;
	ld.shared.f32 	%f201, [_ZZN3cub18CUB_300001_SM_10006detail6reduce18DeviceReduceKernelINS2_10policy_hubIfjN4cuda3std3__44plusIfEEE10Policy1000EN6thrust24THRUST_300001_SM_1000_NS6detail15normal_iteratorINSD_10device_ptrIfEEEEjS9_f6squareIfEEEvT0_PT3_T1_NS0_13GridEvenShareISO_EET2_T4_E12temp_storage+48];
	add.f32 	%f202, %f200, %f201;
	ld.shared.f32 	%f203, [_ZZN3cub18CUB_300001_SM_10006detail6reduce18DeviceReduceKernelINS2_10policy_hubIfjN4cuda3std3__44plusIfEEE10Policy1000EN6thrust24THRUST_300001_SM_1000_NS6detail15normal_iteratorINSD_10device_ptrIfEEEEjS9_f6squareIfEEEvT0_PT3_T1_NS0_13GridEvenShareISO_EET2_T4_E12temp_storage+52];
	add.f32 	%f204, %f202, %f203;
	ld.shared.f32 	%f205, [_ZZN3cub18CUB_300001_SM_10006detail6reduce18DeviceReduceKernelINS2_10policy_hubIfjN4cuda3std3__44plusIfEEE10Policy1000EN6thrust24THRUST_300001_SM_1000_NS6detail15normal_iteratorINSD_10device_ptrIfEEEEjS9_f6squareIfEEEvT0_PT3_T1_NS0_13GridEvenShareISO_EET2_T4_E12temp_storage+56];
	add.f32 	%f206, %f204, %f205;
	ld.shared.f32 	%f207, [_ZZN3cub18CUB_300001_SM_10006detail6reduce18DeviceReduceKernelINS2_10policy_hubIfjN4cuda3std3__44plusIfEEE10Policy1000EN6thrust24THRUST_300001_SM_1000_NS6detail15normal_iteratorINSD_10device_ptrIfEEEEjS9_f6squareIfEEEvT0_PT3_T1_NS0_13GridEvenShareISO_EET2_T4_E12temp_storage+60];
	add.f32 	%f208, %f206, %f207;
	ld.shared.f32 	%f209, [_ZZN3cub18CUB_300001_SM_10006detail6reduce18DeviceReduceKernelINS2_10policy_hubIfjN4cuda3std3__44plusIfEEE10Policy1000EN6thrust24THRUST_300001_SM_1000_NS6detail15normal_iteratorINSD_10device_ptrIfEEEEjS9_f6squareIfEEEvT0_PT3_T1_NS0_13GridEvenShareISO_EET2_T4_E12temp_storage+64];
	add.f32 	%f210, %f208, %f209;
	ld.shared.f32 	%f211, [_ZZN3cub18CUB_300001_SM_10006detail6reduce18DeviceReduceKernelINS2_10policy_hubIfjN4cuda3std3__44plusIfEEE10Policy1000EN6thrust24THRUST_300001_SM_1000_NS6detail15normal_iteratorINSD_10device_ptrIfEEEEjS9_f6squareIfEEEvT0_PT3_T1_NS0_13GridEvenShareISO_EET2_T4_E12temp_storage+68];
	add.f32 	%f212, %f210, %f211;
	ld.shared.f32 	%f213, [_ZZN3cub18CUB_300001_SM_10006detail6reduce18DeviceReduceKernelINS2_10policy_hubIfjN4cuda3std3__44plusIfEEE10Policy1000EN6thrust24THRUST_300001_SM_1000_NS6detail15normal_iteratorINSD_10device_ptrIfEEEEjS9_f6squareIfEEEvT0_PT3_T1_NS0_13GridEvenShareISO_EET2_T4_E12temp_storage+72];
	add.f32 	%f214, %f212, %f213;
	ld.shared.f32 	%f215, [_ZZN3cub18CUB_300001_SM_10006detail6reduce18DeviceReduceKernelINS2_10policy_hubIfjN4cuda3std3__44plusIfEEE10Policy1000EN6thrust24THRUST_300001_SM_1000_NS6detail15normal_iteratorINSD_10device_ptrIfEEEEjS9_f6squareIfEEEvT0_PT3_T1_NS0_13GridEvenShareISO_EET2_T4_E12temp_storage+76];
	add.f32 	%f395, %f214, %f215;
$L__BB8_48:
	mov.u32 	%r254, %tid.x;
	setp.ne.s32 	%p64, %r254, 0;
	@%p64 bra 	$L__BB8_50;
	cvta.to.global.u64 	%rd126, %rd2;
	mul.wide.u32 	%rd127, %r3, 4;
	add.s64 	%rd128, %rd126, %rd127;
	st.global.f32 	[%rd128], %f395;
$L__BB8_50:
	ret;

}
	// .globl	_ZN3cub18CUB_300001_SM_10006detail6reduce28DeviceReduceSingleTileKernelINS2_10policy_hubIfjN4cuda3std3__44plusIfEEE10Policy1000EPfSC_iS9_ffNS7_10__identityEEEvT0_T1_T2_T3_T4_T6_
.visible .entry _ZN3cub18CUB_300001_SM_10006detail6reduce28DeviceReduceSingleTileKernelINS2_10policy_hubIfjN4cuda3std3__44plusIfEEE10Policy1000EPfSC_iS9_ffNS7_10__identityEEEvT0_T1_T2_T3_T4_T6_(
	.param .u64 .ptr .align 1 _ZN3cub18CUB_300001_SM_10006detail6reduce28DeviceReduceSingleTileKernelINS2_10policy_hubIfjN4cuda3std3__44plusIfEEE10Policy1000EPfSC_iS9_ffNS7_10__identityEEEvT0_T1_T2_T3_T4_T6__param_0,
	.param .u64 .ptr .align 1 _ZN3cub18CUB_300001_SM_10006detail6reduce28DeviceReduceSingleTileKernelINS2_10policy_hubIfjN4cuda3std3__44plusIfEEE10Policy1000EPfSC_iS9_ffNS7_10__identityEEEvT0_T1_T2_T3_T4_T6__param_1,
	.param .u32 _ZN3cub18CUB_300001_SM_10006detail6reduce28DeviceReduceSingleTileKernelINS2_10policy_hubIfjN4cuda3std3__44plusIfEEE10Policy1000EPfSC_iS9_ffNS7_10__identityEEEvT0_T1_T2_T3_T4_T6__param_2,
	.param .align 1 .b8 _ZN3cub18CUB_300001_SM_10006detail6reduce28DeviceReduceSingleTileKernelINS2_10policy_hubIfjN4cuda3std3__44plusIfEEE10Policy1000EPfSC_iS9_ffNS7_10__identityEEEvT0_T1_T2_T3_T4_T6__param_3[1],
	.param .f32 _ZN3cub18CUB_300001_SM_10006detail6reduce28DeviceReduceSingleTileKernelINS2_10policy_hubIfjN4cuda3std3__44plusIfEEE10Policy1000EPfSC_iS9_ffNS7_10__identityEEEvT0_T1_T2_T3_T4_T6__param_4,
	.param .align 1 .b8 _ZN3cub18CUB_300001_SM_10006detail6reduce28DeviceReduceSingleTileKernelINS2_10policy_hubIfjN4cuda3std3__44plusIfEEE10Policy1000EPfSC_iS9_ffNS7_10__identityEEEvT0_T1_T2_T3_T4_T6__param_5[1]
)
.maxntid 512
.minnctapersm 1
{
	.reg .pred 	%p<113>;
	.reg .b32 	%r<407>;
	.reg .b32 	%f<531>;
	.reg .b64 	%rd<133>;
	// demoted variable
	.shared .align 4 .b8 _ZZN3cub18CUB_300001_SM_10006detail6reduce28DeviceReduceSingleTileKernelINS2_10policy_hubIfjN4cuda3std3__44plusIfEEE10Policy1000EPfSC_iS9_ffNS7_10__identityEEEvT0_T1_T2_T3_T4_T6_E12temp_storage[84];
	ld.param.u64 	%rd16, [_ZN3cub18CUB_300001_SM_10006detail6reduce28DeviceReduceSingleTileKernelINS2_10policy_hubIfjN4cuda3std3__44plusIfEEE10Policy1000EPfSC_iS9_ffNS7_10__identityEEEvT0_T1_T2_T3_T4_T6__param_0];
	ld.param.u64 	%rd17, [_ZN3cub18CUB_300001_SM_10006detail6reduce28DeviceReduceSingleTileKernelINS2_10policy_hubIfjN4cuda3std3__44plusIfEEE10Policy1000EPfSC_iS9_ffNS7_10__identityEEEvT0_T1_T2_T3_T4_T6__param_1];
	ld.param.u32 	%r67, [_ZN3cub18CUB_300001_SM_10006detail6reduce28DeviceReduceSingleTileKernelINS2_10policy_hubIfjN4cuda3std3__44plusIfEEE10Policy1000EPfSC_iS9_ffNS7_10__identityEEEvT0_T1_T2_T3_T4_T6__param_2];
	ld.param.f32 	%f58, [_ZN3cub18CUB_300001_SM_10006detail6reduce28DeviceReduceSingleTileKernelINS2_10policy_hubIfjN4cuda3std3__44plusIfEEE10Policy1000EPfSC_iS9_ffNS7_10__identityEEEvT0_T1_T2_T3_T4_T6__param_4];
	cvta.to.global.u64 	%rd1, %rd17;
	setp.ne.s32 	%p1, %r67, 0;
	@%p1 bra 	$L__BB9_3;
	mov.u32 	%r380, %tid.x;
	setp.ne.s32 	%p112, %r380, 0;
	@%p112 bra 	$L__BB9_74;
	st.global.f32 	[%rd1], %f58;
	bra.uni 	$L__BB9_74;
$L__BB9_3:
	and.b64  	%rd18, %rd16, 7;
	setp.ne.s64 	%p2, %rd18, 0;
	@%p2 bra 	$L__BB9_38;
	setp.gt.s32 	%p57, %r67, 8191;
	@%p57 bra 	$L__BB9_22;
	mov.u32 	%r1, %tid.x;
	setp.ge.s32 	%p74, %r1, %r67;
	mov.f32 	%f509, 0f00000000;
	mov.u32 	%r384, %r1;
	@%p74 bra 	$L__BB9_7;
	mul.wide.u32 	%rd121, %r1, 4;
	add.s64 	%rd120, %rd16, %rd121;
	// begin inline asm
	ld.global.nc.u32 %r300, [%rd120];
	// end inline asm
	mov.b32 	%f509, %r300;
	add.s32 	%r384, %r1, 512;
$L__BB9_7:
	setp.ge.s32 	%p75, %r384, %r67;
	@%p75 bra 	$L__BB9_13;
	not.b32 	%r301, %r384;
	add.s32 	%r4, %r67, %r301;
	and.b32  	%r302, %r4, 1536;
	setp.eq.s32 	%p76, %r302, 1536;
	@%p76 bra 	$L__BB9_11;
	mul.wide.u32 	%rd122, %r384, 4;
	add.s64 	%rd129, %rd16, %rd122;
	shr.u32 	%r303, %r4, 9;
	add.s32 	%r304, %r303, 1;
	and.b32  	%r305, %r304, 3;
	neg.s32 	%r382, %r305;
$L__BB9_10:
	.pragma "nounroll";
	// begin inline asm
	ld.global.nc.u32 %r306, [%rd129];
	// end inline asm
	mov.b32 	%f395, %r306;
	add.f32 	%f509, %f509, %f395;
	add.s32 	%r384, %r384, 512;
	add.s64 	%rd129, %rd129, 2048;
	add.s32 	%r382, %r382, 1;
	setp.ne.s32 	%p77, %r382, 0;
	@%p77 bra 	$L__BB9_10;
$L__BB9_11:
	setp.lt.u32 	%p78, %r4, 1536;
	@%p78 bra 	$L__BB9_13;
$L__BB9_12:
	mul.wide.s32 	%rd128, %r384, 4;
	add.s64 	%rd124, %rd16, %rd128;
	// begin inline asm
	ld.global.nc.u32 %r307, [%rd124];
	// end inline asm
	mov.b32 	%f396, %r307;
	add.f32 	%f397, %f509, %f396;
	add.s64 	%rd125, %rd124, 2048;
	// begin inline asm
	ld.global.nc.u32 %r308, [%rd125];
	// end inline asm
	mov.b32 	%f398, %r308;
	add.f32 	%f399, %f397, %f398;
	add.s64 	%rd126, %rd124, 4096;
	// begin inline asm
	ld.global.nc.u32 %r309, [%rd126];
	// end inline asm
	mov.b32 	%f400, %r309;
	add.f32 	%f401, %f399, %f400;
	add.s64 	%rd127, %rd124, 6144;
	// begin inline asm
	ld.global.nc.u32 %r310, [%rd127];
	// end inline asm
	mov.b32 	%f402, %r310;
	add.f32 	%f509, %f401, %f402;
	add.s32 	%r384, %r384, 2048;
	setp.lt.s32 	%p79, %r384, %r67;
	@%p79 bra 	$L__BB9_12;
$L__BB9_13:
	setp.lt.s32 	%p80, %r67, 512;
	@%p80 bra 	$L__BB9_18;
	// begin inline asm
	mov.u32 %r349, %laneid;
	// end inline asm
	mov.b32 	%r351, %f509;
	mov.b32 	%r352, 1;
	mov.b32 	%r373, 31;
	mov.b32 	%r374, -1;
	// begin inline asm
	shfl.sync.down.b32 %r350, %r351, %r352, %r373, %r374;
	// end inline asm
	setp.gt.s32 	%p104, %r349, 30;
	mov.b32 	%f461, %r350;
	add.f32 	%f462, %f509, %f461;
	selp.f32 	%f463, %f509, %f462, %p104;
	mov.b32 	%r356, %f463;
	mov.b32 	%r357, 2;
	// begin inline asm
	shfl.sync.down.b32 %r355, %r356, %r357, %r373, %r374;
	// end inline asm
	setp.gt.s32 	%p105, %r349, 29;
	mov.b32 	%f464, %r355;
	add.f32 	%f465, %f463, %f464;
	selp.f32 	%f466, %f463, %f465, %p105;
	mov.b32 	%r361, %f466;
	mov.b32 	%r362, 4;
	// begin inline asm
	shfl.sync.down.b32 %r360, %r361, %r362, %r373, %r374;
	// end inline asm
	setp.gt.s32 	%p106, %r349, 27;
	mov.b32 	%f467, %r360;
	add.f32 	%f468, %f466, %f467;
	selp.f32 	%f469, %f466, %f468, %p106;
	mov.b32 	%r366, %f469;
	mov.b32 	%r367, 8;
	// begin inline asm
	shfl.sync.down.b32 %r365, %r366, %r367, %r373, %r374;
	// end inline asm
	setp.gt.s32 	%p107, %r349, 23;
	mov.b32 	%f470, %r365;
	add.f32 	%f471, %f469, %f470;
	selp.f32 	%f472, %f469, %f471, %p107;
	mov.b32 	%r371, %f472;
	mov.b32 	%r372, 16;
	// begin inline asm
	shfl.sync.down.b32 %r370, %r371, %r372, %r373, %r374;
	// end inline asm
	setp.gt.s32 	%p108, %r349, 15;
	mov.b32 	%f473, %r370;
	add.f32 	%f10, %f472, %f473;
	selp.f32 	%f530, %f472, %f10, %p108;
	setp.ne.s32 	%p109, %r349, 0;
	@%p109 bra 	$L__BB9_16;
	shr.u32 	%r375, %r1, 3;
	and.b32  	%r376, %r375, 124;
	mov.u32 	%r377, _ZZN3cub18CUB_300001_SM_10006detail6reduce28DeviceReduceSingleTileKernelINS2_10policy_hubIfjN4cuda3std3__44plusIfEEE10Policy1000EPfSC_iS9_ffNS7_10__identityEEEvT0_T1_T2_T3_T4_T6_E12temp_storage;
	add.s32 	%r378, %r377, %r376;
	st.shared.f32 	[%r378+16], %f10;
$L__BB9_16:
	bar.sync 	0;
	setp.ne.s32 	%p110, %r1, 0;
	@%p110 bra 	$L__BB9_72;
	ld.shared.f32 	%f474, [_ZZN3cub18CUB_300001_SM_10006detail6reduce28DeviceReduceSingleTileKernelINS2_10policy_hubIfjN4cuda3std3__44plusIfEEE10Policy1000EPfSC_iS9_ffNS7_10__identityEEEvT0_T1_T2_T3_T4_T6_E12temp_storage+20];
	add.f32 	%f475, %f530, %f474;
	ld.shared.f32 	%f476, [_ZZN3cub18CUB_300001_SM_10006detail6reduce28DeviceReduceSingleTileKernelINS2_10policy_hubIfjN4cuda3std3__44plusIfEEE10Policy1000EPfSC_iS9_ffNS7_10__identityEEEvT0_T1_T2_T3_T4_T6_E12temp_storage+24];
	add.f32 	%f477, %f475, %f476;
	ld.shared.f32 	%f478, [_ZZN3cub18CUB_300001_SM_10006detail6reduce28DeviceReduceSingleTileKernelINS2_10policy_hubIfjN4cuda3std3__44plusIfEEE10Policy1000EPfSC_iS9_ffNS7_10__identityEEEvT0_T1_T2_T3_T4_T6_E12temp_storage+28];
	add.f32 	%f479, %f477, %f478;
	ld.shared.f32 	%f480, [_ZZN3cub18CUB_300001_SM_10006detail6reduce28DeviceReduceSingleTileKernelINS2_10policy_hubIfjN4cuda3std3__44plusIfEEE10Policy1000EPfSC_iS9_ffNS7_10__identityEEEvT0_T1_T2_T3_T4_T6_E12temp_storage+32];
	add.f32 	%f481, %f479, %f480;
	ld.shared.f32 	%f482, [_ZZN3cub18CUB_300001_SM_10006detail6reduce28DeviceReduceSingleTileKernelINS2_10policy_hubIfjN4cuda3std3__44plusIfEEE10Policy1000EPfSC_iS9_ffNS7_10__identityEEEvT0_T1_T2_T3_T4_T6_E12temp_storage+36];
	add.f32 	%f483, %f481, %f482;
	ld.shared.f32 	%f484, [_ZZN3cub18CUB_300001_SM_10006detail6reduce28DeviceReduceSingleTileKernelINS2_10policy_hubIfjN4cuda3std3__44plusIfEEE10Policy1000EPfSC_iS9_ffNS7_10__identityEEEvT0_T1_T2_T3_T4_T6_E12temp_storage+40];
	add.f32 	%f485, %f483, %f484;
	ld.shared.f32 	%f486, [_ZZN3cub18CUB_300001_SM_10006detail6reduce28DeviceReduceSingleTileKernelINS2_10policy_hubIfjN4cuda3std3__44plusIfEEE10Policy1000EPfSC_iS9_ffNS7_10__identityEEEvT0_T1_T2_T3_T4_T6_E12temp_storage+44];
	add.f32 	%f487, %f485, %f486;
	ld.shared.f32 	%f488, [_ZZN3cub18CUB_300001_SM_10006detail6reduce28DeviceReduceSingleTileKernelINS2_10policy_hubIfjN4cuda3std3__44plusIfEEE10Policy1000EPfSC_iS9_ffNS7_10__identityEEEvT0_T1_T2_T3_T4_T6_E12temp_storage+48];
	add.f32 	%f489, %f487, %f488;
	ld.shared.f32 	%f490, [_ZZN3cub18CUB_300001_SM_10006detail6reduce28DeviceReduceSingleTileKernelINS2_10policy_hubIfjN4cuda3std3__44plusIfEEE10Policy1000EPfSC_iS9_ffNS7_10__identityEEEvT0_T1_T2_T3_T4_T6_E12temp_storage+52];
	add.f32 	%f491, %f489, %f490;
	ld.shared.f32 	%f492, [_ZZN3cub18CUB_300001_SM_10006detail6reduce28DeviceReduceSingleTileKernelINS2_10policy_hubIfjN4cuda3std3__44plusIfEEE10Policy1000EPfSC_iS9_ffNS7_10__identityEEEvT0_T1_T2_T3_T4_T6_E12temp_storage+56];
	add.f32 	%f493, %f491, %f492;
	ld.shared.f32 	%f494, [_ZZN3cub18CUB_300001_SM_10006detail6reduce28DeviceReduceSingleTileKernelINS2_10policy_hubIfjN4cuda3std3__44plusIfEEE10Policy1000EPfSC_iS9_ffNS7_10__identityEEEvT0_T1_T2_T3_T4_T6_E12temp_storage+60];
	add.f32 	%f495, %f493, %f494;
	ld.shared.f32 	%f496, [_ZZN3cub18CUB_300001_SM_10006detail6reduce28DeviceReduceSingleTileKernelINS2_10policy_hubIfjN4cuda3std3__44plusIfEEE10Policy1000EPfSC_iS9_ffNS7_10__identityEEEvT0_T1_T2_T3_T4_T6_E12temp_storage+64];
	add.f32 	%f497, %f495, %f496;
	ld.shared.f32 	%f498, [_ZZN3cub18CUB_300001_SM_10006detail6reduce28DeviceReduceSingleTileKernelINS2_10policy_hubIfjN4cuda3std3__44plusIfEEE10Policy1000EPfSC_iS9_ffNS7_10__identityEEEvT0_T1_T2_T3_T4_T6_E12temp_storage+68];
	add.f32 	%f499, %f497, %f498;
	ld.shared.f32 	%f500, [_ZZN3cub18CUB_300001_SM_10006detail6reduce28DeviceReduceSingleTileKernelINS2_10policy_hubIfjN4cuda3std3__44plusIfEEE10Policy1000EPfSC_iS9_ffNS7_10__identityEEEvT0_T1_T2_T3_T4_T6_E12temp_storage+72];
	add.f32 	%f501, %f499, %f500;
	ld.shared.f32 	%f502, [_ZZN3cub18CUB_300001_SM_10006detail6reduce28DeviceReduceSingleTileKernelINS2_10policy_hubIfjN4cuda3std3__44plusIfEEE10Policy1000EPfSC_iS9_ffNS7_10__identityEEEvT0_T1_T2_T3_T4_T6_E12temp_storage+76];
	add.f32 	%f530, %f501, %f502;
	bra.uni 	$L__BB9_72;
$L__BB9_18:
	// begin inline asm
	mov.u32 %r311, %laneid;
	// end inline asm
	and.b32  	%r337, %r1, 992;
	add.s32 	%r338, %r337, 32;
	setp.gt.s32 	%p81, %r338, %r67;
	not.b32 	%r339, %r337;
	add.s32 	%r340, %r67, %r339;
	selp.b32 	%r335, %r340, 31, %p81;
	mov.b32 	%r313, %f509;
	mov.b32 	%r314, 1;
	mov.b32 	%r336, -1;
	// begin inline asm
	shfl.sync.down.b32 %r312, %r313, %r314, %r335, %r336;
	// end inline asm
	setp.lt.s32 	%p82, %r311, %r335;
	mov.b32 	%f403, %r312;
	add.f32 	%f404, %f509, %f403;
	selp.f32 	%f405, %f404, %f509, %p82;
	mov.b32 	%r318, %f405;
	mov.b32 	%r319, 2;
	// begin inline asm
	shfl.sync.down.b32 %r317, %r318, %r319, %r335, %r336;
	// end inline asm
	add.s32 	%r341, %r311, 2;
	setp.gt.s32 	%p83, %r341, %r335;
	mov.b32 	%f406, %r317;
	add.f32 	%f407, %f405, %f406;
	selp.f32 	%f408, %f405, %f407, %p83;
	mov.b32 	%r323, %f408;
	mov.b32 	%r324, 4;
	// begin inline asm
	shfl.sync.down.b32 %r322, %r323, %r324, %r335, %r336;
	// end inline asm
	add.s32 	%r342, %r311, 4;
	setp.gt.s32 	%p84, %r342, %r335;
	mov.b32 	%f409, %r322;
	add.f32 	%f410, %f408, %f409;
	selp.f32 	%f411, %f408, %f410, %p84;
	mov.b32 	%r328, %f411;
	mov.b32 	%r329, 8;
	// begin inline asm
	shfl.sync.down.b32 %r327, %r328, %r329, %r335, %r336;
	// end inline asm
	add.s32 	%r343, %r311, 8;
	setp.gt.s32 	%p85, %r343, %r335;
	mov.b32 	%f412, %r327;
	add.f32 	%f413, %f411, %f412;
	selp.f32 	%f414, %f411, %f413, %p85;
	mov.b32 	%r333, %f414;
	mov.b32 	%r334, 16;
	// begin inline asm
	shfl.sync.down.b32 %r332, %r333, %r334, %r335, %r336;
	// end inline asm
	add.s32 	%r344, %r311, 16;
	setp.gt.s32 	%p86, %r344, %r335;
	mov.b32 	%f415, %r332;
	add.f32 	%f416, %f414, %f415;
	selp.f32 	%f530, %f414, %f416, %p86;
	setp.ne.s32 	%p87, %r311, 0;
	@%p87 bra 	$L__BB9_20;
	shr.u32 	%r345, %r1, 3;
	and.b32  	%r346, %r345, 124;
	mov.u32 	%r347, _ZZN3cub18CUB_300001_SM_10006detail6reduce28DeviceReduceSingleTileKernelINS2_10policy_hubIfjN4cuda3std3__44plusIfEEE10Policy1000EPfSC_iS9_ffNS7_10__identityEEEvT0_T1_T2_T3_T4_T6_E12temp_storage;
	add.s32 	%r348, %r347, %r346;
	st.shared.f32 	[%r348+16], %f530;
$L__BB9_20:
	bar.sync 	0;
	setp.ne.s32 	%p88, %r1, 0;
	@%p88 bra 	$L__BB9_72;
	setp.gt.s32 	%p89, %r67, 32;
	ld.shared.f32 	%f417, [_ZZN3cub18CUB_300001_SM_10006detail6reduce28DeviceReduceSingleTileKernelINS2_10policy_hubIfjN4cuda3std3__44plusIfEEE10Policy1000EPfSC_iS9_ffNS7_10__identityEEEvT0_T1_T2_T3_T4_T6_E12temp_storage+20];
	add.f32 	%f418, %f530, %f417;
	selp.f32 	%f419, %f418, %f530, %p89;
	setp.gt.s32 	%p90, %r67, 64;
	ld.shared.f32 	%f420, [_ZZN3cub18CUB_300001_SM_10006detail6reduce28DeviceReduceSingleTileKernelINS2_10policy_hubIfjN4cuda3std3__44plusIfEEE10Policy1000EPfSC_iS9_ffNS7_10__identityEEEvT0_T1_T2_T3_T4_T6_E12temp_storage+24];
	add.f32 	%f421, %f420, %f419;
	selp.f32 	%f422, %f421, %f419, %p90;
	setp.gt.s32 	%p91, %r67, 96;
	ld.shared.f32 	%f423, [_ZZN3cub18CUB_300001_SM_10006detail6reduce28DeviceReduceSingleTileKernelINS2_10policy_hubIfjN4cuda3std3__44plusIfEEE10Policy1000EPfSC_iS9_ffNS7_10__identityEEEvT0_T1_T2_T3_T4_T6_E12temp_storage+28];
	add.f32 	%f424, %f423, %f422;
	selp.f32 	%f425, %f424, %f422, %p91;
	setp.gt.s32 	%p92, %r67, 128;
	ld.shared.f32 	%f426, [_ZZN3cub18CUB_300001_SM_10006detail6reduce28DeviceReduceSingleTileKernelINS2_10policy_hubIfjN4cuda3std3__44plusIfEEE10Policy1000EPfSC_iS9_ffNS7_10__identityEEEvT0_T1_T2_T3_T4_T6_E12temp_storage+32];
	add.f32 	%f427, %f426, %f425;
	selp.f32 	%f428, %f427, %f425, %p92;
	setp.gt.s32 	%p93, %r67, 160;
	ld.shared.f32 	%f429, [_ZZN3cub18CUB_300001_SM_10006detail6reduce28DeviceReduceSingleTileKernelINS2_10policy_hubIfjN4cuda3std3__44plusIfEEE10Policy1000EPfSC_iS9_ffNS7_10__identityEEEvT0_T1_T2_T3_T4_T6_E12temp_storage+36];
	add.f32 	%f430, %f429, %f428;
	selp.f32 	%f431, %f430, %f428, %p93;
	setp.gt.s32 	%p94, %r67, 192;
	ld.shared.f32 	%f432, [_ZZN3cub18CUB_300001_SM_10006detail6reduce28DeviceReduceSingleTileKernelINS2_10policy_hubIfjN4cuda3std3__44plusIfEEE10Policy1000EPfSC_iS9_ffNS7_10__identityEEEvT0_T1_T2_T3_T4_T6_E12temp_storage+40];
	add.f32 	%f433, %f432, %f431;
	selp.f32 	%f434, %f433, %f431, %p94;
	setp.gt.s32 	%p95, %r67, 224;
	ld.shared.f32 	%f435, [_ZZN3cub18CUB_300001_SM_10006detail6reduce28DeviceReduceSingleTileKernelINS2_10policy_hubIfjN4cuda3std3__44plusIfEEE10Policy1000EPfSC_iS9_ffNS7_10__identityEEEvT0_T1_T2_T3_T4_T6_E12temp_storage+44];
	add.f32 	%f436, %f435, %f434;
	selp.f32 	%f437, %f436, %f434, %p95;
	setp.gt.s32 	%p96, %r67, 256;
	ld.shared.f32 	%f438, [_ZZN3cub18CUB_300001_SM_10006detail6reduce28DeviceReduceSingleTileKernelINS2_10policy_hubIfjN4cuda3std3__44plusIfEEE10Policy1000EPfSC_iS9_ffNS7_10__identityEEEvT0_T1_T2_T3_T4_T6_E12temp_storage+48];
	add.f32 	%f439, %f438, %f437;
	selp.f32 	%f440, %f439, %f437, %p96;
	setp.gt.s32 	%p97, %r67, 288;
	ld.shared.f32 	%f441, [_ZZN3cub18CUB_300001_SM_10006detail6reduce28DeviceReduceSingleTileKernelINS2_10policy_hubIfjN4cuda3std3__44plusIfEEE10Policy1000EPfSC_iS9_ffNS7_10__identityEEEvT0_T1_T2_T3_T4_T6_E12temp_storage+52];
	add.f32 	%f442, %f441, %f440;
	selp.f32 	%f443, %f442, %f440, %p97;
	setp.gt.s32 	%p98, %r67, 320;
	ld.shared.f32 	%f444, [_ZZN3cub18CUB_300001_SM_10006detail6reduce28DeviceReduceSingleTileKernelINS2_10policy_hubIfjN4cuda3std3__44plusIfEEE10Policy1000EPfSC_iS9_ffNS7_10__identityEEEvT0_T1_T2_T3_T4_T6_E12temp_storage+56];
	add.f32 	%f445, %f444, %f443;
	selp.f32 	%f446, %f445, %f443, %p98;
	setp.gt.s32 	%p99, %r67, 352;
	ld.shared.f32 	%f447, [_ZZN3cub18CUB_300001_SM_10006detail6reduce28DeviceReduceSingleTileKernelINS2_10policy_hubIfjN4cuda3std3__44plusIfEEE10Policy1000EPfSC_iS9_ffNS7_10__identityEEEvT0_T1_T2_T3_T4_T6_E12temp_storage+60];
	add.f32 	%f448, %f447, %f446;
	selp.f32 	%f449, %f448, %f446, %p99;
	setp.gt.s32 	%p100, %r67, 384;
	ld.shared.f32 	%f450, [_ZZN3cub18CUB_300001_SM_10006detail6reduce28DeviceReduceSingleTileKernelINS2_10policy_hubIfjN4cuda3std3__44plusIfEEE10Policy1000EPfSC_iS9_ffNS7_10__identityEEEvT0_T1_T2_T3_T4_T6_E12temp_storage+64];
	add.f32 	%f451, %f450, %f449;
	selp.f32 	%f452, %f451, %f449, %p100;
	setp.gt.s32 	%p101, %r67, 416;
	ld.shared.f32 	%f453, [_ZZN3cub18CUB_300001_SM_10006detail6reduce28DeviceReduceSingleTileKernelINS2_10policy_hubIfjN4cuda3std3__44plusIfEEE10Policy1000EPfSC_iS9_ffNS7_10__identityEEEvT0_T1_T2_T3_T4_T6_E12temp_storage+68];
	add.f32 	%f454, %f453, %f452;
	selp.f32 	%f455, %f454, %f452, %p101;
	setp.gt.s32 	%p102, %r67, 448;
	ld.shared.f32 	%f456, [_ZZN3cub18CUB_300001_SM_10006detail6reduce28DeviceReduceSingleTileKernelINS2_10policy_hubIfjN4cuda3std3__44plusIfEEE10Policy1000EPfSC_iS9_ffNS7_10__identityEEEvT0_T1_T2_T3_T4_T6_E12temp_storage+72];
	add.f32 	%f457, %f456, %f455;
	selp.f32 	%f458, %f457, %f455, %p102;
	setp.gt.s32 	%p103, %r67, 480;
	ld.shared.f32 	%f459, [_ZZN3cub18CUB_300001_SM_10006detail6reduce28DeviceReduceSingleTileKernelINS2_10policy_hubIfjN4cuda3std3__44plusIfEEE10Policy1000EPfSC_iS9_ffNS7_10__identityEEEvT0_T1_T2_T3_T4_T6_E12temp_storage+76];
	add.f32 	%f460, %f459, %f458;
	selp.f32 	%f530, %f460, %f458, %p103;
	bra.uni 	$L__BB9_72;
$L__BB9_22:
	mov.u32 	%r13, %tid.x;
	shl.b32 	%r224, %r13, 1;
	mul.wide.u32 	%rd90, %r224, 4;
	add.s64 	%rd75, %rd16, %rd90;
	// begin inline asm
	ld.global.nc.u64 %rd74, [%rd75];
	// end inline asm
	mov.b64 	{%r225, %r226}, %rd74;
	mov.b32 	%f281, %r226;
	mov.b32 	%f282, %r225;
	add.s64 	%rd77, %rd75, 4096;
	// begin inline asm
	ld.global.nc.u64 %rd76, [%rd77];
	// end inline asm
	mov.b64 	{%r227, %r228}, %rd76;
	mov.b32 	%f283, %r228;
	mov.b32 	%f284, %r227;
	add.s64 	%rd79, %rd75, 8192;
	// begin inline asm
	ld.global.nc.u64 %rd78, [%rd79];
	// end inline asm
	mov.b64 	{%r229, %r230}, %rd78;
	mov.b32 	%f285, %r230;
	mov.b32 	%f286, %r229;
	add.s64 	%rd81, %rd75, 12288;
	// begin inline asm
	ld.global.nc.u64 %rd80, [%rd81];
	// end inline asm
	mov.b64 	{%r231, %r232}, %rd80;
	mov.b32 	%f287, %r232;
	mov.b32 	%f288, %r231;
	add.s64 	%rd83, %rd75, 16384;
	// begin inline asm
	ld.global.nc.u64 %rd82, [%rd83];
	// end inline asm
	mov.b64 	{%r233, %r234}, %rd82;
	mov.b32 	%f289, %r234;
	mov.b32 	%f290, %r233;
	add.s64 	%rd85, %rd75, 20480;
	// begin inline asm
	ld.global.nc.u64 %rd84, [%rd85];
	// end inline asm
	mov.b64 	{%r235, %r236}, %rd84;
	mov.b32 	%f291, %r236;
	mov.b32 	%f292, %r235;
	add.s64 	%rd87, %rd75, 24576;
	// begin inline asm
	ld.global.nc.u64 %rd86, [%rd87];
	// end inline asm
	mov.b64 	{%r237, %r238}, %rd86;
	mov.b32 	%f293, %r238;
	mov.b32 	%f294, %r237;
	add.s64 	%rd89, %rd75, 28672;
	// begin inline asm
	ld.global.nc.u64 %rd88, [%rd89];
	// end inline asm
	mov.b64 	{%r239, %r240}, %rd88;
	mov.b32 	%f295, %r240;
	mov.b32 	%f296, %r239;
	add.f32 	%f297, %f282, %f281;
	add.f32 	%f298, %f284, %f283;
	add.f32 	%f299, %f286, %f285;
	add.f32 	%f300, %f288, %f287;
	add.f32 	%f301, %f290, %f289;
	add.f32 	%f302, %f292, %f291;
	add.f32 	%f303, %f294, %f293;
	add.f32 	%f304, %f296, %f295;
	add.f32 	%f305, %f297, %f298;
	add.f32 	%f306, %f299, %f300;
	add.f32 	%f307, %f301, %f302;
	add.f32 	%f308, %f303, %f304;
	add.f32 	%f309, %f305, %f306;
	add.f32 	%f310, %f307, %f308;
	add.f32 	%f516, %f309, %f310;
	setp.lt.u32 	%p58, %r67, 16384;
	mov.b32 	%r387, 8192;
	@%p58 bra 	$L__BB9_26;
	add.s32 	%r14, %r67, -8192;
	mov.b32 	%r387, 8192;
$L__BB9_24:
	mul.wide.s32 	%rd107, %r387, 4;
	add.s64 	%rd92, %rd75, %rd107;
	// begin inline asm
	ld.global.nc.u64 %rd91, [%rd92];
	// end inline asm
	mov.b64 	{%r242, %r243}, %rd91;
	mov.b32 	%f311, %r243;
	mov.b32 	%f312, %r242;
	add.s64 	%rd94, %rd92, 4096;
	// begin inline asm
	ld.global.nc.u64 %rd93, [%rd94];
	// end inline asm
	mov.b64 	{%r244, %r245}, %rd93;
	mov.b32 	%f313, %r245;
	mov.b32 	%f314, %r244;
	add.s64 	%rd96, %rd92, 8192;
	// begin inline asm
	ld.global.nc.u64 %rd95, [%rd96];
	// end inline asm
	mov.b64 	{%r246, %r247}, %rd95;
	mov.b32 	%f315, %r247;
	mov.b32 	%f316, %r246;
	add.s64 	%rd98, %rd92, 12288;
	// begin inline asm
	ld.global.nc.u64 %rd97, [%rd98];
	// end inline asm
	mov.b64 	{%r248, %r249}, %rd97;
	mov.b32 	%f317, %r249;
	mov.b32 	%f318, %r248;
	add.s64 	%rd100, %rd92, 16384;
	// begin inline asm
	ld.global.nc.u64 %rd99, [%rd100];
	// end inline asm
	mov.b64 	{%r250, %r251}, %rd99;
	mov.b32 	%f319, %r251;
	mov.b32 	%f320, %r250;
	add.s64 	%rd102, %rd92, 20480;
	// begin inline asm
	ld.global.nc.u64 %rd101, [%rd102];
	// end inline asm
	mov.b64 	{%r252, %r253}, %rd101;
	mov.b32 	%f321, %r253;
	mov.b32 	%f322, %r252;
	add.s64 	%rd104, %rd92, 24576;
	// begin inline asm
	ld.global.nc.u64 %rd103, [%rd104];
	// end inline asm
	mov.b64 	{%r254, %r255}, %rd103;
	mov.b32 	%f323, %r255;
	mov.b32 	%f324, %r254;
	add.s64 	%rd106, %rd92, 28672;
	// begin inline asm
	ld.global.nc.u64 %rd105, [%rd106];
	// end inline asm
	mov.b64 	{%r256, %r257}, %rd105;
	mov.b32 	%f325, %r257;
	mov.b32 	%f326, %r256;
	add.f32 	%f327, %f516, %f312;
	add.f32 	%f328, %f311, %f314;
	add.f32 	%f329, %f313, %f316;
	add.f32 	%f330, %f315, %f318;
	add.f32 	%f331, %f317, %f320;
	add.f32 	%f332, %f319, %f322;
	add.f32 	%f333, %f321, %f324;
	add.f32 	%f334, %f323, %f326;
	add.f32 	%f335, %f327, %f328;
	add.f32 	%f336, %f329, %f330;
	add.f32 	%f337, %f331, %f332;
	add.f32 	%f338, %f333, %f334;
	add.f32 	%f339, %f335, %f336;
	add.f32 	%f340, %f337, %f338;
	add.f32 	%f341, %f339, %f340;
	add.f32 	%f516, %f341, %f325;
	sub.s32 	%r258, %r67, %r387;
	setp.lt.s32 	%p59, %r258, 8192;
	@%p59 bra 	$L__BB9_34;
	add.s32 	%r387, %r387, 8192;
	setp.le.s32 	%p60, %r387, %r14;
	@%p60 bra 	$L__BB9_24;
$L__BB9_26:
	setp.le.s32 	%p61, %r67, %r387;
	@%p61 bra 	$L__BB9_34;
	sub.s32 	%r18, %r67, %r387;
	setp.ge.s32 	%p62, %r13, %r18;
	@%p62 bra 	$L__BB9_34;
	not.b32 	%r259, %r13;
	add.s32 	%r260, %r67, %r259;
	sub.s32 	%r19, %r260, %r387;
	and.b32  	%r261, %r19, 1536;
	setp.eq.s32 	%p63, %r261, 1536;
	mov.u32 	%r391, %r13;
	@%p63 bra 	$L__BB9_31;
	add.s32 	%r389, %r13, %r387;
	shr.u32 	%r262, %r19, 9;
	add.s32 	%r263, %r262, 1;
	and.b32  	%r264, %r263, 3;
	neg.s32 	%r388, %r264;
	mov.u32 	%r391, %r13;
$L__BB9_30:
	.pragma "nounroll";
	mul.wide.u32 	%rd109, %r389, 4;
	add.s64 	%rd108, %rd16, %rd109;
	// begin inline asm
	ld.global.nc.u32 %r265, [%rd108];
	// end inline asm
	mov.b32 	%f343, %r265;
	add.f32 	%f516, %f516, %f343;
	add.s32 	%r391, %r391, 512;
	add.s32 	%r389, %r389, 512;
	add.s32 	%r388, %r388, 1;
	setp.ne.s32 	%p64, %r388, 0;
	@%p64 bra 	$L__BB9_30;
$L__BB9_31:
	setp.lt.u32 	%p65, %r19, 1536;
	@%p65 bra 	$L__BB9_34;
	cvt.u64.u32 	%rd110, %r391;
	cvt.u64.u32 	%rd111, %r387;
	add.s64 	%rd112, %rd110, %rd111;
	shl.b64 	%rd113, %rd112, 2;
	add.s64 	%rd114, %rd113, %rd16;
	add.s64 	%rd130, %rd114, 4096;
	add.s32 	%r392, %r391, %r387;
$L__BB9_33:
	mul.wide.u32 	%rd119, %r392, 4;
	add.s64 	%rd115, %rd16, %rd119;
	// begin inline asm
	ld.global.nc.u32 %r266, [%rd115];
	// end inline asm
	mov.b32 	%f344, %r266;
	add.f32 	%f345, %f516, %f344;
	add.s64 	%rd116, %rd130, -2048;
	// begin inline asm
	ld.global.nc.u32 %r267, [%rd116];
	// end inline asm
	mov.b32 	%f346, %r267;
	add.f32 	%f347, %f345, %f346;
	// begin inline asm
	ld.global.nc.u32 %r268, [%rd130];
	// end inline asm
	mov.b32 	%f348, %r268;
	add.f32 	%f349, %f347, %f348;
	add.s64 	%rd118, %rd130, 2048;
	// begin inline asm
	ld.global.nc.u32 %r269, [%rd118];
	// end inline asm
	mov.b32 	%f350, %r269;
	add.f32 	%f516, %f349, %f350;
	add.s32 	%r391, %r391, 2048;
	add.s64 	%rd130, %rd130, 8192;
	add.s32 	%r392, %r392, 2048;
	setp.lt.s32 	%p66, %r391, %r18;
	@%p66 bra 	$L__BB9_33;
$L__BB9_34:
	// begin inline asm
	mov.u32 %r270, %laneid;
	// end inline asm
	mov.b32 	%r272, %f516;
	mov.b32 	%r273, 1;
	mov.b32 	%r294, 31;
	mov.b32 	%r295, -1;
	// begin inline asm
	shfl.sync.down.b32 %r271, %r272, %r273, %r294, %r295;
	// end inline asm
	setp.gt.s32 	%p67, %r270, 30;
	mov.b32 	%f351, %r271;
	add.f32 	%f352, %f516, %f351;
	selp.f32 	%f353, %f516, %f352, %p67;
	mov.b32 	%r277, %f353;
	mov.b32 	%r278, 2;
	// begin inline asm
	shfl.sync.down.b32 %r276, %r277, %r278, %r294, %r295;
	// end inline asm
	setp.gt.s32 	%p68, %r270, 29;
	mov.b32 	%f354, %r276;
	add.f32 	%f355, %f353, %f354;
	selp.f32 	%f356, %f353, %f355, %p68;
	mov.b32 	%r282, %f356;
	mov.b32 	%r283, 4;
	// begin inline asm
	shfl.sync.down.b32 %r281, %r282, %r283, %r294, %r295;
	// end inline asm
	setp.gt.s32 	%p69, %r270, 27;
	mov.b32 	%f357, %r281;
	add.f32 	%f358, %f356, %f357;
	selp.f32 	%f359, %f356, %f358, %p69;
	mov.b32 	%r287, %f359;
	mov.b32 	%r288, 8;
	// begin inline asm
	shfl.sync.down.b32 %r286, %r287, %r288, %r294, %r295;
	// end inline asm
	setp.gt.s32 	%p70, %r270, 23;
	mov.b32 	%f360, %r286;
	add.f32 	%f361, %f359, %f360;
	selp.f32 	%f362, %f359, %f361, %p70;
	mov.b32 	%r292, %f362;
	mov.b32 	%r293, 16;
	// begin inline asm
	shfl.sync.down.b32 %r291, %r292, %r293, %r294, %r295;
	// end inline asm
	setp.gt.s32 	%p71, %r270, 15;
	mov.b32 	%f363, %r291;
	add.f32 	%f26, %f362, %f363;
	selp.f32 	%f530, %f362, %f26, %p71;
	setp.ne.s32 	%p72, %r270, 0;
	@%p72 bra 	$L__BB9_36;
	shr.u32 	%r296, %r13, 3;
	and.b32  	%r297, %r296, 124;
	mov.u32 	%r298, _ZZN3cub18CUB_300001_SM_10006detail6reduce28DeviceReduceSingleTileKernelINS2_10policy_hubIfjN4cuda3std3__44plusIfEEE10Policy1000EPfSC_iS9_ffNS7_10__identityEEEvT0_T1_T2_T3_T4_T6_E12temp_storage;
	add.s32 	%r299, %r298, %r297;
	st.shared.f32 	[%r299+16], %f26;
$L__BB9_36:
	bar.sync 	0;
	setp.ne.s32 	%p73, %r13, 0;
	@%p73 bra 	$L__BB9_72;
	ld.shared.f32 	%f364, [_ZZN3cub18CUB_300001_SM_10006detail6reduce28DeviceReduceSingleTileKernelINS2_10policy_hubIfjN4cuda3std3__44plusIfEEE10Policy1000EPfSC_iS9_ffNS7_10__identityEEEvT0_T1_T2_T3_T4_T6_E12temp_storage+20];
	add.f32 	%f365, %f530, %f364;
	ld.shared.f32 	%f366, [_ZZN3cub18CUB_300001_SM_10006detail6reduce28DeviceReduceSingleTileKernelINS2_10policy_hubIfjN4cuda3std3__44plusIfEEE10Policy1000EPfSC_iS9_ffNS7_10__identityEEEvT0_T1_T2_T3_T4_T6_E12temp_storage+24];
	add.f32 	%f367, %f365, %f366;
	ld.shared.f32 	%f368, [_ZZN3cub18CUB_300001_SM_10006detail6reduce28DeviceReduceSingleTileKernelINS2_10policy_hubIfjN4cuda3std3__44plusIfEEE10Policy1000EPfSC_iS9_ffNS7_10__identityEEEvT0_T1_T2_T3_T4_T6_E12temp_storage+28];
	add.f32 	%f369, %f367, %f368;
	ld.shared.f32 	%f370, [_ZZN3cub18CUB_300001_SM_10006detail6reduce28DeviceReduceSingleTileKernelINS2_10policy_hubIfjN4cuda3std3__44plusIfEEE10Policy1000EPfSC_iS9_ffNS7_10__identityEEEvT0_T1_T2_T3_T4_T6_E12temp_storage+32];
	add.f32 	%f371, %f369, %f370;
	ld.shared.f32 	%f372, [_ZZN3cub18CUB_300001_SM_10006detail6reduce28DeviceReduceSingleTileKernelINS2_10policy_hubIfjN4cuda3std3__44plusIfEEE10Policy1000EPfSC_iS9_ffNS7_10__identityEEEvT0_T1_T2_T3_T4_T6_E12temp_storage+36];
	add.f32 	%f373, %f371, %f372;
	ld.shared.f32 	%f374, [_ZZN3cub18CUB_300001_SM_10006detail6reduce28DeviceReduceSingleTileKernelINS2_10policy_hubIfjN4cuda3std3__44plusIfEEE10Policy1000EPfSC_iS9_ffNS7_10__identityEEEvT0_T1_T2_T3_T4_T6_E12temp_storage+40];
	add.f32 	%f375, %f373, %f374;
	ld.shared.f32 	%f376, [_ZZN3cub18CUB_300001_SM_10006detail6reduce28DeviceReduceSingleTileKernelINS2_10policy_hubIfjN4cuda3std3__44plusIfEEE10Policy1000EPfSC_iS9_ffNS7_10__identityEEEvT0_T1_T2_T3_T4_T6_E12temp_storage+44];
	add.f32 	%f377, %f375, %f376;
	ld.shared.f32 	%f378, [_ZZN3cub18CUB_300001_SM_10006detail6reduce28DeviceReduceSingleTileKernelINS2_10policy_hubIfjN4cuda3std3__44plusIfEEE10Policy1000EPfSC_iS9_ffNS7_10__identityEEEvT0_T1_T2_T3_T4_T6_E12temp_storage+48];
	add.f32 	%f379, %f377, %f378;
	ld.shared.f32 	%f380, [_ZZN3cub18CUB_300001_SM_10006detail6reduce28DeviceReduceSingleTileKernelINS2_10policy_hubIfjN4cuda3std3__44plusIfEEE10Policy1000EPfSC_iS9_ffNS7_10__identityEEEvT0_T1_T2_T3_T4_T6_E12temp_storage+52];
	add.f32 	%f381, %f379, %f380;
	ld.shared.f32 	%f382, [_ZZN3cub18CUB_300001_SM_10006detail6reduce28DeviceReduceSingleTileKernelINS2_10policy_hubIfjN4cuda3std3__44plusIfEEE10Policy1000EPfSC_iS9_ffNS7_10__identityEEEvT0_T1_T2_T3_T4_T6_E12temp_storage+56];
	add.f32 	%f383, %f381, %f382;
	ld.shared.f32 	%f384, [_ZZN3cub18CUB_300001_SM_10006detail6reduce28DeviceReduceSingleTileKernelINS2_10policy_hubIfjN4cuda3std3__44plusIfEEE10Policy1000EPfSC_iS9_ffNS7_10__identityEEEvT0_T1_T2_T3_T4_T6_E12temp_storage+60];
	add.f32 	%f385, %f383, %f384;
	ld.shared.f32 	%f386, [_ZZN3cub18CUB_300001_SM_10006detail6reduce28DeviceReduceSingleTileKernelINS2_10policy_hubIfjN4cuda3std3__44plusIfEEE10Policy1000EPfSC_iS9_ffNS7_10__identityEEEvT0_T1_T2_T3_T4_T6_E12temp_storage+64];
	add.f32 	%f387, %f385, %f386;
	ld.shared.f32 	%f388, [_ZZN3cub18CUB_300001_SM_10006detail6reduce28DeviceReduceSingleTileKernelINS2_10policy_hubIfjN4cuda3std3__44plusIfEEE10Policy1000EPfSC_iS9_ffNS7_10__identityEEEvT0_T1_T2_T3_T4_T6_E12temp_storage+68];
	add.f32 	%f389, %f387, %f388;
	ld.shared.f32 	%f390, [_ZZN3cub18CUB_300001_SM_10006detail6reduce28DeviceReduceSingleTileKernelINS2_10policy_hubIfjN4cuda3std3__44plusIfEEE10Policy1000EPfSC_iS9_ffNS7_10__identityEEEvT0_T1_T2_T3_T4_T6_E12temp_storage+72];
	add.f32 	%f391, %f389, %f390;
	ld.shared.f32 	%f392, [_ZZN3cub18CUB_300001_SM_10006detail6reduce28DeviceReduceSingleTileKernelINS2_10policy_hubIfjN4cuda3std3__44plusIfEEE10Policy1000EPfSC_iS9_ffNS7_10__identityEEEvT0_T1_T2_T3_T4_T6_E12temp_storage+76];
	add.f32 	%f530, %f391, %f392;
	bra.uni 	$L__BB9_72;
$L__BB9_38:
	setp.gt.s32 	%p3, %r67, 8191;
	@%p3 bra 	$L__BB9_56;
	mov.u32 	%r34, %tid.x;
	setp.ge.s32 	%p20, %r34, %r67;
	mov.f32 	%f522, 0f00000000;
	mov.u32 	%r397, %r34;
	@%p20 bra 	$L__BB9_41;
	mul.wide.u32 	%rd66, %r34, 4;
	add.s64 	%rd65, %rd16, %rd66;
	// begin inline asm
	ld.global.nc.u32 %r144, [%rd65];
	// end inline asm
	mov.b32 	%f522, %r144;
	add.s32 	%r397, %r34, 512;
$L__BB9_41:
	setp.ge.s32 	%p21, %r397, %r67;
	@%p21 bra 	$L__BB9_47;
	not.b32 	%r145, %r397;
	add.s32 	%r37, %r67, %r145;
	and.b32  	%r146, %r37, 1536;
	setp.eq.s32 	%p22, %r146, 1536;
	@%p22 bra 	$L__BB9_45;
	mul.wide.u32 	%rd67, %r397, 4;
	add.s64 	%rd131, %rd16, %rd67;
	shr.u32 	%r147, %r37, 9;
	add.s32 	%r148, %r147, 1;
	and.b32  	%r149, %r148, 3;
	neg.s32 	%r395, %r149;
$L__BB9_44:
	.pragma "nounroll";
	// begin inline asm
	ld.global.nc.u32 %r150, [%rd131];
	// end inline asm
	mov.b32 	%f173, %r150;
	add.f32 	%f522, %f522, %f173;
	add.s32 	%r397, %r397, 512;
	add.s64 	%rd131, %rd131, 2048;
	add.s32 	%r395, %r395, 1;
	setp.ne.s32 	%p23, %r395, 0;
	@%p23 bra 	$L__BB9_44;
$L__BB9_45:
	setp.lt.u32 	%p24, %r37, 1536;
	@%p24 bra 	$L__BB9_47;
$L__BB9_46:
	mul.wide.s32 	%rd73, %r397, 4;
	add.s64 	%rd69, %rd16, %rd73;
	// begin inline asm
	ld.global.nc.u32 %r151, [%rd69];
	// end inline asm
	mov.b32 	%f174, %r151;
	add.f32 	%f175, %f522, %f174;
	add.s64 	%rd70, %rd69, 2048;
	// begin inline asm
	ld.global.nc.u32 %r152, [%rd70];
	// end inline asm
	mov.b32 	%f176, %r152;
	add.f32 	%f177, %f175, %f176;
	add.s64 	%rd71, %rd69, 4096;
	// begin inline asm
	ld.global.nc.u32 %r153, [%rd71];
	// end inline asm
	mov.b32 	%f178, %r153;
	add.f32 	%f179, %f177, %f178;
	add.s64 	%rd72, %rd69, 6144;
	// begin inline asm
	ld.global.nc.u32 %r154, [%rd72];
	// end inline asm
	mov.b32 	%f180, %r154;
	add.f32 	%f522, %f179, %f180;
	add.s32 	%r397, %r397, 2048;
	setp.lt.s32 	%p25, %r397, %r67;
	@%p25 bra 	$L__BB9_46;
$L__BB9_47:
	setp.lt.s32 	%p26, %r67, 512;
	@%p26 bra 	$L__BB9_52;
	// begin inline asm
	mov.u32 %r193, %laneid;
	// end inline asm
	mov.b32 	%r195, %f522;
	mov.b32 	%r196, 1;
	mov.b32 	%r217, 31;
	mov.b32 	%r218, -1;
	// begin inline asm
	shfl.sync.down.b32 %r194, %r195, %r196, %r217, %r218;
	// end inline asm
	setp.gt.s32 	%p50, %r193, 30;
	mov.b32 	%f239, %r194;
	add.f32 	%f240, %f522, %f239;
	selp.f32 	%f241, %f522, %f240, %p50;
	mov.b32 	%r200, %f241;
	mov.b32 	%r201, 2;
	// begin inline asm
	shfl.sync.down.b32 %r199, %r200, %r201, %r217, %r218;
	// end inline asm
	setp.gt.s32 	%p51, %r193, 29;
	mov.b32 	%f242, %r199;
	add.f32 	%f243, %f241, %f242;
	selp.f32 	%f244, %f241, %f243, %p51;
	mov.b32 	%r205, %f244;
	mov.b32 	%r206, 4;
	// begin inline asm
	shfl.sync.down.b32 %r204, %r205, %r206, %r217, %r218;
	// end inline asm
	setp.gt.s32 	%p52, %r193, 27;
	mov.b32 	%f245, %r204;
	add.f32 	%f246, %f244, %f245;
	selp.f32 	%f247, %f244, %f246, %p52;
	mov.b32 	%r210, %f247;
	mov.b32 	%r211, 8;
	// begin inline asm
	shfl.sync.down.b32 %r209, %r210, %r211, %r217, %r218;
	// end inline asm
	setp.gt.s32 	%p53, %r193, 23;
	mov.b32 	%f248, %r209;
	add.f32 	%f249, %f247, %f248;
	selp.f32 	%f250, %f247, %f249, %p53;
	mov.b32 	%r215, %f250;
	mov.b32 	%r216, 16;
	// begin inline asm
	shfl.sync.down.b32 %r214, %r215, %r216, %r217, %r218;
	// end inline asm
	setp.gt.s32 	%p54, %r193, 15;
	mov.b32 	%f251, %r214;
	add.f32 	%f38, %f250, %f251;
	selp.f32 	%f530, %f250, %f38, %p54;
	setp.ne.s32 	%p55, %r193, 0;
	@%p55 bra 	$L__BB9_50;
	shr.u32 	%r219, %r34, 3;
	and.b32  	%r220, %r219, 124;
	mov.u32 	%r221, _ZZN3cub18CUB_300001_SM_10006detail6reduce28DeviceReduceSingleTileKernelINS2_10policy_hubIfjN4cuda3std3__44plusIfEEE10Policy1000EPfSC_iS9_ffNS7_10__identityEEEvT0_T1_T2_T3_T4_T6_E12temp_storage;
	add.s32 	%r222, %r221, %r220;
	st.shared.f32 	[%r222+16], %f38;
$L__BB9_50:
	bar.sync 	0;
	setp.ne.s32 	%p56, %r34, 0;
	@%p56 bra 	$L__BB9_72;
	ld.shared.f32 	%f252, [_ZZN3cub18CUB_300001_SM_10006detail6reduce28DeviceReduceSingleTileKernelINS2_10policy_hubIfjN4cuda3std3__44plusIfEEE10Policy1000EPfSC_iS9_ffNS7_10__identityEEEvT0_T1_T2_T3_T4_T6_E12temp_storage+20];
	add.f32 	%f253, %f530, %f252;
	ld.shared.f32 	%f254, [_ZZN3cub18CUB_300001_SM_10006detail6reduce28DeviceReduceSingleTileKernelINS2_10policy_hubIfjN4cuda3std3__44plusIfEEE10Policy1000EPfSC_iS9_ffNS7_10__identityEEEvT0_T1_T2_T3_T4_T6_E12temp_storage+24];
	add.f32 	%f255, %f253, %f254;
	ld.shared.f32 	%f256, [_ZZN3cub18CUB_300001_SM_10006detail6reduce28DeviceReduceSingleTileKernelINS2_10policy_hubIfjN4cuda3std3__44plusIfEEE10Policy1000EPfSC_iS9_ffNS7_10__identityEEEvT0_T1_T2_T3_T4_T6_E12temp_storage+28];
	add.f32 	%f257, %f255, %f256;
	ld.shared.f32 	%f258, [_ZZN3cub18CUB_300001_SM_10006detail6reduce28DeviceReduceSingleTileKernelINS2_10policy_hubIfjN4cuda3std3__44plusIfEEE10Policy1000EPfSC_iS9_ffNS7_10__identityEEEvT0_T1_T2_T3_T4_T6_E12temp_storage+32];
	add.f32 	%f259, %f257, %f258;
	ld.shared.f32 	%f260, [_ZZN3cub18CUB_300001_SM_10006detail6reduce28DeviceReduceSingleTileKernelINS2_10policy_hubIfjN4cuda3std3__44plusIfEEE10Policy1000EPfSC_iS9_ffNS7_10__identityEEEvT0_T1_T2_T3_T4_T6_E12temp_storage+36];
	add.f32 	%f261, %f259, %f260;
	ld.shared.f32 	%f262, [_ZZN3cub18CUB_300001_SM_10006detail6reduce28DeviceReduceSingleTileKernelINS2_10policy_hubIfjN4cuda3std3__44plusIfEEE10Policy1000EPfSC_iS9_ffNS7_10__identityEEEvT0_T1_T2_T3_T4_T6_E12temp_storage+40];
	add.f32 	%f263, %f261, %f262;
	ld.shared.f32 	%f264, [_ZZN3cub18CUB_300001_SM_10006detail6reduce28DeviceReduceSingleTileKernelINS2_10policy_hubIfjN4cuda3std3__44plusIfEEE10Policy1000EPfSC_iS9_ffNS7_10__identityEEEvT0_T1_T2_T3_T4_T6_E12temp_storage+44];
	add.f32 	%f265, %f263, %f264;
	ld.shared.f32 	%f266, [_ZZN3cub18CUB_300001_SM_10006detail6reduce28DeviceReduceSingleTileKernelINS2_10policy_hubIfjN4cuda3std3__44plusIfEEE10Policy1000EPfSC_iS9_ffNS7_10__identityEEEvT0_T1_T2_T3_T4_T6_E12temp_storage+48];
	add.f32 	%f267, %f265, %f266;
	ld.shared.f32 	%f268, [_ZZN3cub18CUB_300001_SM_10006detail6reduce28DeviceReduceSingleTileKernelINS2_10policy_hubIfjN4cuda3std3__44plusIfEEE10Policy1000EPfSC_iS9_ffNS7_10__identityEEEvT0_T1_T2_T3_T4_T6_E12temp_storage+52];
	add.f32 	%f269, %f267, %f268;
	ld.shared.f32 	%f270, [_ZZN3cub18CUB_300001_SM_10006detail6reduce28DeviceReduceSingleTileKernelINS2_10policy_hubIfjN4cuda3std3__44plusIfEEE10Policy1000EPfSC_iS9_ffNS7_10__identityEEEvT0_T1_T2_T3_T4_T6_E12temp_storage+56];
	add.f32 	%f271, %f269, %f270;
	ld.shared.f32 	%f272, [_ZZN3cub18CUB_300001_SM_10006detail6reduce28DeviceReduceSingleTileKernelINS2_10policy_hubIfjN4cuda3std3__44plusIfEEE10Policy1000EPfSC_iS9_ffNS7_10__identityEEEvT0_T1_T2_T3_T4_T6_E12temp_storage+60];
	add.f32 	%f273, %f271, %f272;
	ld.shared.f32 	%f274, [_ZZN3cub18CUB_300001_SM_10006detail6reduce28DeviceReduceSingleTileKernelINS2_10policy_hubIfjN4cuda3std3__44plusIfEEE10Policy1000EPfSC_iS9_ffNS7_10__identityEEEvT0_T1_T2_T3_T4_T6_E12temp_storage+64];
	add.f32 	%f275, %f273, %f274;
	ld.shared.f32 	%f276, [_ZZN3cub18CUB_300001_SM_10006detail6reduce28DeviceReduceSingleTileKernelINS2_10policy_hubIfjN4cuda3std3__44plusIfEEE10Policy1000EPfSC_iS9_ffNS7_10__identityEEEvT0_T1_T2_T3_T4_T6_E12temp_storage+68];
	add.f32 	%f277, %f275, %f276;
	ld.shared.f32 	%f278, [_ZZN3cub18CUB_300001_SM_10006detail6reduce28DeviceReduceSingleTileKernelINS2_10policy_hubIfjN4cuda3std3__44plusIfEEE10Policy1000EPfSC_iS9_ffNS7_10__identityEEEvT0_T1_T2_T3_T4_T6_E12temp_storage+72];
	add.f32 	%f279, %f277, %f278;
	ld.shared.f32 	%f280, [_ZZN3cub18CUB_300001_SM_10006detail6reduce28DeviceReduceSingleTileKernelINS2_10policy_hubIfjN4cuda3std3__44plusIfEEE10Policy1000EPfSC_iS9_ffNS7_10__identityEEEvT0_T1_T2_T3_T4_T6_E12temp_storage+76];
	add.f32 	%f530, %f279, %f280;
	bra.uni 	$L__BB9_72;
$L__BB9_52:
	// begin inline asm
	mov.u32 %r155, %laneid;
	// end inline asm
	and.b32  	%r181, %r34, 992;
	add.s32 	%r182, %r181, 32;
	setp.gt.s32 	%p27, %r182, %r67;
	not.b32 	%r183, %r181;
	add.s32 	%r184, %r67, %r183;
	selp.b32 	%r179, %r184, 31, %p27;
	mov.b32 	%r157, %f522;
	mov.b32 	%r158, 1;
	mov.b32 	%r180, -1;
	// begin inline asm
	shfl.sync.down.b32 %r156, %r157, %r158, %r179, %r180;
	// end inline asm
	setp.lt.s32 	%p28, %r155, %r179;
	mov.b32 	%f181, %r156;
	add.f32 	%f182, %f522, %f181;
	selp.f32 	%f183, %f182, %f522, %p28;
	mov.b32 	%r162, %f183;
	mov.b32 	%r163, 2;
	// begin inline asm
	shfl.sync.down.b32 %r161, %r162, %r163, %r179, %r180;
	// end inline asm
	add.s32 	%r185, %r155, 2;
	setp.gt.s32 	%p29, %r185, %r179;
	mov.b32 	%f184, %r161;
	add.f32 	%f185, %f183, %f184;
	selp.f32 	%f186, %f183, %f185, %p29;
	mov.b32 	%r167, %f186;
	mov.b32 	%r168, 4;
	// begin inline asm
	shfl.sync.down.b32 %r166, %r167, %r168, %r179, %r180;
	// end inline asm
	add.s32 	%r186, %r155, 4;
	setp.gt.s32 	%p30, %r186, %r179;
	mov.b32 	%f187, %r166;
	add.f32 	%f188, %f186, %f187;
	selp.f32 	%f189, %f186, %f188, %p30;
	mov.b32 	%r172, %f189;
	mov.b32 	%r173, 8;
	// begin inline asm
	shfl.sync.down.b32 %r171, %r172, %r173, %r179, %r180;
	// end inline asm
	add.s32 	%r187, %r155, 8;
	setp.gt.s32 	%p31, %r187, %r179;
	mov.b32 	%f190, %r171;
	add.f32 	%f191, %f189, %f190;
	selp.f32 	%f192, %f189, %f191, %p31;
	mov.b32 	%r177, %f192;
	mov.b32 	%r178, 16;
	// begin inline asm
	shfl.sync.down.b32 %r176, %r177, %r178, %r179, %r180;
	// end inline asm
	add.s32 	%r188, %r155, 16;
	setp.gt.s32 	%p32, %r188, %r179;
	mov.b32 	%f193, %r176;
	add.f32 	%f194, %f192, %f193;
	selp.f32 	%f530, %f192, %f194, %p32;
	setp.ne.s32 	%p33, %r155, 0;
	@%p33 bra 	$L__BB9_54;
	shr.u32 	%r189, %r34, 3;
	and.b32  	%r190, %r189, 124;
	mov.u32 	%r191, _ZZN3cub18CUB_300001_SM_10006detail6reduce28DeviceReduceSingleTileKernelINS2_10policy_hubIfjN4cuda3std3__44plusIfEEE10Policy1000EPfSC_iS9_ffNS7_10__identityEEEvT0_T1_T2_T3_T4_T6_E12temp_storage;
	add.s32 	%r192, %r191, %r190;
	st.shared.f32 	[%r192+16], %f530;
$L__BB9_54:
	bar.sync 	0;
	setp.ne.s32 	%p34, %r34, 0;
	@%p34 bra 	$L__BB9_72;
	setp.gt.s32 	%p35, %r67, 32;
	ld.shared.f32 	%f195, [_ZZN3cub18CUB_300001_SM_10006detail6reduce28DeviceReduceSingleTileKernelINS2_10policy_hubIfjN4cuda3std3__44plusIfEEE10Policy1000EPfSC_iS9_ffNS7_10__identityEEEvT0_T1_T2_T3_T4_T6_E12temp_storage+20];
	add.f32 	%f196, %f530, %f195;
	selp.f32 	%f197, %f196, %f530, %p35;
	setp.gt.s32 	%p36, %r67, 64;
	ld.shared.f32 	%f198, [_ZZN3cub18CUB_300001_SM_10006detail6reduce28DeviceReduceSingleTileKernelINS2_10policy_hubIfjN4cuda3std3__44plusIfEEE10Policy1000EPfSC_iS9_ffNS7_10__identityEEEvT0_T1_T2_T3_T4_T6_E12temp_storage+24];
	add.f32 	%f199, %f198, %f197;
	selp.f32 	%f200, %f199, %f197, %p36;
	setp.gt.s32 	%p37, %r67, 96;
	ld.shared.f32 	%f201, [_ZZN3cub18CUB_300001_SM_10006detail6reduce28DeviceReduceSingleTileKernelINS2_10policy_hubIfjN4cuda3std3__44plusIfEEE10Policy1000EPfSC_iS9_ffNS7_10__identityEEEvT0_T1_T2_T3_T4_T6_E12temp_storage+28];
	add.f32 	%f202, %f201, %f200;
	selp.f32 	%f203, %f202, %f200, %p37;
	setp.gt.s32 	%p38, %r67, 128;
	ld.shared.f32 	%f204, [_ZZN3cub18CUB_300001_SM_10006detail6reduce28DeviceReduceSingleTileKernelINS2_10policy_hubIfjN4cuda3std3__44plusIfEEE10Policy1000EPfSC_iS9_ffNS7_10__identityEEEvT0_T1_T2_T3_T4_T6_E12temp_storage+32];
	add.f32 	%f205, %f204, %f203;
	selp.f32 	%f206, %f205, %f203, %p38;
	setp.gt.s32 	%p39, %r67, 160;
	ld.shared.f32 	%f207, [_ZZN3cub18CUB_300001_SM_10006detail6reduce28DeviceReduceSingleTileKernelINS2_10policy_hubIfjN4cuda3std3__44plusIfEEE10Policy1000EPfSC_iS9_ffNS7_10__identityEEEvT0_T1_T2_T3_T4_T6_E12temp_storage+36];
	add.f32 	%f208, %f207, %f206;
	selp.f32 	%f209, %f208, %f206, %p39;
	setp.gt.s32 	%p40, %r67, 192;
	ld.shared.f32 	%f210, [_ZZN3cub18CUB_300001_SM_10006detail6reduce28DeviceReduceSingleTileKernelINS2_10policy_hubIfjN4cuda3std3__44plusIfEEE10Policy1000EPfSC_iS9_ffNS7_10__identityEEEvT0_T1_T2_T3_T4_T6_E12temp_storage+40];
	add.f32 	%f211, %f210, %f209;
	selp.f32 	%f212, %f211, %f209, %p40;
	setp.gt.s32 	%p41, %r67, 224;
	ld.shared.f32 	%f213, [_ZZN3cub18CUB_300001_SM_10006detail6reduce28DeviceReduceSingleTileKernelINS2_10policy_hubIfjN4cuda3std3__44plusIfEEE10Policy1000EPfSC_iS9_ffNS7_10__identityEEEvT0_T1_T2_T3_T4_T6_E12temp_storage+44];
	add.f32 	%f214, %f213, %f212;
	selp.f32 	%f215, %f214, %f212, %p41;
	setp.gt.s32 	%p42, %r67, 256;
	ld.shared.f32 	%f216, [_ZZN3cub18CUB_300001_SM_10006detail6reduce28DeviceReduceSingleTileKernelINS2_10policy_hubIfjN4cuda3std3__44plusIfEEE10Policy1000EPfSC_iS9_ffNS7_10__identityEEEvT0_T1_T2_T3_T4_T6_E12temp_storage+48];
	add.f32 	%f217, %f216, %f215;
	selp.f32 	%f218, %f217, %f215, %p42;
	setp.gt.s32 	%p43, %r67, 288;
	ld.shared.f32 	%f219, [_ZZN3cub18CUB_300001_SM_10006detail6reduce28DeviceReduceSingleTileKernelINS2_10policy_hubIfjN4cuda3std3__44plusIfEEE10Policy1000EPfSC_iS9_ffNS7_10__identityEEEvT0_T1_T2_T3_T4_T6_E12temp_storage+52];
	add.f32 	%f220, %f219, %f218;
	selp.f32 	%f221, %f220, %f218, %p43;
	setp.gt.s32 	%p44, %r67, 320;
	ld.shared.f32 	%f222, [_ZZN3cub18CUB_300001_SM_10006detail6reduce28DeviceReduceSingleTileKernelINS2_10policy_hubIfjN4cuda3std3__44plusIfEEE10Policy1000EPfSC_iS9_ffNS7_10__identityEEEvT0_T1_T2_T3_T4_T6_E12temp_storage+56];
	add.f32 	%f223, %f222, %f221;
	selp.f32 	%f224, %f223, %f221, %p44;
	setp.gt.s32 	%p45, %r67, 352;
	ld.shared.f32 	%f225, [_ZZN3cub18CUB_300001_SM_10006detail6reduce28DeviceReduceSingleTileKernelINS2_10policy_hubIfjN4cuda3std3__44plusIfEEE10Policy1000EPfSC_iS9_ffNS7_10__identityEEEvT0_T1_T2_T3_T4_T6_E12temp_storage+60];
	add.f32 	%f226, %f225, %f224;
	selp.f32 	%f227, %f226, %f224, %p45;
	setp.gt.s32 	%p46, %r67, 384;
	ld.shared.f32 	%f228, [_ZZN3cub18CUB_300001_SM_10006detail6reduce28DeviceReduceSingleTileKernelINS2_10policy_hubIfjN4cuda3std3__44plusIfEEE10Policy1000EPfSC_iS9_ffNS7_10__identityEEEvT0_T1_T2_T3_T4_T6_E12temp_storage+64];
	add.f32 	%f229, %f228, %f227;
	selp.f32 	%f230, %f229, %f227, %p46;
	setp.gt.s32 	%p47, %r67, 416;
	ld.shared.f32 	%f231, [_ZZN3cub18CUB_300001_SM_10006detail6reduce28DeviceReduceSingleTileKernelINS2_10policy_hubIfjN4cuda3std3__44plusIfEEE10Policy1000EPfSC_iS9_ffNS7_10__identityEEEvT0_T1_T2_T3_T4_T6_E12temp_storage+68];
	add.f32 	%f232, %f231, %f230;
	selp.f32 	%f233, %f232, %f230, %p47;
	setp.gt.s32 	%p48, %r67, 448;
	ld.shared.f32 	%f234, [_ZZN3cub18CUB_300001_SM_10006detail6reduce28DeviceReduceSingleTileKernelINS2_10policy_hubIfjN4cuda3std3__44plusIfEEE10Policy1000EPfSC_iS9_ffNS7_10__identityEEEvT0_T1_T2_T3_T4_T6_E12temp_storage+72];
	add.f32 	%f235, %f234, %f233;
	selp.f32 	%f236, %f235, %f233, %p48;
	setp.gt.s32 	%p49, %r67, 480;
	ld.shared.f32 	%f237, [_ZZN3cub18CUB_300001_SM_10006detail6reduce28DeviceReduceSingleTileKernelINS2_10policy_hubIfjN4cuda3std3__44plusIfEEE10Policy1000EPfSC_iS9_ffNS7_10__identityEEEvT0_T1_T2_T3_T4_T6_E12temp_storage+76];
	add.f32 	%f238, %f237, %f236;
	selp.f32 	%f530, %f238, %f236, %p49;
	bra.uni 	$L__BB9_72;
$L__BB9_56:
	mov.u32 	%r46, %tid.x;
	mul.wide.u32 	%rd35, %r46, 4;
	add.s64 	%rd19, %rd16, %rd35;
	// begin inline asm
	ld.global.nc.u32 %r68, [%rd19];
	// end inline asm
	mov.b32 	%f59, %r68;
	add.s64 	%rd20, %rd19, 2048;
	// begin inline asm
	ld.global.nc.u32 %r69, [%rd20];
	// end inline asm
	mov.b32 	%f60, %r69;
	add.s64 	%rd21, %rd19, 4096;
	// begin inline asm
	ld.global.nc.u32 %r70, [%rd21];
	// end inline asm
	mov.b32 	%f61, %r70;
	add.s64 	%rd22, %rd19, 6144;
	// begin inline asm
	ld.global.nc.u32 %r71, [%rd22];
	// end inline asm
	mov.b32 	%f62, %r71;
	add.s64 	%rd23, %rd19, 8192;
	// begin inline asm
	ld.global.nc.u32 %r72, [%rd23];
	// end inline asm
	mov.b32 	%f63, %r72;
	add.s64 	%rd24, %rd19, 10240;
	// begin inline asm
	ld.global.nc.u32 %r73, [%rd24];
	// end inline asm
	mov.b32 	%f64, %r73;
	add.s64 	%rd25, %rd19, 12288;
	// begin inline asm
	ld.global.nc.u32 %r74, [%rd25];
	// end inline asm
	mov.b32 	%f65, %r74;
	add.s64 	%rd26, %rd19, 14336;
	// begin inline asm
	ld.global.nc.u32 %r75, [%rd26];
	// end inline asm
	mov.b32 	%f66, %r75;
	add.s64 	%rd27, %rd19, 16384;
	// begin inline asm
	ld.global.nc.u32 %r76, [%rd27];
	// end inline asm
	mov.b32 	%f67, %r76;
	add.s64 	%rd28, %rd19, 18432;
	// begin inline asm
	ld.global.nc.u32 %r77, [%rd28];
	// end inline asm
	mov.b32 	%f68, %r77;
	add.s64 	%rd29, %rd19, 20480;
	// begin inline asm
	ld.global.nc.u32 %r78, [%rd29];
	// end inline asm
	mov.b32 	%f69, %r78;
	add.s64 	%rd30, %rd19, 22528;
	// begin inline asm
	ld.global.nc.u32 %r79, [%rd30];
	// end inline asm
	mov.b32 	%f70, %r79;
	add.s64 	%rd31, %rd19, 24576;
	// begin inline asm
	ld.global.nc.u32 %r80, [%rd31];
	// end inline asm
	mov.b32 	%f71, %r80;
	add.s64 	%rd32, %rd19, 26624;
	// begin inline asm
	ld.global.nc.u32 %r81, [%rd32];
	// end inline asm
	mov.b32 	%f72, %r81;
	add.s64 	%rd33, %rd19, 28672;
	// begin inline asm
	ld.global.nc.u32 %r82, [%rd33];
	// end inline asm
	mov.b32 	%f73, %r82;
	add.s64 	%rd34, %rd19, 30720;
	// begin inline asm
	ld.global.nc.u32 %r83, [%rd34];
	// end inline asm
	mov.b32 	%f74, %r83;
	add.f32 	%f75, %f59, %f60;
	add.f32 	%f76, %f61, %f62;
	add.f32 	%f77, %f63, %f64;
	add.f32 	%f78, %f65, %f66;
	add.f32 	%f79, %f67, %f68;
	add.f32 	%f80, %f69, %f70;
	add.f32 	%f81, %f71, %f72;
	add.f32 	%f82, %f73, %f74;
	add.f32 	%f83, %f75, %f76;
	add.f32 	%f84, %f77, %f78;
	add.f32 	%f85, %f79, %f80;
	add.f32 	%f86, %f81, %f82;
	add.f32 	%f87, %f83, %f84;
	add.f32 	%f88, %f85, %f86;
	add.f32 	%f529, %f87, %f88;
	setp.lt.u32 	%p4, %r67, 16384;
	mov.b32 	%r400, 8192;
	@%p4 bra 	$L__BB9_60;
	add.s32 	%r47, %r67, -8192;
	mov.b32 	%r400, 8192;
$L__BB9_58:
	mul.wide.s32 	%rd52, %r400, 4;
	add.s64 	%rd36, %rd19, %rd52;
	// begin inline asm
	ld.global.nc.u32 %r86, [%rd36];
	// end inline asm
	mov.b32 	%f89, %r86;
	add.s64 	%rd37, %rd36, 2048;
	// begin inline asm
	ld.global.nc.u32 %r87, [%rd37];
	// end inline asm
	mov.b32 	%f90, %r87;
	add.s64 	%rd38, %rd36, 4096;
	// begin inline asm
	ld.global.nc.u32 %r88, [%rd38];
	// end inline asm
	mov.b32 	%f91, %r88;
	add.s64 	%rd39, %rd36, 6144;
	// begin inline asm
	ld.global.nc.u32 %r89, [%rd39];
	// end inline asm
	mov.b32 	%f92, %r89;
	add.s64 	%rd40, %rd36, 8192;
	// begin inline asm
	ld.global.nc.u32 %r90, [%rd40];
	// end inline asm
	mov.b32 	%f93, %r90;
	add.s64 	%rd41, %rd36, 10240;
	// begin inline asm
	ld.global.nc.u32 %r91, [%rd41];
	// end inline asm
	mov.b32 	%f94, %r91;
	add.s64 	%rd42, %rd36, 12288;
	// begin inline asm
	ld.global.nc.u32 %r92, [%rd42];
	// end inline asm
	mov.b32 	%f95, %r92;
	add.s64 	%rd43, %rd36, 14336;
	// begin inline asm
	ld.global.nc.u32 %r93, [%rd43];
	// end inline asm
	mov.b32 	%f96, %r93;
	add.s64 	%rd44, %rd36, 16384;
	// begin inline asm
	ld.global.nc.u32 %r94, [%rd44];
	// end inline asm
	mov.b32 	%f97, %r94;
	add.s64 	%rd45, %rd36, 18432;
	// begin inline asm
	ld.global.nc.u32 %r95, [%rd45];
	// end inline asm
	mov.b32 	%f98, %r95;
	add.s64 	%rd46, %rd36, 20480;
	// begin inline asm
	ld.global.nc.u32 %r96, [%rd46];
	// end inline asm
	mov.b32 	%f99, %r96;
	add.s64 	%rd47, %rd36, 22528;
	// begin inline asm
	ld.global.nc.u32 %r97, [%rd47];
	// end inline asm
	mov.b32 	%f100, %r97;
	add.s64 	%rd48, %rd36, 24576;
	// begin inline asm
	ld.global.nc.u32 %r98, [%rd48];
	// end inline asm
	mov.b32 	%f101, %r98;
	add.s64 	%rd49, %rd36, 26624;
	// begin inline asm
	ld.global.nc.u32 %r99, [%rd49];
	// end inline asm
	mov.b32 	%f102, %r99;
	add.s64 	%rd50, %rd36, 28672;
	// begin inline asm
	ld.global.nc.u32 %r100, [%rd50];
	// end inline asm
	mov.b32 	%f103, %r100;
	add.s64 	%rd51, %rd36, 30720;
	// begin inline asm
	ld.global.nc.u32 %r101, [%rd51];
	// end inline asm
	mov.b32 	%f104, %r101;
	add.f32 	%f105, %f529, %f89;
	add.f32 	%f106, %f90, %f91;
	add.f32 	%f107, %f92, %f93;
	add.f32 	%f108, %f94, %f95;
	add.f32 	%f109, %f96, %f97;
	add.f32 	%f110, %f98, %f99;
	add.f32 	%f111, %f100, %f101;
	add.f32 	%f112, %f102, %f103;
	add.f32 	%f113, %f105, %f106;
	add.f32 	%f114, %f107, %f108;
	add.f32 	%f115, %f109, %f110;
	add.f32 	%f116, %f111, %f112;
	add.f32 	%f117, %f113, %f114;
	add.f32 	%f118, %f115, %f116;
	add.f32 	%f119, %f117, %f118;
	add.f32 	%f529, %f119, %f104;
	sub.s32 	%r102, %r67, %r400;
	setp.lt.s32 	%p5, %r102, 8192;
	@%p5 bra 	$L__BB9_68;
	add.s32 	%r400, %r400, 8192;
	setp.le.s32 	%p6, %r400, %r47;
	@%p6 bra 	$L__BB9_58;
$L__BB9_60:
	setp.le.s32 	%p7, %r67, %r400;
	@%p7 bra 	$L__BB9_68;
	sub.s32 	%r51, %r67, %r400;
	setp.ge.s32 	%p8, %r46, %r51;
	@%p8 bra 	$L__BB9_68;
	not.b32 	%r103, %r46;
	add.s32 	%r104, %r67, %r103;
	sub.s32 	%r52, %r104, %r400;
	and.b32  	%r105, %r52, 1536;
	setp.eq.s32 	%p9, %r105, 1536;
	mov.u32 	%r404, %r46;
	@%p9 bra 	$L__BB9_65;
	add.s32 	%r402, %r46, %r400;
	shr.u32 	%r106, %r52, 9;
	add.s32 	%r107, %r106, 1;
	and.b32  	%r108, %r107, 3;
	neg.s32 	%r401, %r108;
	mov.u32 	%r404, %r46;
$L__BB9_64:
	.pragma "nounroll";
	mul.wide.u32 	%rd54, %r402, 4;
	add.s64 	%rd53, %rd16, %rd54;
	// begin inline asm
	ld.global.nc.u32 %r109, [%rd53];
	// end inline asm
	mov.b32 	%f121, %r109;
	add.f32 	%f529, %f529, %f121;
	add.s32 	%r404, %r404, 512;
	add.s32 	%r402, %r402, 512;
	add.s32 	%r401, %r401, 1;
	setp.ne.s32 	%p10, %r401, 0;
	@%p10 bra 	$L__BB9_64;
$L__BB9_65:
	setp.lt.u32 	%p11, %r52, 1536;
	@%p11 bra 	$L__BB9_68;
	cvt.u64.u32 	%rd55, %r404;
	cvt.u64.u32 	%rd56, %r400;
	add.s64 	%rd57, %rd55, %rd56;
	shl.b64 	%rd58, %rd57, 2;
	add.s64 	%rd59, %rd58, %rd16;
	add.s64 	%rd132, %rd59, 4096;
	add.s32 	%r405, %r404, %r400;
$L__BB9_67:
	mul.wide.u32 	%rd64, %r405, 4;
	add.s64 	%rd60, %rd16, %rd64;
	// begin inline asm
	ld.global.nc.u32 %r110, [%rd60];
	// end inline asm
	mov.b32 	%f122, %r110;
	add.f32 	%f123, %f529, %f122;
	add.s64 	%rd61, %rd132, -2048;
	// begin inline asm
	ld.global.nc.u32 %r111, [%rd61];
	// end inline asm
	mov.b32 	%f124, %r111;
	add.f32 	%f125, %f123, %f124;
	// begin inline asm
	ld.global.nc.u32 %r112, [%rd132];
	// end inline asm
	mov.b32 	%f126, %r112;
	add.f32 	%f127, %f125, %f126;
	add.s64 	%rd63, %rd132, 2048;
	// begin inline asm
	ld.global.nc.u32 %r113, [%rd63];
	// end inline asm
	mov.b32 	%f128, %r113;
	add.f32 	%f529, %f127, %f128;
	add.s32 	%r404, %r404, 2048;
	add.s64 	%rd132, %rd132, 8192;
	add.s32 	%r405, %r405, 2048;
	setp.lt.s32 	%p12, %r404, %r51;
	@%p12 bra 	$L__BB9_67;
$L__BB9_68:
	// begin inline asm
	mov.u32 %r114, %laneid;
	// end inline asm
	mov.b32 	%r116, %f529;
	mov.b32 	%r117, 1;
	mov.b32 	%r138, 31;
	mov.b32 	%r139, -1;
	// begin inline asm
	shfl.sync.down.b32 %r115, %r116, %r117, %r138, %r139;
	// end inline asm
	setp.gt.s32 	%p13, %r114, 30;
	mov.b32 	%f129, %r115;
	add.f32 	%f130, %f529, %f129;
	selp.f32 	%f131, %f529, %f130, %p13;
	mov.b32 	%r121, %f131;
	mov.b32 	%r122, 2;
	// begin inline asm
	shfl.sync.down.b32 %r120, %r121, %r122, %r138, %r139;
	// end inline asm
	setp.gt.s32 	%p14, %r114, 29;
	mov.b32 	%f132, %r120;
	add.f32 	%f133, %f131, %f132;
	selp.f32 	%f134, %f131, %f133, %p14;
	mov.b32 	%r126, %f134;
	mov.b32 	%r127, 4;
	// begin inline asm
	shfl.sync.down.b32 %r125, %r126, %r127, %r138, %r139;
	// end inline asm
	setp.gt.s32 	%p15, %r114, 27;
	mov.b32 	%f135, %r125;
	add.f32 	%f136, %f134, %f135;
	selp.f32 	%f137, %f134, %f136, %p15;
	mov.b32 	%r131, %f137;
	mov.b32 	%r132, 8;
	// begin inline asm
	shfl.sync.down.b32 %r130, %r131, %r132, %r138, %r139;
	// end inline asm
	setp.gt.s32 	%p16, %r114, 23;
	mov.b32 	%f138, %r130;
	add.f32 	%f139, %f137, %f138;
	selp.f32 	%f140, %f137, %f139, %p16;
	mov.b32 	%r136, %f140;
	mov.b32 	%r137, 16;
	// begin inline asm
	shfl.sync.down.b32 %r135, %r136, %r137, %r138, %r139;
	// end inline asm
	setp.gt.s32 	%p17, %r114, 15;
	mov.b32 	%f141, %r135;
	add.f32 	%f54, %f140, %f141;
	selp.f32 	%f530, %f140, %f54, %p17;
	setp.ne.s32 	%p18, %r114, 0;
	@%p18 bra 	$L__BB9_70;
	shr.u32 	%r140, %r46, 3;
	and.b32  	%r141, %r140, 124;
	mov.u32 	%r142, _ZZN3cub18CUB_300001_SM_10006detail6reduce28DeviceReduceSingleTileKernelINS2_10policy_hubIfjN4cuda3std3__44plusIfEEE10Policy1000EPfSC_iS9_ffNS7_10__identityEEEvT0_T1_T2_T3_T4_T6_E12temp_storage;
	add.s32 	%r143, %r142, %r141;
	st.shared.f32 	[%r143+16], %f54;
$L__BB9_70:
	bar.sync 	0;
	setp.ne.s32 	%p19, %r46, 0;
	@%p19 bra 	$L__BB9_72;
	ld.shared.f32 	%f142, [_ZZN3cub18CUB_300001_SM_10006detail6reduce28DeviceReduceSingleTileKernelINS2_10policy_hubIfjN4cuda3std3__44plusIfEEE10Policy1000EPfSC_iS9_ffNS7_10__identityEEEvT0_T1_T2_T3_T4_T6_E12temp_storage+20];
	add.f32 	%f143, %f530, %f142;
	ld.shared.f32 	%f144, [_ZZN3cub18CUB_300001_SM_10006detail6reduce28DeviceReduceSingleTileKernelINS2_10policy_hubIfjN4cuda3std3__44plusIfEEE10Policy1000EPfSC_iS9_ffNS7_10__identityEEEvT0_T1_T2_T3_T4_T6_E12temp_storage+24];
	add.f32 	%f145, %f143, %f144;
	ld.shared.f32 	%f146, [_ZZN3cub18CUB_300001_SM_10006detail6reduce28DeviceReduceSingleTileKernelINS2_10policy_hubIfjN4cuda3std3__44plusIfEEE10Policy1000EPfSC_iS9_ffNS7_10__identityEEEvT0_T1_T2_T3_T4_T6_E12temp_storage+28];
	add.f32 	%f147, %f145, %f146;
	ld.shared.f32 	%f148, [_ZZN3cub18CUB_300001_SM_10006detail6reduce28DeviceReduceSingleTileKernelINS2_10policy_hubIfjN4cuda3std3__44plusIfEEE10Policy1000EPfSC_iS9_ffNS7_10__identityEEEvT0_T1_T2_T3_T4_T6_E12temp_storage+32];
	add.f32 	%f149, %f147, %f148;
	ld.shared.f32 	%f150, [_ZZN3cub18CUB_300001_SM_10006detail6reduce28DeviceReduceSingleTileKernelINS2_10policy_hubIfjN4cuda3std3__44plusIfEEE10Policy1000EPfSC_iS9_ffNS7_10__identityEEEvT0_T1_T2_T3_T4_T6_E12temp_storage+36];
	add.f32 	%f151, %f149, %f150;
	ld.shared.f32 	%f152, [_ZZN3cub18CUB_300001_SM_10006detail6reduce28DeviceReduceSingleTileKernelINS2_10policy_hubIfjN4cuda3std3__44plusIfEEE10Policy1000EPfSC_iS9_ffNS7_10__identityEEEvT0_T1_T2_T3_T4_T6_E12temp_storage+40];
	add.f32 	%f153, %f151, %f152;
	ld.shared.f32 	%f154, [_ZZN3cub18CUB_300001_SM_10006detail6reduce28DeviceReduceSingleTileKernelINS2_10policy_hubIfjN4cuda3std3__44plusIfEEE10Policy1000EPfSC_iS9_ffNS7_10__identityEEEvT0_T1_T2_T3_T4_T6_E12temp_storage+44];
	add.f32 	%f155, %f153, %f154;
	ld.shared.f32 	%f156, [_ZZN3cub18CUB_300001_SM_10006detail6reduce28DeviceReduceSingleTileKernelINS2_10policy_hubIfjN4cuda3std3__44plusIfEEE10Policy1000EPfSC_iS9_ffNS7_10__identityEEEvT0_T1_T2_T3_T4_T6_E12temp_storage+48];
	add.f32 	%f157, %f155, %f156;
	ld.shared.f32 	%f158, [_ZZN3cub18CUB_300001_SM_10006detail6reduce28DeviceReduceSingleTileKernelINS2_10policy_hubIfjN4cuda3std3__44plusIfEEE10Policy1000EPfSC_iS9_ffNS7_10__identityEEEvT0_T1_T2_T3_T4_T6_E12temp_storage+52];
	add.f32 	%f159, %f157, %f158;
	ld.shared.f32 	%f160, [_ZZN3cub18CUB_300001_SM_10006detail6reduce28DeviceReduceSingleTileKernelINS2_10policy_hubIfjN4cuda3std3__44plusIfEEE10Policy1000EPfSC_iS9_ffNS7_10__identityEEEvT0_T1_T2_T3_T4_T6_E12temp_storage+56];
	add.f32 	%f161, %f159, %f160;
	ld.shared.f32 	%f162, [_ZZN3cub18CUB_300001_SM_10006detail6reduce28DeviceReduceSingleTileKernelINS2_10policy_hubIfjN4cuda3std3__44plusIfEEE10Policy1000EPfSC_iS9_ffNS7_10__identityEEEvT0_T1_T2_T3_T4_T6_E12temp_storage+60];
	add.f32 	%f163, %f161, %f162;
	ld.shared.f32 	%f164, [_ZZN3cub18CUB_300001_SM_10006detail6reduce28DeviceReduceSingleTileKernelINS2_10policy_hubIfjN4cuda3std3__44plusIfEEE10Policy1000EPfSC_iS9_ffNS7_10__identityEEEvT0_T1_T2_T3_T4_T6_E12temp_storage+64];
	add.f32 	%f165, %f163, %f164;
	ld.shared.f32 	%f166, [_ZZN3cub18CUB_300001_SM_10006detail6reduce28DeviceReduceSingleTileKernelINS2_10policy_hubIfjN4cuda3std3__44plusIfEEE10Policy1000EPfSC_iS9_ffNS7_10__identityEEEvT0_T1_T2_T3_T4_T6_E12temp_storage+68];
	add.f32 	%f167, %f165, %f166;
	ld.shared.f32 	%f168, [_ZZN3cub18CUB_300001_SM_10006detail6reduce28DeviceReduceSingleTileKernelINS2_10policy_hubIfjN4cuda3std3__44plusIfEEE10Policy1000EPfSC_iS9_ffNS7_10__identityEEEvT0_T1_T2_T3_T4_T6_E12temp_storage+72];
	add.f32 	%f169, %f167, %f168;
	ld.shared.f32 	%f170, [_ZZN3cub18CUB_300001_SM_10006detail6reduce28DeviceReduceSingleTileKernelINS2_10policy_hubIfjN4cuda3std3__44plusIfEEE10Policy1000EPfSC_iS9_ffNS7_10__identityEEEvT0_T1_T2_T3_T4_T6_E12temp_storage+76];
	add.f32 	%f530, %f169, %f170;
$L__BB9_72:
	mov.u32 	%r379, %tid.x;
	setp.ne.s32 	%p111, %r379, 0;
	@%p111 bra 	$L__BB9_74;
	add.f32 	%f503, %f58, %f530;
	st.global.f32 	[%rd1], %f503;
$L__BB9_74:
	ret;

}
	// .globl	_ZN3cub18CUB_300001_SM_10006detail6reduce28DeviceReduceSingleTileKernelINS2_10policy_hubIfyN4cuda3std3__44plusIfEEE10Policy1000EN6thrust24THRUST_300001_SM_1000_NS6detail15normal_iteratorINSD_10device_ptrIfEEEEPfyS9_ff6squareIfEEEvT0_T1_T2_T3_T4_T6_
.visible .entry _ZN3cub18CUB_300001_SM_10006detail6reduce28DeviceReduceSingleTileKernelINS2_10policy_hubIfyN4cuda3std3__44plusIfEEE10Policy1000EN6thrust24THRUST_300001_SM_1000_NS6detail15normal_iteratorINSD_10device_ptrIfEEEEPfyS9_ff6squareIfEEEvT0_T1_T2_T3_T4_T6_(
	.param .align 8 .b8 _ZN3cub18CUB_300001_SM_10006detail6reduce28DeviceReduceSingleTileKernelINS2_10policy_hubIfyN4cuda3std3__44plusIfEEE10Policy1000EN6thrust24THRUST_300001_SM_1000_NS6detail15normal_iteratorINSD_10device_ptrIfEEEEPfyS9_ff6squareIfEEEvT0_T1_T2_T3_T4_T6__param_0[8],
	.param .u64 .ptr .align 1 _ZN3cub18CUB_300001_SM_10006detail6reduce28DeviceReduceSingleTileKernelINS2_10policy_hubIfyN4cuda3std3__44plusIfEEE10Policy1000EN6thrust24THRUST_300001_SM_1000_NS6detail15normal_iteratorINSD_10device_ptrIfEEEEPfyS9_ff6squareIfEEEvT0_T1_T2_T3_T4_T6__param_1,
	.param .u64 _ZN3cub18CUB_300001_SM_10006detail6reduce28DeviceReduceSingleTileKernelINS2_10policy_hubIfyN4cuda3std3__44plusIfEEE10Policy1000EN6thrust24THRUST_300001_SM_1000_NS6detail15normal_iteratorINSD_10device_ptrIfEEEEPfyS9_ff6squareIfEEEvT0_T1_T2_T3_T4_T6__param_2,
	.param .align 1 .b8 _ZN3cub18CUB_300001_SM_10006detail6reduce28DeviceReduceSingleTileKernelINS2_10policy_hubIfyN4cuda3std3__44plusIfEEE10Policy1000EN6thrust24THRUST_300001_SM_1000_NS6detail15normal_iteratorINSD_10device_ptrIfEEEEPfyS9_ff6squareIfEEEvT0_T1_T2_T3_T4_T6__param_3[1],
	.param .f32 _ZN3cub18CUB_300001_SM_10006detail6reduce28DeviceReduceSingleTileKernelINS2_10policy_hubIfyN4cuda3std3__44plusIfEEE10Policy1000EN6thrust24THRUST_300001_SM_1000_NS6detail15normal_iteratorINSD_10device_ptrIfEEEEPfyS9_ff6squareIfEEEvT0_T1_T2_T3_T4_T6__param_4,
	.param .align 1 .b8 _ZN3cub18CUB_300001_SM_10006detail6reduce28DeviceReduceSingleTileKernelINS2_10policy_hubIfyN4cuda3std3__44plusIfEEE10Policy1000EN6thrust24THRUST_300001_SM_1000_NS6detail15normal_iteratorINSD_10device_ptrIfEEEEPfyS9_ff6squareIfEEEvT0_T1_T2_T3_T4_T6__param_5[1]
)
.maxntid 256
.minnctapersm 1
{
	.reg .pred 	%p<59>;
	.reg .b32 	%r<171>;
	.reg .b32 	%f<344>;
	.reg .b64 	%rd<56>;
	// demoted variable
	.shared .align 4 .b8 _ZZN3cub18CUB_300001_SM_10006detail6reduce28DeviceReduceSingleTileKernelINS2_10policy_hubIfyN4cuda3std3__44plusIfEEE10Policy1000EN6thrust24THRUST_300001_SM_1000_NS6detail15normal_iteratorINSD_10device_ptrIfEEEEPfyS9_ff6squareIfEEEvT0_T1_T2_T3_T4_T6_E12temp_storage[44];
	ld.param.u64 	%rd18, [_ZN3cub18CUB_300001_SM_10006detail6reduce28DeviceReduceSingleTileKernelINS2_10policy_hubIfyN4cuda3std3__44plusIfEEE10Policy1000EN6thrust24THRUST_300001_SM_1000_NS6detail15normal_iteratorINSD_10device_ptrIfEEEEPfyS9_ff6squareIfEEEvT0_T1_T2_T3_T4_T6__param_0];
	ld.param.u64 	%rd20, [_ZN3cub18CUB_300001_SM_10006detail6reduce28DeviceReduceSingleTileKernelINS2_10policy_hubIfyN4cuda3std3__44plusIfEEE10Policy1000EN6thrust24THRUST_300001_SM_1000_NS6detail15normal_iteratorINSD_10device_ptrIfEEEEPfyS9_ff6squareIfEEEvT0_T1_T2_T3_T4_T6__param_1];
	ld.param.u64 	%rd19, [_ZN3cub18CUB_300001_SM_10006detail6reduce28DeviceReduceSingleTileKernelINS2_10policy_hubIfyN4cuda3std3__44plusIfEEE10Policy1000EN6thrust24THRUST_300001_SM_1000_NS6detail15normal_iteratorINSD_10device_ptrIfEEEEPfyS9_ff6squareIfEEEvT0_T1_T2_T3_T4_T6__param_2];
	ld.param.f32 	%f42, [_ZN3cub18CUB_300001_SM_10006detail6reduce28DeviceReduceSingleTileKernelINS2_10policy_hubIfyN4cuda3std3__44plusIfEEE10Policy1000EN6thrust24THRUST_300001_SM_1000_NS6detail15normal_iteratorINSD_10device_ptrIfEEEEPfyS9_ff6squareIfEEEvT0_T1_T2_T3_T4_T6__param_4];
	cvta.to.global.u64 	%rd1, %rd20;
	setp.ne.s64 	%p1, %rd19, 0;
	@%p1 bra 	$L__BB10_3;
	mov.u32 	%r156, %tid.x;
	setp.ne.s32 	%p58, %r156, 0;
	@%p58 bra 	$L__BB10_51;
	st.global.f32 	[%rd1], %f42;
	bra.uni 	$L__BB10_51;
$L__BB10_3:
	cvta.to.global.u64 	%rd2, %rd18;
	setp.gt.u64 	%p2, %rd19, 4095;
	@%p2 bra 	$L__BB10_28;
	cvt.u32.u64 	%r1, %rd19;
	mov.u32 	%r2, %tid.x;
	setp.ge.u32 	%p24, %r2, %r1;
	mov.f32 	%f331, 0f00000000;
	mov.u32 	%r160, %r2;
	@%p24 bra 	$L__BB10_6;
	mul.wide.u32 	%rd41, %r2, 4;
	add.s64 	%rd42, %rd2, %rd41;
	ld.global.f32 	%f203, [%rd42];
	mul.f32 	%f331, %f203, %f203;
	add.s32 	%r160, %r2, 256;
$L__BB10_6:
	setp.ge.u32 	%p25, %r160, %r1;
	@%p25 bra 	$L__BB10_19;
	not.b32 	%r83, %r160;
	add.s32 	%r84, %r83, %r1;
	shr.u32 	%r85, %r84, 8;
	add.s32 	%r5, %r85, 1;
	and.b32  	%r6, %r5, 15;
	setp.lt.u32 	%p26, %r84, 3840;
	@%p26 bra 	$L__BB10_10;
	and.b32  	%r86, %r5, 33554416;
	neg.s32 	%r158, %r86;
	mul.wide.u32 	%rd43, %r160, 4;
	add.s64 	%rd44, %rd43, %rd2;
	add.s64 	%rd51, %rd44, 8192;
$L__BB10_9:
	.pragma "nounroll";
	ld.global.f32 	%f205, [%rd51+-8192];
	fma.rn.f32 	%f206, %f205, %f205, %f331;
	ld.global.f32 	%f207, [%rd51+-7168];
	fma.rn.f32 	%f208, %f207, %f207, %f206;
	ld.global.f32 	%f209, [%rd51+-6144];
	fma.rn.f32 	%f210, %f209, %f209, %f208;
	ld.global.f32 	%f211, [%rd51+-5120];
	fma.rn.f32 	%f212, %f211, %f211, %f210;
	ld.global.f32 	%f213, [%rd51+-4096];
	fma.rn.f32 	%f214, %f213, %f213, %f212;
	ld.global.f32 	%f215, [%rd51+-3072];
	fma.rn.f32 	%f216, %f215, %f215, %f214;
	ld.global.f32 	%f217, [%rd51+-2048];
	fma.rn.f32 	%f218, %f217, %f217, %f216;
	ld.global.f32 	%f219, [%rd51+-1024];
	fma.rn.f32 	%f220, %f219, %f219, %f218;
	ld.global.f32 	%f221, [%rd51];
	fma.rn.f32 	%f222, %f221, %f221, %f220;
	ld.global.f32 	%f223, [%rd51+1024];
	fma.rn.f32 	%f224, %f223, %f223, %f222;
	ld.global.f32 	%f225, [%rd51+2048];
	fma.rn.f32 	%f226, %f225, %f225, %f224;
	ld.global.f32 	%f227, [%rd51+3072];
	fma.rn.f32 	%f228, %f227, %f227, %f226;
	ld.global.f32 	%f229, [%rd51+4096];
	fma.rn.f32 	%f230, %f229, %f229, %f228;
	ld.global.f32 	%f231, [%rd51+5120];
	fma.rn.f32 	%f232, %f231, %f231, %f230;
	ld.global.f32 	%f233, [%rd51+6144];
	fma.rn.f32 	%f234, %f233, %f233, %f232;
	ld.global.f32 	%f235, [%rd51+7168];
	fma.rn.f32 	%f331, %f235, %f235, %f234;
	add.s32 	%r160, %r160, 4096;
	add.s32 	%r158, %r158, 16;
	add.s64 	%rd51, %rd51, 16384;
	setp.ne.s32 	%p27, %r158, 0;
	@%p27 bra 	$L__BB10_9;
$L__BB10_10:
	setp.eq.s32 	%p28, %r6, 0;
	@%p28 bra 	$L__BB10_19;
	and.b32  	%r13, %r5, 7;
	setp.lt.u32 	%p29, %r6, 8;
	@%p29 bra 	$L__BB10_13;
	mul.wide.s32 	%rd45, %r160, 4;
	add.s64 	%rd46, %rd2, %rd45;
	ld.global.f32 	%f237, [%rd46];
	fma.rn.f32 	%f238, %f237, %f237, %f331;
	ld.global.f32 	%f239, [%rd46+1024];
	fma.rn.f32 	%f240, %f239, %f239, %f238;
	ld.global.f32 	%f241, [%rd46+2048];
	fma.rn.f32 	%f242, %f241, %f241, %f240;
	ld.global.f32 	%f243, [%rd46+3072];
	fma.rn.f32 	%f244, %f243, %f243, %f242;
	ld.global.f32 	%f245, [%rd46+4096];
	fma.rn.f32 	%f246, %f245, %f245, %f244;
	ld.global.f32 	%f247, [%rd46+5120];
	fma.rn.f32 	%f248, %f247, %f247, %f246;
	ld.global.f32 	%f249, [%rd46+6144];
	fma.rn.f32 	%f250, %f249, %f249, %f248;
	ld.global.f32 	%f251, [%rd46+7168];
	fma.rn.f32 	%f331, %f251, %f251, %f250;
	add.s32 	%r160, %r160, 2048;
$L__BB10_13:
	setp.eq.s32 	%p30, %r13, 0;
	@%p30 bra 	$L__BB10_19;
	and.b32  	%r16, %r5, 3;
	setp.lt.u32 	%p31, %r13, 4;
	@%p31 bra 	$L__BB10_16;
	mul.wide.s32 	%rd47, %r160, 4;
	add.s64 	%rd48, %rd2, %rd47;
	ld.global.f32 	%f253, [%rd48];
	fma.rn.f32 	%f254, %f253, %f253, %f331;
	ld.global.f32 	%f255, [%rd48+1024];
	fma.rn.f32 	%f256, %f255, %f255, %f254;
	ld.global.f32 	%f257, [%rd48+2048];
	fma.rn.f32 	%f258, %f257, %f257, %f256;
	ld.global.f32 	%f259, [%rd48+3072];
	fma.rn.f32 	%f331, %f259, %f259, %f258;
	add.s32 	%r160, %r160, 1024;
$L__BB10_16:
	setp.eq.s32 	%p32, %r16, 0;
	@%p32 bra 	$L__BB10_19;
	neg.s32 	%r163, %r16;
$L__BB10_18:
	.pragma "nounroll";
	mul.wide.s32 	%rd49, %r160, 4;
	add.s64 	%rd50, %rd2, %rd49;
	ld.global.f32 	%f260, [%rd50];
	fma.rn.f32 	%f331, %f260, %f260, %f331;
	add.s32 	%r160, %r160, 256;
	add.s32 	%r163, %r163, 1;
	setp.ne.s32 	%p33, %r163, 0;
	@%p33 bra 	$L__BB10_18;
$L__BB10_19:
	setp.lt.u64 	%p34, %rd19, 256;
	@%p34 bra 	$L__BB10_24;
	// begin inline asm
	mov.u32 %r125, %laneid;
	// end inline asm
	mov.b32 	%r127, %f331;
	mov.b32 	%r128, 1;
	mov.b32 	%r149, 31;
	mov.b32 	%r150, -1;
	// begin inline asm
	shfl.sync.down.b32 %r126, %r127, %r128, %r149, %r150;
	// end inline asm
	setp.gt.s32 	%p50, %r125, 30;
	mov.b32 	%f295, %r126;
	add.f32 	%f296, %f331, %f295;
	selp.f32 	%f297, %f331, %f296, %p50;
	mov.b32 	%r132, %f297;
	mov.b32 	%r133, 2;
	// begin inline asm
	shfl.sync.down.b32 %r131, %r132, %r133, %r149, %r150;
	// end inline asm
	setp.gt.s32 	%p51, %r125, 29;
	mov.b32 	%f298, %r131;
	add.f32 	%f299, %f297, %f298;
	selp.f32 	%f300, %f297, %f299, %p51;
	mov.b32 	%r137, %f300;
	mov.b32 	%r138, 4;
	// begin inline asm
	shfl.sync.down.b32 %r136, %r137, %r138, %r149, %r150;
	// end inline asm
	setp.gt.s32 	%p52, %r125, 27;
	mov.b32 	%f301, %r136;
	add.f32 	%f302, %f300, %f301;
	selp.f32 	%f303, %f300, %f302, %p52;
	mov.b32 	%r142, %f303;
	mov.b32 	%r143, 8;
	// begin inline asm
	shfl.sync.down.b32 %r141, %r142, %r143, %r149, %r150;
	// end inline asm
	setp.gt.s32 	%p53, %r125, 23;
	mov.b32 	%f304, %r141;
	add.f32 	%f305, %f303, %f304;
	selp.f32 	%f306, %f303, %f305, %p53;
	mov.b32 	%r147, %f306;
	mov.b32 	%r148, 16;
	// begin inline asm
	shfl.sync.down.b32 %r146, %r147, %r148, %r149, %r150;
	// end inline asm
	setp.gt.s32 	%p54, %r125, 15;
	mov.b32 	%f307, %r146;
	add.f32 	%f16, %f306, %f307;
	selp.f32 	%f343, %f306, %f16, %p54;
	setp.ne.s32 	%p55, %r125, 0;
	@%p55 bra 	$L__BB10_22;
	shr.u32 	%r151, %r2, 3;
	and.b32  	%r152, %r151, 124;
	mov.u32 	%r153, _ZZN3cub18CUB_300001_SM_10006detail6reduce28DeviceReduceSingleTileKernelINS2_10policy_hubIfyN4cuda3std3__44plusIfEEE10Policy1000EN6thrust24THRUST_300001_SM_1000_NS6detail15normal_iteratorINSD_10device_ptrIfEEEEPfyS9_ff6squareIfEEEvT0_T1_T2_T3_T4_T6_E12temp_storage;
	add.s32 	%r154, %r153, %r152;
	st.shared.f32 	[%r154+8], %f16;
$L__BB10_22:
	bar.sync 	0;
	setp.ne.s32 	%p56, %r2, 0;
	@%p56 bra 	$L__BB10_49;
	ld.shared.f32 	%f308, [_ZZN3cub18CUB_300001_SM_10006detail6reduce28DeviceReduceSingleTileKernelINS2_10policy_hubIfyN4cuda3std3__44plusIfEEE10Policy1000EN6thrust24THRUST_300001_SM_1000_NS6detail15normal_iteratorINSD_10device_ptrIfEEEEPfyS9_ff6squareIfEEEvT0_T1_T2_T3_T4_T6_E12temp_storage+12];
	add.f32 	%f309, %f343, %f308;
	ld.shared.f32 	%f310, [_ZZN3cub18CUB_300001_SM_10006detail6reduce28DeviceReduceSingleTileKernelINS2_10policy_hubIfyN4cuda3std3__44plusIfEEE10Policy1000EN6thrust24THRUST_300001_SM_1000_NS6detail15normal_iteratorINSD_10device_ptrIfEEEEPfyS9_ff6squareIfEEEvT0_T1_T2_T3_T4_T6_E12temp_storage+16];
	add.f32 	%f311, %f309, %f310;
	ld.shared.f32 	%f312, [_ZZN3cub18CUB_300001_SM_10006detail6reduce28DeviceReduceSingleTileKernelINS2_10policy_hubIfyN4cuda3std3__44plusIfEEE10Policy1000EN6thrust24THRUST_300001_SM_1000_NS6detail15normal_iteratorINSD_10device_ptrIfEEEEPfyS9_ff6squareIfEEEvT0_T1_T2_T3_T4_T6_E12temp_storage+20];
	add.f32 	%f313, %f311, %f312;
	ld.shared.f32 	%f314, [_ZZN3cub18CUB_300001_SM_10006detail6reduce28DeviceReduceSingleTileKernelINS2_10policy_hubIfyN4cuda3std3__44plusIfEEE10Policy1000EN6thrust24THRUST_300001_SM_1000_NS6detail15normal_iteratorINSD_10device_ptrIfEEEEPfyS9_ff6squareIfEEEvT0_T1_T2_T3_T4_T6_E12temp_storage+24];
	add.f32 	%f315, %f313, %f314;
	ld.shared.f32 	%f316, [_ZZN3cub18CUB_300001_SM_10006detail6reduce28DeviceReduceSingleTileKernelINS2_10policy_hubIfyN4cuda3std3__44plusIfEEE10Policy1000EN6thrust24THRUST_300001_SM_1000_NS6detail15normal_iteratorINSD_10device_ptrIfEEEEPfyS9_ff6squareIfEEEvT0_T1_T2_T3_T4_T6_E12temp_storage+28];
	add.f32 	%f317, %f315, %f316;
	ld.shared.f32 	%f318, [_ZZN3cub18CUB_300001_SM_10006detail6reduce28DeviceReduceSingleTileKernelINS2_10policy_hubIfyN4cuda3std3__44plusIfEEE10Policy1000EN6thrust24THRUST_300001_SM_1000_NS6detail15normal_iteratorINSD_10device_ptrIfEEEEPfyS9_ff6squareIfEEEvT0_T1_T2_T3_T4_T6_E12temp_storage+32];
	add.f32 	%f319, %f317, %f318;
	ld.shared.f32 	%f320, [_ZZN3cub18CUB_300001_SM_10006detail6reduce28DeviceReduceSingleTileKernelINS2_10policy_hubIfyN4cuda3std3__44plusIfEEE10Policy1000EN6thrust24THRUST_300001_SM_1000_NS6detail15normal_iteratorINSD_10device_ptrIfEEEEPfyS9_ff6squareIfEEEvT0_T1_T2_T3_T4_T6_E12temp_storage+36];
	add.f32 	%f343, %f319, %f320;
	bra.uni 	$L__BB10_49;
$L__BB10_24:
	// begin inline asm
	mov.u32 %r87, %laneid;
	// end inline asm
	and.b32  	%r113, %r2, 992;
	add.s32 	%r114, %r113, 32;
	setp.gt.u32 	%p35, %r114, %r1;
	not.b32 	%r115, %r113;
	add.s32 	%r116, %r1, %r115;
	selp.b32 	%r111, %r116, 31, %p35;
	mov.b32 	%r89, %f331;
	mov.b32 	%r90, 1;
	mov.b32 	%r112, -1;
	// begin inline asm
	shfl.sync.down.b32 %r88, %r89, %r90, %r111, %r112;
	// end inline asm
	setp.lt.s32 	%p36, %r87, %r111;
	mov.b32 	%f261, %r88;
	add.f32 	%f262, %f331, %f261;
	selp.f32 	%f263, %f262, %f331, %p36;
	mov.b32 	%r94, %f263;
	mov.b32 	%r95, 2;
	// begin inline asm
	shfl.sync.down.b32 %r93, %r94, %r95, %r111, %r112;
	// end inline asm
	add.s32 	%r117, %r87, 2;
	setp.gt.s32 	%p37, %r117, %r111;
	mov.b32 	%f264, %r93;
	add.f32 	%f265, %f263, %f264;
	selp.f32 	%f266, %f263, %f265, %p37;
	mov.b32 	%r99, %f266;
	mov.b32 	%r100, 4;
	// begin inline asm
	shfl.sync.down.b32 %r98, %r99, %r100, %r111, %r112;
	// end inline asm
	add.s32 	%r118, %r87, 4;
	setp.gt.s32 	%p38, %r118, %r111;
	mov.b32 	%f267, %r98;
	add.f32 	%f268, %f266, %f267;
	selp.f32 	%f269, %f266, %f268, %p38;
	mov.b32 	%r104, %f269;
	mov.b32 	%r105, 8;
	// begin inline asm
	shfl.sync.down.b32 %r103, %r104, %r105, %r111, %r112;
	// end inline asm
	add.s32 	%r119, %r87, 8;
	setp.gt.s32 	%p39, %r119, %r111;
	mov.b32 	%f270, %r103;
	add.f32 	%f271, %f269, %f270;
	selp.f32 	%f272, %f269, %f271, %p39;
	mov.b32 	%r109, %f272;
	mov.b32 	%r110, 16;
	// begin inline asm
	shfl.sync.down.b32 %r108, %r109, %r110, %r111, %r112;
	// end inline asm
	add.s32 	%r120, %r87, 16;
	setp.gt.s32 	%p40, %r120, %r111;
	mov.b32 	%f273, %r108;
	add.f32 	%f274, %f272, %f273;
	selp.f32 	%f343, %f272, %f274, %p40;
	setp.ne.s32 	%p41, %r87, 0;
	@%p41 bra 	$L__BB10_26;
	shr.u32 	%r121, %r2, 3;
	and.b32  	%r122, %r121, 124;
	mov.u32 	%r123, _ZZN3cub18CUB_300001_SM_10006detail6reduce28DeviceReduceSingleTileKernelINS2_10policy_hubIfyN4cuda3std3__44plusIfEEE10Policy1000EN6thrust24THRUST_300001_SM_1000_NS6detail15normal_iteratorINSD_10device_ptrIfEEEEPfyS9_ff6squareIfEEEvT0_T1_T2_T3_T4_T6_E12temp_storage;
	add.s32 	%r124, %r123, %r122;
	st.shared.f32 	[%r124+8], %f343;
$L__BB10_26:
	bar.sync 	0;
	setp.ne.s32 	%p42, %r2, 0;
	@%p42 bra 	$L__BB10_49;
	setp.gt.u64 	%p43, %rd19, 32;
	ld.shared.f32 	%f275, [_ZZN3cub18CUB_300001_SM_10006detail6reduce28DeviceReduceSingleTileKernelINS2_10policy_hubIfyN4cuda3std3__44plusIfEEE10Policy1000EN6thrust24THRUST_300001_SM_1000_NS6detail15normal_iteratorINSD_10device_ptrIfEEEEPfyS9_ff6squareIfEEEvT0_T1_T2_T3_T4_T6_E12temp_storage+12];
	add.f32 	%f276, %f343, %f275;
	selp.f32 	%f277, %f276, %f343, %p43;
	setp.gt.u64 	%p44, %rd19, 64;
	ld.shared.f32 	%f278, [_ZZN3cub18CUB_300001_SM_10006detail6reduce28DeviceReduceSingleTileKernelINS2_10policy_hubIfyN4cuda3std3__44plusIfEEE10Policy1000EN6thrust24THRUST_300001_SM_1000_NS6detail15normal_iteratorINSD_10device_ptrIfEEEEPfyS9_ff6squareIfEEEvT0_T1_T2_T3_T4_T6_E12temp_storage+16];
	add.f32 	%f279, %f278, %f277;
	selp.f32 	%f280, %f279, %f277, %p44;
	setp.gt.u64 	%p45, %rd19, 96;
	ld.shared.f32 	%f281, [_ZZN3cub18CUB_300001_SM_10006detail6reduce28DeviceReduceSingleTileKernelINS2_10policy_hubIfyN4cuda3std3__44plusIfEEE10Policy1000EN6thrust24THRUST_300001_SM_1000_NS6detail15normal_iteratorINSD_10device_ptrIfEEEEPfyS9_ff6squareIfEEEvT0_T1_T2_T3_T4_T6_E12temp_storage+20];
	add.f32 	%f282, %f281, %f280;
	selp.f32 	%f283, %f282, %f280, %p45;
	setp.gt.u64 	%p46, %rd19, 128;
	ld.shared.f32 	%f284, [_ZZN3cub18CUB_300001_SM_10006detail6reduce28DeviceReduceSingleTileKernelINS2_10policy_hubIfyN4cuda3std3__44plusIfEEE10Policy1000EN6thrust24THRUST_300001_SM_1000_NS6detail15normal_iteratorINSD_10device_ptrIfEEEEPfyS9_ff6squareIfEEEvT0_T1_T2_T3_T4_T6_E12temp_storage+24];
	add.f32 	%f285, %f284, %f283;
	selp.f32 	%f286, %f285, %f283, %p46;
	setp.gt.u64 	%p47, %rd19, 160;
	ld.shared.f32 	%f287, [_ZZN3cub18CUB_300001_SM_10006detail6reduce28DeviceReduceSingleTileKernelINS2_10policy_hubIfyN4cuda3std3__44plusIfEEE10Policy1000EN6thrust24THRUST_300001_SM_1000_NS6detail15normal_iteratorINSD_10device_ptrIfEEEEPfyS9_ff6squareIfEEEvT0_T1_T2_T3_T4_T6_E12temp_storage+28];
	add.f32 	%f288, %f287, %f286;
	selp.f32 	%f289, %f288, %f286, %p47;
	setp.gt.u64 	%p48, %rd19, 192;
	ld.shared.f32 	%f290, [_ZZN3cub18CUB_300001_SM_10006detail6reduce28DeviceReduceSingleTileKernelINS2_10policy_hubIfyN4cuda3std3__44plusIfEEE10Policy1000EN6thrust24THRUST_300001_SM_1000_NS6detail15normal_iteratorINSD_10device_ptrIfEEEEPfyS9_ff6squareIfEEEvT0_T1_T2_T3_T4_T6_E12temp_storage+32];
	add.f32 	%f291, %f290, %f289;
	selp.f32 	%f292, %f291, %f289, %p48;
	setp.gt.u64 	%p49, %rd19, 224;
	ld.shared.f32 	%f293, [_ZZN3cub18CUB_300001_SM_10006detail6reduce28DeviceReduceSingleTileKernelINS2_10policy_hubIfyN4cuda3std3__44plusIfEEE10Policy1000EN6thrust24THRUST_300001_SM_1000_NS6detail15normal_iteratorINSD_10device_ptrIfEEEEPfyS9_ff6squareIfEEEvT0_T1_T2_T3_T4_T6_E12temp_storage+36];
	add.f32 	%f294, %f293, %f292;
	selp.f32 	%f343, %f294, %f292, %p49;
	bra.uni 	$L__BB10_49;
$L__BB10_28:
	mov.u32 	%r24, %tid.x;
	cvt.u64.u32 	%rd6, %r24;
	mul.wide.u32 	%rd22, %r24, 4;
	add.s64 	%rd7, %rd2, %rd22;
	ld.global.f32 	%f43, [%rd7];
	ld.global.f32 	%f44, [%rd7+1024];
	mul.f32 	%f45, %f44, %f44;
	ld.global.f32 	%f46, [%rd7+2048];
	ld.global.f32 	%f47, [%rd7+3072];
	mul.f32 	%f48, %f47, %f47;
	ld.global.f32 	%f49, [%rd7+4096];
	ld.global.f32 	%f50, [%rd7+5120];
	mul.f32 	%f51, %f50, %f50;
	ld.global.f32 	%f52, [%rd7+6144];
	ld.global.f32 	%f53, [%rd7+7168];
	mul.f32 	%f54, %f53, %f53;
	ld.global.f32 	%f55, [%rd7+8192];
	ld.global.f32 	%f56, [%rd7+9216];
	mul.f32 	%f57, %f56, %f56;
	ld.global.f32 	%f58, [%rd7+10240];
	ld.global.f32 	%f59, [%rd7+11264];
	mul.f32 	%f60, %f59, %f59;
	ld.global.f32 	%f61, [%rd7+12288];
	ld.global.f32 	%f62, [%rd7+13312];
	mul.f32 	%f63, %f62, %f62;
	ld.global.f32 	%f64, [%rd7+14336];
	ld.global.f32 	%f65, [%rd7+15360];
	mul.f32 	%f66, %f65, %f65;
	fma.rn.f32 	%f67, %f43, %f43, %f45;
	fma.rn.f32 	%f68, %f46, %f46, %f48;
	fma.rn.f32 	%f69, %f49, %f49, %f51;
	fma.rn.f32 	%f70, %f52, %f52, %f54;
	fma.rn.f32 	%f71, %f55, %f55, %f57;
	fma.rn.f32 	%f72, %f58, %f58, %f60;
	fma.rn.f32 	%f73, %f61, %f61, %f63;
	fma.rn.f32 	%f74, %f64, %f64, %f66;
	add.f32 	%f75, %f67, %f68;
	add.f32 	%f76, %f69, %f70;
	add.f32 	%f77, %f71, %f72;
	add.f32 	%f78, %f73, %f74;
	add.f32 	%f79, %f75, %f76;
	add.f32 	%f80, %f77, %f78;
	add.f32 	%f342, %f79, %f80;
	add.s64 	%rd8, %rd19, -4096;
	setp.lt.u64 	%p3, %rd8, 4096;
	mov.b64 	%rd53, 4096;
	@%p3 bra 	$L__BB10_32;
	mov.b64 	%rd53, 4096;
$L__BB10_30:
	shl.b64 	%rd24, %rd53, 2;
	add.s64 	%rd25, %rd7, %rd24;
	ld.global.f32 	%f81, [%rd25];
	ld.global.f32 	%f82, [%rd25+1024];
	ld.global.f32 	%f83, [%rd25+2048];
	mul.f32 	%f84, %f83, %f83;
	ld.global.f32 	%f85, [%rd25+3072];
	ld.global.f32 	%f86, [%rd25+4096];
	mul.f32 	%f87, %f86, %f86;
	ld.global.f32 	%f88, [%rd25+5120];
	ld.global.f32 	%f89, [%rd25+6144];
	mul.f32 	%f90, %f89, %f89;
	ld.global.f32 	%f91, [%rd25+7168];
	ld.global.f32 	%f92, [%rd25+8192];
	mul.f32 	%f93, %f92, %f92;
	ld.global.f32 	%f94, [%rd25+9216];
	ld.global.f32 	%f95, [%rd25+10240];
	mul.f32 	%f96, %f95, %f95;
	ld.global.f32 	%f97, [%rd25+11264];
	ld.global.f32 	%f98, [%rd25+12288];
	mul.f32 	%f99, %f98, %f98;
	ld.global.f32 	%f100, [%rd25+13312];
	ld.global.f32 	%f101, [%rd25+14336];
	mul.f32 	%f102, %f101, %f101;
	ld.global.f32 	%f103, [%rd25+15360];
	fma.rn.f32 	%f104, %f81, %f81, %f342;
	fma.rn.f32 	%f105, %f82, %f82, %f84;
	fma.rn.f32 	%f106, %f85, %f85, %f87;
	fma.rn.f32 	%f107, %f88, %f88, %f90;
	fma.rn.f32 	%f108, %f91, %f91, %f93;
	fma.rn.f32 	%f109, %f94, %f94, %f96;
	fma.rn.f32 	%f110, %f97, %f97, %f99;
	fma.rn.f32 	%f111, %f100, %f100, %f102;
	add.f32 	%f112, %f104, %f105;
	add.f32 	%f113, %f106, %f107;
	add.f32 	%f114, %f108, %f109;
	add.f32 	%f115, %f110, %f111;
	add.f32 	%f116, %f112, %f113;
	add.f32 	%f117, %f114, %f115;
	add.f32 	%f118, %f116, %f117;
	fma.rn.f32 	%f342, %f103, %f103, %f118;
	sub.s64 	%rd26, %rd19, %rd53;
	setp.lt.u64 	%p4, %rd26, 4096;
	@%p4 bra 	$L__BB10_45;
	add.s64 	%rd53, %rd53, 4096;
	setp.le.u64 	%p5, %rd53, %rd8;
	@%p5 bra 	$L__BB10_30;
$L__BB10_32:
	setp.le.u64 	%p6, %rd19, %rd53;
	cvt.u32.u64 	%r42, %rd53;
	cvt.u32.u64 	%r43, %rd19;
	sub.s32 	%r44, %r43, %r42;
	setp.ge.s32 	%p7, %r24, %r44;
	or.pred  	%p8, %p6, %p7;
	@%p8 bra 	$L__BB10_45;
	not.b32 	%r47, %r24;
	add.s32 	%r48, %r47, %r43;
	sub.s32 	%r50, %r48, %r42;
	shr.u32 	%r51, %r50, 8;
	add.s32 	%r25, %r51, 1;
	and.b32  	%r26, %r25, 15;
	setp.lt.u32 	%p9, %r50, 3840;
	mov.u32 	%r167, %r24;
	@%p9 bra 	$L__BB10_36;
	and.b32  	%r52, %r25, 33554416;
	neg.s32 	%r165, %r52;
	add.s64 	%rd27, %rd53, %rd6;
	shl.b64 	%rd28, %rd27, 2;
	add.s64 	%rd29, %rd28, %rd2;
	add.s64 	%rd54, %rd29, 8192;
	mov.u32 	%r167, %r24;
$L__BB10_35:
	.pragma "nounroll";
	ld.global.f32 	%f120, [%rd54+-8192];
	fma.rn.f32 	%f121, %f120, %f120, %f342;
	ld.global.f32 	%f122, [%rd54+-7168];
	fma.rn.f32 	%f123, %f122, %f122, %f121;
	ld.global.f32 	%f124, [%rd54+-6144];
	fma.rn.f32 	%f125, %f124, %f124, %f123;
	ld.global.f32 	%f126, [%rd54+-5120];
	fma.rn.f32 	%f127, %f126, %f126, %f125;
	ld.global.f32 	%f128, [%rd54+-4096];
	fma.rn.f32 	%f129, %f128, %f128, %f127;
	ld.global.f32 	%f130, [%rd54+-3072];
	fma.rn.f32 	%f131, %f130, %f130, %f129;
	ld.global.f32 	%f132, [%rd54+-2048];
	fma.rn.f32 	%f133, %f132, %f132, %f131;
	ld.global.f32 	%f134, [%rd54+-1024];
	fma.rn.f32 	%f135, %f134, %f134, %f133;
	ld.global.f32 	%f136, [%rd54];
	fma.rn.f32 	%f137, %f136, %f136, %f135;
	ld.global.f32 	%f138, [%rd54+1024];
	fma.rn.f32 	%f139, %f138, %f138, %f137;
	ld.global.f32 	%f140, [%rd54+2048];
	fma.rn.f32 	%f141, %f140, %f140, %f139;
	ld.global.f32 	%f142, [%rd54+3072];
	fma.rn.f32 	%f143, %f142, %f142, %f141;
	ld.global.f32 	%f144, [%rd54+4096];
	fma.rn.f32 	%f145, %f144, %f144, %f143;
	ld.global.f32 	%f146, [%rd54+5120];
	fma.rn.f32 	%f147, %f146, %f146, %f145;
	ld.global.f32 	%f148, [%rd54+6144];
	fma.rn.f32 	%f149, %f148, %f148, %f147;
	ld.global.f32 	%f150, [%rd54+7168];
	fma.rn.f32 	%f342, %f150, %f150, %f149;
	add.s32 	%r167, %r167, 4096;
	add.s32 	%r165, %r165, 16;
	add.s64 	%rd54, %rd54, 16384;
	setp.ne.s32 	%p10, %r165, 0;
	@%p10 bra 	$L__BB10_35;
$L__BB10_36:
	setp.eq.s32 	%p11, %r26, 0;
	@%p11 bra 	$L__BB10_45;
	and.b32  	%r33, %r25, 7;
	setp.lt.u32 	%p12, %r26, 8;
	@%p12 bra 	$L__BB10_39;
	cvt.u64.u32 	%rd30, %r167;
	add.s64 	%rd31, %rd53, %rd30;
	shl.b64 	%rd32, %rd31, 2;
	add.s64 	%rd33, %rd2, %rd32;
	ld.global.f32 	%f152, [%rd33];
	fma.rn.f32 	%f153, %f152, %f152, %f342;
	ld.global.f32 	%f154, [%rd33+1024];
	fma.rn.f32 	%f155, %f154, %f154, %f153;
	ld.global.f32 	%f156, [%rd33+2048];
	fma.rn.f32 	%f157, %f156, %f156, %f155;
	ld.global.f32 	%f158, [%rd33+3072];
	fma.rn.f32 	%f159, %f158, %f158, %f157;
	ld.global.f32 	%f160, [%rd33+4096];
	fma.rn.f32 	%f161, %f160, %f160, %f159;
	ld.global.f32 	%f162, [%rd33+5120];
	fma.rn.f32 	%f163, %f162, %f162, %f161;
	ld.global.f32 	%f164, [%rd33+6144];
	fma.rn.f32 	%f165, %f164, %f164, %f163;
	ld.global.f32 	%f166, [%rd33+7168];
	fma.rn.f32 	%f342, %f166, %f166, %f165;
	add.s32 	%r167, %r167, 2048;
$L__BB10_39:
	setp.eq.s32 	%p13, %r33, 0;
	@%p13 bra 	$L__BB10_45;
	and.b32  	%r36, %r25, 3;
	setp.lt.u32 	%p14, %r33, 4;
	@%p14 bra 	$L__BB10_42;
	cvt.u64.u32 	%rd34, %r167;
	add.s64 	%rd35, %rd53, %rd34;
	shl.b64 	%rd36, %rd35, 2;
	add.s64 	%rd37, %rd2, %rd36;
	ld.global.f32 	%f168, [%rd37];
	fma.rn.f32 	%f169, %f168, %f168, %f342;
	ld.global.f32 	%f170, [%rd37+1024];
	fma.rn.f32 	%f171, %f170, %f170, %f169;
	ld.global.f32 	%f172, [%rd37+2048];
	fma.rn.f32 	%f173, %f172, %f172, %f171;
	ld.global.f32 	%f174, [%rd37+3072];
	fma.rn.f32 	%f342, %f174, %f174, %f173;
	add.s32 	%r167, %r167, 1024;
$L__BB10_42:
	setp.eq.s32 	%p15, %r36, 0;
	@%p15 bra 	$L__BB10_45;
	cvt.u64.u32 	%rd38, %r167;
	add.s64 	%rd39, %rd53, %rd38;
	shl.b64 	%rd40, %rd39, 2;
	add.s64 	%rd55, %rd2, %rd40;
	neg.s32 	%r170, %r36;
$L__BB10_44:
	.pragma "nounroll";
	ld.global.f32 	%f175, [%rd55];
	fma.rn.f32 	%f342, %f175, %f175, %f342;
	add.s64 	%rd55, %rd55, 1024;
	add.s32 	%r170, %r170, 1;
	setp.ne.s32 	%p16, %r170, 0;
	@%p16 bra 	$L__BB10_44;
$L__BB10_45:
	// begin inline asm
	mov.u32 %r53, %laneid;
	// end inline asm
	mov.b32 	%r55, %f342;
	mov.b32 	%r56, 1;
	mov.b32 	%r77, 31;
	mov.b32 	%r78, -1;
	// begin inline asm
	shfl.sync.down.b32 %r54, %r55, %r56, %r77, %r78;
	// end inline asm
	setp.gt.s32 	%p17, %r53, 30;
	mov.b32 	%f176, %r54;
	add.f32 	%f177, %f342, %f176;
	selp.f32 	%f178, %f342, %f177, %p17;
	mov.b32 	%r60, %f178;
	mov.b32 	%r61, 2;
	// begin inline asm
	shfl.sync.down.b32 %r59, %r60, %r61, %r77, %r78;
	// end inline asm
	setp.gt.s32 	%p18, %r53, 29;
	mov.b32 	%f179, %r59;
	add.f32 	%f180, %f178, %f179;
	selp.f32 	%f181, %f178, %f180, %p18;
	mov.b32 	%r65, %f181;
	mov.b32 	%r66, 4;
	// begin inline asm
	shfl.sync.down.b32 %r64, %r65, %r66, %r77, %r78;
	// end inline asm
	setp.gt.s32 	%p19, %r53, 27;
	mov.b32 	%f182, %r64;
	add.f32 	%f183, %f181, %f182;
	selp.f32 	%f184, %f181, %f183, %p19;
	mov.b32 	%r70, %f184;
	mov.b32 	%r71, 8;
	// begin inline asm
	shfl.sync.down.b32 %r69, %r70, %r71, %r77, %r78;
	// end inline asm
	setp.gt.s32 	%p20, %r53, 23;
	mov.b32 	%f185, %r69;
	add.f32 	%f186, %f184, %f185;
	selp.f32 	%f187, %f184, %f186, %p20;
	mov.b32 	%r75, %f187;
	mov.b32 	%r76, 16;
	// begin inline asm
	shfl.sync.down.b32 %r74, %r75, %r76, %r77, %r78;
	// end inline asm
	setp.gt.s32 	%p21, %r53, 15;
	mov.b32 	%f188, %r74;
	add.f32 	%f38, %f187, %f188;
	selp.f32 	%f343, %f187, %f38, %p21;
	setp.ne.s32 	%p22, %r53, 0;
	@%p22 bra 	$L__BB10_47;
	shr.u32 	%r79, %r24, 3;
	and.b32  	%r80, %r79, 124;
	mov.u32 	%r81, _ZZN3cub18CUB_300001_SM_10006detail6reduce28DeviceReduceSingleTileKernelINS2_10policy_hubIfyN4cuda3std3__44plusIfEEE10Policy1000EN6thrust24THRUST_300001_SM_1000_NS6detail15normal_iteratorINSD_10device_ptrIfEEEEPfyS9_ff6squareIfEEEvT0_T1_T2_T3_T4_T6_E12temp_storage;
	add.s32 	%r82, %r81, %r80;
	st.shared.f32 	[%r82+8], %f38;
$L__BB10_47:
	bar.sync 	0;
	setp.ne.s32 	%p23, %r24, 0;
	@%p23 bra 	$L__BB10_49;
	ld.shared.f32 	%f189, [_ZZN3cub18CUB_300001_SM_10006detail6reduce28DeviceReduceSingleTileKernelINS2_10policy_hubIfyN4cuda3std3__44plusIfEEE10Policy1000EN6thrust24THRUST_300001_SM_1000_NS6detail15normal_iteratorINSD_10device_ptrIfEEEEPfyS9_ff6squareIfEEEvT0_T1_T2_T3_T4_T6_E12temp_storage+12];
	add.f32 	%f190, %f343, %f189;
	ld.shared.f32 	%f191, [_ZZN3cub18CUB_300001_SM_10006detail6reduce28DeviceReduceSingleTileKernelINS2_10policy_hubIfyN4cuda3std3__44plusIfEEE10Policy1000EN6thrust24THRUST_300001_SM_1000_NS6detail15normal_iteratorINSD_10device_ptrIfEEEEPfyS9_ff6squareIfEEEvT0_T1_T2_T3_T4_T6_E12temp_storage+16];
	add.f32 	%f192, %f190, %f191;
	ld.shared.f32 	%f193, [_ZZN3cub18CUB_300001_SM_10006detail6reduce28DeviceReduceSingleTileKernelINS2_10policy_hubIfyN4cuda3std3__44plusIfEEE10Policy1000EN6thrust24THRUST_300001_SM_1000_NS6detail15normal_iteratorINSD_10device_ptrIfEEEEPfyS9_ff6squareIfEEEvT0_T1_T2_T3_T4_T6_E12temp_storage+20];
	add.f32 	%f194, %f192, %f193;
	ld.shared.f32 	%f195, [_ZZN3cub18CUB_300001_SM_10006detail6reduce28DeviceReduceSingleTileKernelINS2_10policy_hubIfyN4cuda3std3__44plusIfEEE10Policy1000EN6thrust24THRUST_300001_SM_1000_NS6detail15normal_iteratorINSD_10device_ptrIfEEEEPfyS9_ff6squareIfEEEvT0_T1_T2_T3_T4_T6_E12temp_storage+24];
	add.f32 	%f196, %f194, %f195;
	ld.shared.f32 	%f197, [_ZZN3cub18CUB_300001_SM_10006detail6reduce28DeviceReduceSingleTileKernelINS2_10policy_hubIfyN4cuda3std3__44plusIfEEE10Policy1000EN6thrust24THRUST_300001_SM_1000_NS6detail15normal_iteratorINSD_10device_ptrIfEEEEPfyS9_ff6squareIfEEEvT0_T1_T2_T3_T4_T6_E12temp_storage+28];
	add.f32 	%f198, %f196, %f197;
	ld.shared.f32 	%f199, [_ZZN3cub18CUB_300001_SM_10006detail6reduce28DeviceReduceSingleTileKernelINS2_10policy_hubIfyN4cuda3std3__44plusIfEEE10Policy1000EN6thrust24THRUST_300001_SM_1000_NS6detail15normal_iteratorINSD_10device_ptrIfEEEEPfyS9_ff6squareIfEEEvT0_T1_T2_T3_T4_T6_E12temp_storage+32];
	add.f32 	%f200, %f198, %f199;
	ld.shared.f32 	%f201, [_ZZN3cub18CUB_300001_SM_10006detail6reduce28DeviceReduceSingleTileKernelINS2_10policy_hubIfyN4cuda3std3__44plusIfEEE10Policy1000EN6thrust24THRUST_300001_SM_1000_NS6detail15normal_iteratorINSD_10device_ptrIfEEEEPfyS9_ff6squareIfEEEvT0_T1_T2_T3_T4_T6_E12temp_storage+36];
	add.f32 	%f343, %f200, %f201;
$L__BB10_49:
	mov.u32 	%r155, %tid.x;
	setp.ne.s32 	%p57, %r155, 0;
	@%p57 bra 	$L__BB10_51;
	add.f32 	%f321, %f42, %f343;
	st.global.f32 	[%rd1], %f321;
$L__BB10_51:
	ret;

}
	// .globl	_ZN3cub18CUB_300001_SM_10006detail6reduce18DeviceReduceKernelINS2_10policy_hubIfyN4cuda3std3__44plusIfEEE10Policy1000EN6thrust24THRUST_300001_SM_1000_NS6detail15normal_iteratorINSD_10device_ptrIfEEEEyS9_f6squareIfEEEvT0_PT3_T1_NS0_13GridEvenShareISO_EET2_T4_
.visible .entry _ZN3cub18CUB_300001_SM_10006detail6reduce18DeviceReduceKernelINS2_10policy_hubIfyN4cuda3std3__44plusIfEEE10Policy1000EN6thrust24THRUST_300001_SM_1000_NS6detail15normal_iteratorINSD_10device_ptrIfEEEEyS9_f6squareIfEEEvT0_PT3_T1_NS0_13GridEvenShareISO_EET2_T4_(
	.param .align 8 .b8 _ZN3cub18CUB_300001_SM_10006detail6reduce18DeviceReduceKernelINS2_10policy_hubIfyN4cuda3std3__44plusIfEEE10Policy1000EN6thrust24THRUST_300001_SM_1000_NS6detail15normal_iteratorINSD_10device_ptrIfEEEEyS9_f6squareIfEEEvT0_PT3_T1_NS0_13GridEvenShareISO_EET2_T4__param_0[8],
	.param .u64 .ptr .align 1 _ZN3cub18CUB_300001_SM_10006detail6reduce18DeviceReduceKernelINS2_10policy_hubIfyN4cuda3std3__44plusIfEEE10Policy1000EN6thrust24THRUST_300001_SM_1000_NS6detail15normal_iteratorINSD_10device_ptrIfEEEEyS9_f6squareIfEEEvT0_PT3_T1_NS0_13GridEvenShareISO_EET2_T4__param_1,
	.param .u64 _ZN3cub18CUB_300001_SM_10006detail6reduce18DeviceReduceKernelINS2_10policy_hubIfyN4cuda3std3__44plusIfEEE10Policy1000EN6thrust24THRUST_300001_SM_1000_NS6detail15normal_iteratorINSD_10device_ptrIfEEEEyS9_f6squareIfEEEvT0_PT3_T1_NS0_13GridEvenShareISO_EET2_T4__param_2,
	.param .align 8 .b8 _ZN3cub18CUB_300001_SM_10006detail6reduce18DeviceReduceKernelINS2_10policy_hubIfyN4cuda3std3__44plusIfEEE10Policy1000EN6thrust24THRUST_300001_SM_1000_NS6detail15normal_iteratorINSD_10device_ptrIfEEEEyS9_f6squareIfEEEvT0_PT3_T1_NS0_13GridEvenShareISO_EET2_T4__param_3[72],
	.param .align 1 .b8 _ZN3cub18CUB_300001_SM_10006detail6reduce18DeviceReduceKernelINS2_10policy_hubIfyN4cuda3std3__44plusIfEEE10Policy1000EN6thrust24THRUST_300001_SM_1000_NS6detail15normal_iteratorINSD_10device_ptrIfEEEEyS9_f6squareIfEEEvT0_PT3_T1_NS0_13GridEvenShareISO_EET2_T4__param_4[1],
	.param .align 1 .b8 _ZN3cub18CUB_300001_SM_10006detail6reduce18DeviceReduceKernelINS2_10policy_hubIfyN4cuda3std3__44plusIfEEE10Policy1000EN6thrust24THRUST_300001_SM_1000_NS6detail15normal_iteratorINSD_10device_ptrIfEEEEyS9_f6squareIfEEEvT0_PT3_T1_NS0_13GridEvenShareISO_EET2_T4__param_5[1]
)
.maxntid 256
{
	.reg .pred 	%p<57>;
	.reg .b16 	%rs<4>;
	.reg .b32 	%r<205>;
	.reg .b32 	%f<340>;
	.reg .b64 	%rd<74>;
	// demoted variable
	.shared .align 4 .b8 _ZZN3cub18CUB_300001_SM_10006detail6reduce18DeviceReduceKernelINS2_10policy_hubIfyN4cuda3std3__44plusIfEEE10Policy1000EN6thrust24THRUST_300001_SM_1000_NS6detail15normal_iteratorINSD_10device_ptrIfEEEEyS9_f6squareIfEEEvT0_PT3_T1_NS0_13GridEvenShareISO_EET2_T4_E12temp_storage[44];
	ld.param.u64 	%rd1, [_ZN3cub18CUB_300001_SM_10006detail6reduce18DeviceReduceKernelINS2_10policy_hubIfyN4cuda3std3__44plusIfEEE10Policy1000EN6thrust24THRUST_300001_SM_1000_NS6detail15normal_iteratorINSD_10device_ptrIfEEEEyS9_f6squareIfEEEvT0_PT3_T1_NS0_13GridEvenShareISO_EET2_T4__param_3+32];
	ld.param.u32 	%r1, [_ZN3cub18CUB_300001_SM_10006detail6reduce18DeviceReduceKernelINS2_10policy_hubIfyN4cuda3std3__44plusIfEEE10Policy1000EN6thrust24THRUST_300001_SM_1000_NS6detail15normal_iteratorINSD_10device_ptrIfEEEEyS9_f6squareIfEEEvT0_PT3_T1_NS0_13GridEvenShareISO_EET2_T4__param_3+40];
	ld.param.u64 	%rd25, [_ZN3cub18CUB_300001_SM_10006detail6reduce18DeviceReduceKernelINS2_10policy_hubIfyN4cuda3std3__44plusIfEEE10Policy1000EN6thrust24THRUST_300001_SM_1000_NS6detail15normal_iteratorINSD_10device_ptrIfEEEEyS9_f6squareIfEEEvT0_PT3_T1_NS0_13GridEvenShareISO_EET2_T4__param_0];
	ld.param.u64 	%rd24, [_ZN3cub18CUB_300001_SM_10006detail6reduce18DeviceReduceKernelINS2_10policy_hubIfyN4cuda3std3__44plusIfEEE10Policy1000EN6thrust24THRUST_300001_SM_1000_NS6detail15normal_iteratorINSD_10device_ptrIfEEEEyS9_f6squareIfEEEvT0_PT3_T1_NS0_13GridEvenShareISO_EET2_T4__param_1];
	cvta.to.global.u64 	%rd2, %rd25;
	mov.u32 	%r2, %ctaid.x;
	shl.b32 	%r50, %r1, 12;
	cvt.s64.s32 	%rd3, %r50;
	shl.b32 	%r51, %r2, 12;
	cvt.u64.u32 	%rd4, %r51;
	sub.s64 	%rd5, %rd1, %rd4;
	setp.gt.u64 	%p1, %rd5, 4095;
	@%p1 bra 	$L__BB11_25;
	cvt.u32.u64 	%r111, %rd4;
	cvt.u32.u64 	%r3, %rd1;
	sub.s32 	%r4, %r3, %r111;
	mov.u32 	%r5, %tid.x;
	setp.ge.s32 	%p23, %r5, %r4;
	mov.f32 	%f328, 0f00000000;
	mov.u32 	%r192, %r5;
	@%p23 bra 	$L__BB11_3;
	add.s32 	%r113, %r111, %r5;
	mul.wide.u32 	%rd48, %r113, 4;
	add.s64 	%rd49, %rd2, %rd48;
	ld.global.f32 	%f201, [%rd49];
	mul.f32 	%f328, %f201, %f201;
	add.s32 	%r192, %r5, 256;
$L__BB11_3:
	setp.ge.s32 	%p24, %r192, %r4;
	@%p24 bra 	$L__BB11_16;
	not.b32 	%r115, %r192;
	add.s32 	%r116, %r115, %r3;
	sub.s32 	%r117, %r116, %r111;
	shr.u32 	%r118, %r117, 8;
	add.s32 	%r8, %r118, 1;
	and.b32  	%r9, %r8, 15;
	setp.lt.u32 	%p25, %r117, 3840;
	@%p25 bra 	$L__BB11_7;
	and.b32  	%r119, %r8, 33554416;
	neg.s32 	%r190, %r119;
	mul.wide.u32 	%rd50, %r2, 16384;
	mul.wide.u32 	%rd51, %r192, 4;
	or.b64  	%rd52, %rd50, %rd51;
	add.s64 	%rd53, %rd52, %rd2;
	add.s64 	%rd68, %rd53, 8192;
$L__BB11_6:
	.pragma "nounroll";
	ld.global.f32 	%f203, [%rd68+-8192];
	fma.rn.f32 	%f204, %f203, %f203, %f328;
	ld.global.f32 	%f205, [%rd68+-7168];
	fma.rn.f32 	%f206, %f205, %f205, %f204;
	ld.global.f32 	%f207, [%rd68+-6144];
	fma.rn.f32 	%f208, %f207, %f207, %f206;
	ld.global.f32 	%f209, [%rd68+-5120];
	fma.rn.f32 	%f210, %f209, %f209, %f208;
	ld.global.f32 	%f211, [%rd68+-4096];
	fma.rn.f32 	%f212, %f211, %f211, %f210;
	ld.global.f32 	%f213, [%rd68+-3072];
	fma.rn.f32 	%f214, %f213, %f213, %f212;
	ld.global.f32 	%f215, [%rd68+-2048];
	fma.rn.f32 	%f216, %f215, %f215, %f214;
	ld.global.f32 	%f217, [%rd68+-1024];
	fma.rn.f32 	%f218, %f217, %f217, %f216;
	ld.global.f32 	%f219, [%rd68];
	fma.rn.f32 	%f220, %f219, %f219, %f218;
	ld.global.f32 	%f221, [%rd68+1024];
	fma.rn.f32 	%f222, %f221, %f221, %f220;
	ld.global.f32 	%f223, [%rd68+2048];
	fma.rn.f32 	%f224, %f223, %f223, %f222;
	ld.global.f32 	%f225, [%rd68+3072];
	fma.rn.f32 	%f226, %f225, %f225, %f224;
	ld.global.f32 	%f227, [%rd68+4096];
	fma.rn.f32 	%f228, %f227, %f227, %f226;
	ld.global.f32 	%f229, [%rd68+5120];
	fma.rn.f32 	%f230, %f229, %f229, %f228;
	ld.global.f32 	%f231, [%rd68+6144];
	fma.rn.f32 	%f232, %f231, %f231, %f230;
	ld.global.f32 	%f233, [%rd68+7168];
	fma.rn.f32 	%f328, %f233, %f233, %f232;
	add.s32 	%r192, %r192, 4096;
	add.s32 	%r190, %r190, 16;
	add.s64 	%rd68, %rd68, 16384;
	setp.ne.s32 	%p26, %r190, 0;
	@%p26 bra 	$L__BB11_6;
$L__BB11_7:
	setp.eq.s32 	%p27, %r9, 0;
	@%p27 bra 	$L__BB11_16;
	and.b32  	%r16, %r8, 7;
	setp.lt.u32 	%p28, %r9, 8;
	@%p28 bra 	$L__BB11_10;
	cvt.s64.s32 	%rd54, %r192;
	add.s64 	%rd55, %rd54, %rd4;
	shl.b64 	%rd56, %rd55, 2;
	add.s64 	%rd57, %rd2, %rd56;
	ld.global.f32 	%f235, [%rd57];
	fma.rn.f32 	%f236, %f235, %f235, %f328;
	ld.global.f32 	%f237, [%rd57+1024];
	fma.rn.f32 	%f238, %f237, %f237, %f236;
	ld.global.f32 	%f239, [%rd57+2048];
	fma.rn.f32 	%f240, %f239, %f239, %f238;
	ld.global.f32 	%f241, [%rd57+3072];
	fma.rn.f32 	%f242, %f241, %f241, %f240;
	ld.global.f32 	%f243, [%rd57+4096];
	fma.rn.f32 	%f244, %f243, %f243, %f242;
	ld.global.f32 	%f245, [%rd57+5120];
	fma.rn.f32 	%f246, %f245, %f245, %f244;
	ld.global.f32 	%f247, [%rd57+6144];
	fma.rn.f32 	%f248, %f247, %f247, %f246;
	ld.global.f32 	%f249, [%rd57+7168];
	fma.rn.f32 	%f328, %f249, %f249, %f248;
	add.s32 	%r192, %r192, 2048;
$L__BB11_10:
	setp.eq.s32 	%p29, %r16, 0;
	@%p29 bra 	$L__BB11_16;
	and.b32  	%r19, %r8, 3;
	setp.lt.u32 	%p30, %r16, 4;
	@%p30 bra 	$L__BB11_13;
	cvt.s64.s32 	%rd58, %r192;
	add.s64 	%rd59, %rd58, %rd4;
	shl.b64 	%rd60, %rd59, 2;
	add.s64 	%rd61, %rd2, %rd60;
	ld.global.f32 	%f251, [%rd61];
	fma.rn.f32 	%f252, %f251, %f251, %f328;
	ld.global.f32 	%f253, [%rd61+1024];
	fma.rn.f32 	%f254, %f253, %f253, %f252;
	ld.global.f32 	%f255, [%rd61+2048];
	fma.rn.f32 	%f256, %f255, %f255, %f254;
	ld.global.f32 	%f257, [%rd61+3072];
	fma.rn.f32 	%f328, %f257, %f257, %f256;
	add.s32 	%r192, %r192, 1024;
$L__BB11_13:
	setp.eq.s32 	%p31, %r19, 0;
	@%p31 bra 	$L__BB11_16;
	mul.wide.u32 	%rd62, %r2, 16384;
	add.s64 	%rd9, %rd2, %rd62;
	neg.s32 	%r195, %r19;
$L__BB11_15:
	.pragma "nounroll";
	mul.wide.s32 	%rd63, %r192, 4;
	add.s64 	%rd64, %rd9, %rd63;
	ld.global.f32 	%f258, [%rd64];
	fma.rn.f32 	%f328, %f258, %f258, %f328;
	add.s32 	%r192, %r192, 256;
	add.s32 	%r195, %r195, 1;
	setp.ne.s32 	%p32, %r195, 0;
	@%p32 bra 	$L__BB11_15;
$L__BB11_16:
	setp.lt.s32 	%p33, %r4, 256;
	@%p33 bra 	$L__BB11_21;
	// begin inline asm
	mov.u32 %r158, %laneid;
	// end inline asm
	mov.b32 	%r160, %f328;
	mov.b32 	%r161, 1;
	mov.b32 	%r182, 31;
	mov.b32 	%r183, -1;
	// begin inline asm
	shfl.sync.down.b32 %r159, %r160, %r161, %r182, %r183;
	// end inline asm
	setp.gt.s32 	%p49, %r158, 30;
	mov.b32 	%f293, %r159;
	add.f32 	%f294, %f328, %f293;
	selp.f32 	%f295, %f328, %f294, %p49;
	mov.b32 	%r165, %f295;
	mov.b32 	%r166, 2;
	// begin inline asm
	shfl.sync.down.b32 %r164, %r165, %r166, %r182, %r183;
	// end inline asm
	setp.gt.s32 	%p50, %r158, 29;
	mov.b32 	%f296, %r164;
	add.f32 	%f297, %f295, %f296;
	selp.f32 	%f298, %f295, %f297, %p50;
	mov.b32 	%r170, %f298;
	mov.b32 	%r171, 4;
	// begin inline asm
	shfl.sync.down.b32 %r169, %r170, %r171, %r182, %r183;
	// end inline asm
	setp.gt.s32 	%p51, %r158, 27;
	mov.b32 	%f299, %r169;
	add.f32 	%f300, %f298, %f299;
	selp.f32 	%f301, %f298, %f300, %p51;
	mov.b32 	%r175, %f301;
	mov.b32 	%r176, 8;
	// begin inline asm
	shfl.sync.down.b32 %r174, %r175, %r176, %r182, %r183;
	// end inline asm
	setp.gt.s32 	%p52, %r158, 23;
	mov.b32 	%f302, %r174;
	add.f32 	%f303, %f301, %f302;
	selp.f32 	%f304, %f301, %f303, %p52;
	mov.b32 	%r180, %f304;
	mov.b32 	%r181, 16;
	// begin inline asm
	shfl.sync.down.b32 %r179, %r180, %r181, %r182, %r183;
	// end inline asm
	setp.gt.s32 	%p53, %r158, 15;
	mov.b32 	%f305, %r179;
	add.f32 	%f16, %f304, %f305;
	selp.f32 	%f339, %f304, %f16, %p53;
	setp.ne.s32 	%p54, %r158, 0;
	@%p54 bra 	$L__BB11_19;
	shr.u32 	%r184, %r5, 3;
	and.b32  	%r185, %r184, 124;
	mov.u32 	%r186, _ZZN3cub18CUB_300001_SM_10006detail6reduce18DeviceReduceKernelINS2_10policy_hubIfyN4cuda3std3__44plusIfEEE10Policy1000EN6thrust24THRUST_300001_SM_1000_NS6detail15normal_iteratorINSD_10device_ptrIfEEEEyS9_f6squareIfEEEvT0_PT3_T1_NS0_13GridEvenShareISO_EET2_T4_E12temp_storage;
	add.s32 	%r187, %r186, %r185;
	st.shared.f32 	[%r187+8], %f16;
$L__BB11_19:
	bar.sync 	0;
	setp.ne.s32 	%p55, %r5, 0;
	@%p55 bra 	$L__BB11_46;
	ld.shared.f32 	%f306, [_ZZN3cub18CUB_300001_SM_10006detail6reduce18DeviceReduceKernelINS2_10policy_hubIfyN4cuda3std3__44plusIfEEE10Policy1000EN6thrust24THRUST_300001_SM_1000_NS6detail15normal_iteratorINSD_10device_ptrIfEEEEyS9_f6squareIfEEEvT0_PT3_T1_NS0_13GridEvenShareISO_EET2_T4_E12temp_storage+12];
	add.f32 	%f307, %f339, %f306;
	ld.shared.f32 	%f308, [_ZZN3cub18CUB_300001_SM_10006detail6reduce18DeviceReduceKernelINS2_10policy_hubIfyN4cuda3std3__44plusIfEEE10Policy1000EN6thrust24THRUST_300001_SM_1000_NS6detail15normal_iteratorINSD_10device_ptrIfEEEEyS9_f6squareIfEEEvT0_PT3_T1_NS0_13GridEvenShareISO_EET2_T4_E12temp_storage+16];
	add.f32 	%f309, %f307, %f308;
	ld.shared.f32 	%f310, [_ZZN3cub18CUB_300001_SM_10006detail6reduce18DeviceReduceKernelINS2_10policy_hubIfyN4cuda3std3__44plusIfEEE10Policy1000EN6thrust24THRUST_300001_SM_1000_NS6detail15normal_iteratorINSD_10device_ptrIfEEEEyS9_f6squareIfEEEvT0_PT3_T1_NS0_13GridEvenShareISO_EET2_T4_E12temp_storage+20];
	add.f32 	%f311, %f309, %f310;
	ld.shared.f32 	%f312, [_ZZN3cub18CUB_300001_SM_10006detail6reduce18DeviceReduceKernelINS2_10policy_hubIfyN4cuda3std3__44plusIfEEE10Policy1000EN6thrust24THRUST_300001_SM_1000_NS6detail15normal_iteratorINSD_10device_ptrIfEEEEyS9_f6squareIfEEEvT0_PT3_T1_NS0_13GridEvenShareISO_EET2_T4_E12temp_storage+24];
	add.f32 	%f313, %f311, %f312;
	ld.shared.f32 	%f314, [_ZZN3cub18CUB_300001_SM_10006detail6reduce18DeviceReduceKernelINS2_10policy_hubIfyN4cuda3std3__44plusIfEEE10Policy1000EN6thrust24THRUST_300001_SM_1000_NS6detail15normal_iteratorINSD_10device_ptrIfEEEEyS9_f6squareIfEEEvT0_PT3_T1_NS0_13GridEvenShareISO_EET2_T4_E12temp_storage+28];
	add.f32 	%f315, %f313, %f314;
	ld.shared.f32 	%f316, [_ZZN3cub18CUB_300001_SM_10006detail6reduce18DeviceReduceKernelINS2_10policy_hubIfyN4cuda3std3__44plusIfEEE10Policy1000EN6thrust24THRUST_300001_SM_1000_NS6detail15normal_iteratorINSD_10device_ptrIfEEEEyS9_f6squareIfEEEvT0_PT3_T1_NS0_13GridEvenShareISO_EET2_T4_E12temp_storage+32];
	add.f32 	%f317, %f315, %f316;
	ld.shared.f32 	%f318, [_ZZN3cub18CUB_300001_SM_10006detail6reduce18DeviceReduceKernelINS2_10policy_hubIfyN4cuda3std3__44plusIfEEE10Policy1000EN6thrust24THRUST_300001_SM_1000_NS6detail15normal_iteratorINSD_10device_ptrIfEEEEyS9_f6squareIfEEEvT0_PT3_T1_NS0_13GridEvenShareISO_EET2_T4_E12temp_storage+36];
	add.f32 	%f339, %f317, %f318;
	bra.uni 	$L__BB11_46;
$L__BB11_21:
	// begin inline asm
	mov.u32 %r120, %laneid;
	// end inline asm
	and.b32  	%r146, %r5, 992;
	add.s32 	%r147, %r146, 32;
	setp.gt.s32 	%p34, %r147, %r4;
	not.b32 	%r148, %r146;
	add.s32 	%r149, %r4, %r148;
	selp.b32 	%r144, %r149, 31, %p34;
	mov.b32 	%r122, %f328;
	mov.b32 	%r123, 1;
	mov.b32 	%r145, -1;
	// begin inline asm
	shfl.sync.down.b32 %r121, %r122, %r123, %r144, %r145;
	// end inline asm
	setp.lt.s32 	%p35, %r120, %r144;
	mov.b32 	%f259, %r121;
	add.f32 	%f260, %f328, %f259;
	selp.f32 	%f261, %f260, %f328, %p35;
	mov.b32 	%r127, %f261;
	mov.b32 	%r128, 2;
	// begin inline asm
	shfl.sync.down.b32 %r126, %r127, %r128, %r144, %r145;
	// end inline asm
	add.s32 	%r150, %r120, 2;
	setp.gt.s32 	%p36, %r150, %r144;
	mov.b32 	%f262, %r126;
	add.f32 	%f263, %f261, %f262;
	selp.f32 	%f264, %f261, %f263, %p36;
	mov.b32 	%r132, %f264;
	mov.b32 	%r133, 4;
	// begin inline asm
	shfl.sync.down.b32 %r131, %r132, %r133, %r144, %r145;
	// end inline asm
	add.s32 	%r151, %r120, 4;
	setp.gt.s32 	%p37, %r151, %r144;
	mov.b32 	%f265, %r131;
	add.f32 	%f266, %f264, %f265;
	selp.f32 	%f267, %f264, %f266, %p37;
	mov.b32 	%r137, %f267;
	mov.b32 	%r138, 8;
	// begin inline asm
	shfl.sync.down.b32 %r136, %r137, %r138, %r144, %r145;
	// end inline asm
	add.s32 	%r152, %r120, 8;
	setp.gt.s32 	%p38, %r152, %r144;
	mov.b32 	%f268, %r136;
	add.f32 	%f269, %f267, %f268;
	selp.f32 	%f270, %f267, %f269, %p38;
	mov.b32 	%r142, %f270;
	mov.b32 	%r143, 16;
	// begin inline asm
	shfl.sync.down.b32 %r141, %r142, %r143, %r144, %r145;
	// end inline asm
	add.s32 	%r153, %r120, 16;
	setp.gt.s32 	%p39, %r153, %r144;
	mov.b32 	%f271, %r141;
	add.f32 	%f272, %f270, %f271;
	selp.f32 	%f339, %f270, %f272, %p39;
	setp.ne.s32 	%p40, %r120, 0;
	@%p40 bra 	$L__BB11_23;
	shr.u32 	%r154, %r5, 3;
	and.b32  	%r155, %r154, 124;
	mov.u32 	%r156, _ZZN3cub18CUB_300001_SM_10006detail6reduce18DeviceReduceKernelINS2_10policy_hubIfyN4cuda3std3__44plusIfEEE10Policy1000EN6thrust24THRUST_300001_SM_1000_NS6detail15normal_iteratorINSD_10device_ptrIfEEEEyS9_f6squareIfEEEvT0_PT3_T1_NS0_13GridEvenShareISO_EET2_T4_E12temp_storage;
	add.s32 	%r157, %r156, %r155;
	st.shared.f32 	[%r157+8], %f339;
$L__BB11_23:
	bar.sync 	0;
	setp.ne.s32 	%p41, %r5, 0;
	@%p41 bra 	$L__BB11_46;
	setp.gt.s32 	%p42, %r4, 32;
	ld.shared.f32 	%f273, [_ZZN3cub18CUB_300001_SM_10006detail6reduce18DeviceReduceKernelINS2_10policy_hubIfyN4cuda3std3__44plusIfEEE10Policy1000EN6thrust24THRUST_300001_SM_1000_NS6detail15normal_iteratorINSD_10device_ptrIfEEEEyS9_f6squareIfEEEvT0_PT3_T1_NS0_13GridEvenShareISO_EET2_T4_E12temp_storage+12];
	add.f32 	%f274, %f339, %f273;
	selp.f32 	%f275, %f274, %f339, %p42;
	setp.gt.s32 	%p43, %r4, 64;
	ld.shared.f32 	%f276, [_ZZN3cub18CUB_300001_SM_10006detail6reduce18DeviceReduceKernelINS2_10policy_hubIfyN4cuda3std3__44plusIfEEE10Policy1000EN6thrust24THRUST_300001_SM_1000_NS6detail15normal_iteratorINSD_10device_ptrIfEEEEyS9_f6squareIfEEEvT0_PT3_T1_NS0_13GridEvenShareISO_EET2_T4_E12temp_storage+16];
	add.f32 	%f277, %f276, %f275;
	selp.f32 	%f278, %f277, %f275, %p43;
	setp.gt.s32 	%p44, %r4, 96;
	ld.shared.f32 	%f279, [_ZZN3cub18CUB_300001_SM_10006detail6reduce18DeviceReduceKernelINS2_10policy_hubIfyN4cuda3std3__44plusIfEEE10Policy1000EN6thrust24THRUST_300001_SM_1000_NS6detail15normal_iteratorINSD_10device_ptrIfEEEEyS9_f6squareIfEEEvT0_PT3_T1_NS0_13GridEvenShareISO_EET2_T4_E12temp_storage+20];
	add.f32 	%f280, %f279, %f278;
	selp.f32 	%f281, %f280, %f278, %p44;
	setp.gt.s32 	%p45, %r4, 128;
	ld.shared.f32 	%f282, [_ZZN3cub18CUB_300001_SM_10006detail6reduce18DeviceReduceKernelINS2_10policy_hubIfyN4cuda3std3__44plusIfEEE10Policy1000EN6thrust24THRUST_300001_SM_1000_NS6detail15normal_iteratorINSD_10device_ptrIfEEEEyS9_f6squareIfEEEvT0_PT3_T1_NS0_13GridEvenShareISO_EET2_T4_E12temp_storage+24];
	add.f32 	%f283, %f282, %f281;
	selp.f32 	%f284, %f283, %f281, %p45;
	setp.gt.s32 	%p46, %r4, 160;
	ld.shared.f32 	%f285, [_ZZN3cub18CUB_300001_SM_10006detail6reduce18DeviceReduceKernelINS2_10policy_hubIfyN4cuda3std3__44plusIfEEE10Policy1000EN6thrust24THRUST_300001_SM_1000_NS6detail15normal_iteratorINSD_10device_ptrIfEEEEyS9_f6squareIfEEEvT0_PT3_T1_NS0_13GridEvenShareISO_EET2_T4_E12temp_storage+28];
	add.f32 	%f286, %f285, %f284;
	selp.f32 	%f287, %f286, %f284, %p46;
	setp.gt.s32 	%p47, %r4, 192;
	ld.shared.f32 	%f288, [_ZZN3cub18CUB_300001_SM_10006detail6reduce18DeviceReduceKernelINS2_10policy_hubIfyN4cuda3std3__44plusIfEEE10Policy1000EN6thrust24THRUST_300001_SM_1000_NS6detail15normal_iteratorINSD_10device_ptrIfEEEEyS9_f6squareIfEEEvT0_PT3_T1_NS0_13GridEvenShareISO_EET2_T4_E12temp_storage+32];
	add.f32 	%f289, %f288, %f287;
	selp.f32 	%f290, %f289, %f287, %p47;
	setp.gt.s32 	%p48, %r4, 224;
	ld.shared.f32 	%f291, [_ZZN3cub18CUB_300001_SM_10006detail6reduce18DeviceReduceKernelINS2_10policy_hubIfyN4cuda3std3__44plusIfEEE10Policy1000EN6thrust24THRUST_300001_SM_1000_NS6detail15normal_iteratorINSD_10device_ptrIfEEEEyS9_f6squareIfEEEvT0_PT3_T1_NS0_13GridEvenShareISO_EET2_T4_E12temp_storage+36];
	add.f32 	%f292, %f291, %f290;
	selp.f32 	%f339, %f292, %f290, %p48;
	bra.uni 	$L__BB11_46;
$L__BB11_25:
	cvt.u32.u64 	%r52, %rd4;
	mov.u32 	%r27, %tid.x;
	add.s32 	%r53, %r27, %r52;
	mul.wide.u32 	%rd26, %r53, 4;
	add.s64 	%rd27, %rd2, %rd26;
	ld.global.f32 	%f41, [%rd27];
	ld.global.f32 	%f42, [%rd27+1024];
	mul.f32 	%f43, %f42, %f42;
	ld.global.f32 	%f44, [%rd27+2048];
	ld.global.f32 	%f45, [%rd27+3072];
	mul.f32 	%f46, %f45, %f45;
	ld.global.f32 	%f47, [%rd27+4096];
	ld.global.f32 	%f48, [%rd27+5120];
	mul.f32 	%f49, %f48, %f48;
	ld.global.f32 	%f50, [%rd27+6144];
	ld.global.f32 	%f51, [%rd27+7168];
	mul.f32 	%f52, %f51, %f51;
	ld.global.f32 	%f53, [%rd27+8192];
	ld.global.f32 	%f54, [%rd27+9216];
	mul.f32 	%f55, %f54, %f54;
	ld.global.f32 	%f56, [%rd27+10240];
	ld.global.f32 	%f57, [%rd27+11264];
	mul.f32 	%f58, %f57, %f57;
	ld.global.f32 	%f59, [%rd27+12288];
	ld.global.f32 	%f60, [%rd27+13312];
	mul.f32 	%f61, %f60, %f60;
	ld.global.f32 	%f62, [%rd27+14336];
	ld.global.f32 	%f63, [%rd27+15360];
	mul.f32 	%f64, %f63, %f63;
	fma.rn.f32 	%f65, %f41, %f41, %f43;
	fma.rn.f32 	%f66, %f44, %f44, %f46;
	fma.rn.f32 	%f67, %f47, %f47, %f49;
	fma.rn.f32 	%f68, %f50, %f50, %f52;
	fma.rn.f32 	%f69, %f53, %f53, %f55;
	fma.rn.f32 	%f70, %f56, %f56, %f58;
	fma.rn.f32 	%f71, %f59, %f59, %f61;
	fma.rn.f32 	%f72, %f62, %f62, %f64;
	add.f32 	%f73, %f65, %f66;
	add.f32 	%f74, %f67, %f68;
	add.f32 	%f75, %f69, %f70;
	add.f32 	%f76, %f71, %f72;
	add.f32 	%f77, %f73, %f74;
	add.f32 	%f78, %f75, %f76;
	add.f32 	%f338, %f77, %f78;
	setp.lt.u64 	%p2, %rd5, %rd3;
	@%p2 bra 	$L__BB11_42;
	cvt.u32.u64 	%r55, %rd3;
	cvt.u64.u32 	%rd10, %r27;
	add.s64 	%rd70, %rd4, %rd3;
	cvt.u32.u64 	%r28, %rd1;
	not.b32 	%r57, %r27;
	add.s32 	%r58, %r57, %r28;
	sub.s32 	%r59, %r58, %r55;
	sub.s32 	%r197, %r59, %r52;
	add.s64 	%rd28, %rd70, %rd10;
	shl.b64 	%rd29, %rd28, 2;
	add.s64 	%rd30, %rd29, %rd2;
	add.s64 	%rd69, %rd30, 8192;
	mov.b32 	%r198, 0;
	mov.u64 	%rd71, %rd4;
$L__BB11_27:
	add.s64 	%rd71, %rd71, %rd3;
	add.s64 	%rd31, %rd1, -4096;
	setp.gt.u64 	%p3, %rd71, %rd31;
	@%p3 bra 	$L__BB11_29;
	cvt.u32.u64 	%r60, %rd3;
	add.s64 	%rd32, %rd71, %rd10;
	shl.b64 	%rd33, %rd32, 2;
	add.s64 	%rd34, %rd2, %rd33;
	ld.global.f32 	%f79, [%rd34];
	ld.global.f32 	%f80, [%rd34+1024];
	ld.global.f32 	%f81, [%rd34+2048];
	mul.f32 	%f82, %f81, %f81;
	ld.global.f32 	%f83, [%rd34+3072];
	ld.global.f32 	%f84, [%rd34+4096];
	mul.f32 	%f85, %f84, %f84;
	ld.global.f32 	%f86, [%rd34+5120];
	ld.global.f32 	%f87, [%rd34+6144];
	mul.f32 	%f88, %f87, %f87;
	ld.global.f32 	%f89, [%rd34+7168];
	ld.global.f32 	%f90, [%rd34+8192];
	mul.f32 	%f91, %f90, %f90;
	ld.global.f32 	%f92, [%rd34+9216];
	ld.global.f32 	%f93, [%rd34+10240];
	mul.f32 	%f94, %f93, %f93;
	ld.global.f32 	%f95, [%rd34+11264];
	ld.global.f32 	%f96, [%rd34+12288];
	mul.f32 	%f97, %f96, %f96;
	ld.global.f32 	%f98, [%rd34+13312];
	ld.global.f32 	%f99, [%rd34+14336];
	mul.f32 	%f100, %f99, %f99;
	ld.global.f32 	%f101, [%rd34+15360];
	fma.rn.f32 	%f102, %f79, %f79, %f338;
	fma.rn.f32 	%f103, %f80, %f80, %f82;
	fma.rn.f32 	%f104, %f83, %f83, %f85;
	fma.rn.f32 	%f105, %f86, %f86, %f88;
	fma.rn.f32 	%f106, %f89, %f89, %f91;
	fma.rn.f32 	%f107, %f92, %f92, %f94;
	fma.rn.f32 	%f108, %f95, %f95, %f97;
	fma.rn.f32 	%f109, %f98, %f98, %f100;
	add.f32 	%f110, %f102, %f103;
	add.f32 	%f111, %f104, %f105;
	add.f32 	%f112, %f106, %f107;
	add.f32 	%f113, %f108, %f109;
	add.f32 	%f114, %f110, %f111;
	add.f32 	%f115, %f112, %f113;
	add.f32 	%f116, %f114, %f115;
	fma.rn.f32 	%f338, %f101, %f101, %f116;
	sub.s64 	%rd35, %rd1, %rd71;
	setp.lt.u64 	%p4, %rd35, %rd3;
	add.s32 	%r198, %r198, 1;
	add.s64 	%rd70, %rd70, %rd3;
	sub.s32 	%r197, %r197, %r60;
	shl.b64 	%rd36, %rd3, 2;
	add.s64 	%rd69, %rd69, %rd36;
	@%p4 bra 	$L__BB11_42;
	bra.uni 	$L__BB11_27;
$L__BB11_29:
	setp.le.u64 	%p5, %rd1, %rd71;
	cvt.u32.u64 	%r61, %rd71;
	cvt.u32.u64 	%r62, %rd1;
	sub.s32 	%r63, %r62, %r61;
	setp.ge.s32 	%p6, %r27, %r63;
	or.pred  	%p7, %p5, %p6;
	@%p7 bra 	$L__BB11_42;
	cvt.u32.u64 	%r65, %rd3;
	cvt.u32.u64 	%r66, %rd4;
	not.b32 	%r67, %r27;
	add.s32 	%r68, %r67, %r28;
	add.s32 	%r69, %r65, %r66;
	sub.s32 	%r70, %r68, %r69;
	mul.lo.s32 	%r71, %r1, %r198;
	shl.b32 	%r72, %r71, 12;
	sub.s32 	%r73, %r70, %r72;
	shr.u32 	%r74, %r73, 8;
	add.s32 	%r34, %r74, 1;
	and.b32  	%r35, %r34, 15;
	setp.lt.u32 	%p8, %r73, 3840;
	mov.u32 	%r201, %r27;
	@%p8 bra 	$L__BB11_33;
	shr.u32 	%r75, %r197, 8;
	add.s32 	%r76, %r75, 1;
	and.b32  	%r77, %r76, 33554416;
	neg.s32 	%r199, %r77;
	mov.u32 	%r201, %r27;
$L__BB11_32:
	.pragma "nounroll";
	ld.global.f32 	%f118, [%rd69+-8192];
	fma.rn.f32 	%f119, %f118, %f118, %f338;
	ld.global.f32 	%f120, [%rd69+-7168];
	fma.rn.f32 	%f121, %f120, %f120, %f119;
	ld.global.f32 	%f122, [%rd69+-6144];
	fma.rn.f32 	%f123, %f122, %f122, %f121;
	ld.global.f32 	%f124, [%rd69+-5120];
	fma.rn.f32 	%f125, %f124, %f124, %f123;
	ld.global.f32 	%f126, [%rd69+-4096];
	fma.rn.f32 	%f127, %f126, %f126, %f125;
	ld.global.f32 	%f128, [%rd69+-3072];
	fma.rn.f32 	%f129, %f128, %f128, %f127;
	ld.global.f32 	%f130, [%rd69+-2048];
	fma.rn.f32 	%f131, %f130, %f130, %f129;
	ld.global.f32 	%f132, [%rd69+-1024];
	fma.rn.f32 	%f133, %f132, %f132, %f131;
	ld.global.f32 	%f134, [%rd69];
	fma.rn.f32 	%f135, %f134, %f134, %f133;
	ld.global.f32 	%f136, [%rd69+1024];
	fma.rn.f32 	%f137, %f136, %f136, %f135;
	ld.global.f32 	%f138, [%rd69+2048];
	fma.rn.f32 	%f139, %f138, %f138, %f137;
	ld.global.f32 	%f140, [%rd69+3072];
	fma.rn.f32 	%f141, %f140, %f140, %f139;
	ld.global.f32 	%f142, [%rd69+4096];
	fma.rn.f32 	%f143, %f142, %f142, %f141;
	ld.global.f32 	%f144, [%rd69+5120];
	fma.rn.f32 	%f145, %f144, %f144, %f143;
	ld.global.f32 	%f146, [%rd69+6144];
	fma.rn.f32 	%f147, %f146, %f146, %f145;
	ld.global.f32 	%f148, [%rd69+7168];
	fma.rn.f32 	%f338, %f148, %f148, %f147;
	add.s32 	%r201, %r201, 4096;
	add.s32 	%r199, %r199, 16;
	add.s64 	%rd69, %rd69, 16384;
	setp.ne.s32 	%p9, %r199, 0;
	@%p9 bra 	$L__BB11_32;
$L__BB11_33:
	setp.eq.s32 	%p10, %r35, 0;
	@%p10 bra 	$L__BB11_42;
	and.b32  	%r42, %r34, 7;
	setp.lt.u32 	%p11, %r35, 8;
	@%p11 bra 	$L__BB11_36;
	cvt.u64.u32 	%rd37, %r201;
	add.s64 	%rd38, %rd71, %rd37;
	shl.b64 	%rd39, %rd38, 2;
	add.s64 	%rd40, %rd2, %rd39;
	ld.global.f32 	%f150, [%rd40];
	fma.rn.f32 	%f151, %f150, %f150, %f338;
	ld.global.f32 	%f152, [%rd40+1024];
	fma.rn.f32 	%f153, %f152, %f152, %f151;
	ld.global.f32 	%f154, [%rd40+2048];
	fma.rn.f32 	%f155, %f154, %f154, %f153;
	ld.global.f32 	%f156, [%rd40+3072];
	fma.rn.f32 	%f157, %f156, %f156, %f155;
	ld.global.f32 	%f158, [%rd40+4096];
	fma.rn.f32 	%f159, %f158, %f158, %f157;
	ld.global.f32 	%f160, [%rd40+5120];
	fma.rn.f32 	%f161, %f160, %f160, %f159;
	ld.global.f32 	%f162, [%rd40+6144];
	fma.rn.f32 	%f163, %f162, %f162, %f161;
	ld.global.f32 	%f164, [%rd40+7168];
	fma.rn.f32 	%f338, %f164, %f164, %f163;
	add.s32 	%r201, %r201, 2048;
$L__BB11_36:
	setp.eq.s32 	%p12, %r42, 0;
	@%p12 bra 	$L__BB11_42;
	setp.lt.u32 	%p13, %r42, 4;
	@%p13 bra 	$L__BB11_39;
	cvt.u64.u32 	%rd41, %r201;
	add.s64 	%rd42, %rd71, %rd41;
	shl.b64 	%rd43, %rd42, 2;
	add.s64 	%rd44, %rd2, %rd43;
	ld.global.f32 	%f166, [%rd44];
	fma.rn.f32 	%f167, %f166, %f166, %f338;
	ld.global.f32 	%f168, [%rd44+1024];
	fma.rn.f32 	%f169, %f168, %f168, %f167;
	ld.global.f32 	%f170, [%rd44+2048];
	fma.rn.f32 	%f171, %f170, %f170, %f169;
	ld.global.f32 	%f172, [%rd44+3072];
	fma.rn.f32 	%f338, %f172, %f172, %f171;
	add.s32 	%r201, %r201, 1024;
$L__BB11_39:
	and.b32  	%r78, %r34, 3;
	setp.eq.s32 	%p14, %r78, 0;
	@%p14 bra 	$L__BB11_42;
	cvt.u64.u32 	%rd45, %r201;
	add.s64 	%rd46, %rd45, %rd70;
	shl.b64 	%rd47, %rd46, 2;
	add.s64 	%rd73, %rd2, %rd47;
	cvt.u16.u32 	%rs1, %r197;
	shr.u16 	%rs2, %rs1, 8;
	add.s16 	%rs3, %rs2, 1;
	cvt.u32.u16 	%r79, %rs3;
	and.b32  	%r80, %r79, 3;
	neg.s32 	%r204, %r80;
$L__BB11_41:
	.pragma "nounroll";
	ld.global.f32 	%f173, [%rd73];
	fma.rn.f32 	%f338, %f173, %f173, %f338;
	add.s64 	%rd73, %rd73, 1024;
	add.s32 	%r204, %r204, 1;
	setp.ne.s32 	%p15, %r204, 0;
	@%p15 bra 	$L__BB11_41;
$L__BB11_42:
	// begin inline asm
	mov.u32 %r81, %laneid;
	// end inline asm
	mov.b32 	%r83, %f338;
	mov.b32 	%r84, 1;
	mov.b32 	%r105, 31;
	mov.b32 	%r106, -1;
	// begin inline asm
	shfl.sync.down.b32 %r82, %r83, %r84, %r105, %r106;
	// end inline asm
	setp.gt.s32 	%p16, %r81, 30;
	mov.b32 	%f174, %r82;
	add.f32 	%f175, %f338, %f174;
	selp.f32 	%f176, %f338, %f175, %p16;
	mov.b32 	%r88, %f176;
	mov.b32 	%r89, 2;
	// begin inline asm
	shfl.sync.down.b32 %r87, %r88, %r89, %r105, %r106;
	// end inline asm
	setp.gt.s32 	%p17, %r81, 29;
	mov.b32 	%f177, %r87;
	add.f32 	%f178, %f176, %f177;
	selp.f32 	%f179, %f176, %f178, %p17;
	mov.b32 	%r93, %f179;
	mov.b32 	%r94, 4;
	// begin inline asm
	shfl.sync.down.b32 %r92, %r93, %r94, %r105, %r106;
	// end inline asm
	setp.gt.s32 	%p18, %r81, 27;
	mov.b32 	%f180, %r92;
	add.f32 	%f181, %f179, %f180;
	selp.f32 	%f182, %f179, %f181, %p18;
	mov.b32 	%r98, %f182;
	mov.b32 	%r99, 8;
	// begin inline asm
	shfl.sync.down.b32 %r97, %r98, %r99, %r105, %r106;
	// end inline asm
	setp.gt.s32 	%p19, %r81, 23;
	mov.b32 	%f183, %r97;
	add.f32 	%f184, %f182, %f183;
	selp.f32 	%f185, %f182, %f184, %p19;
	mov.b32 	%r103, %f185;
	mov.b32 	%r104, 16;
	// begin inline asm
	shfl.sync.down.b32 %r102, %r103, %r104, %r105, %r106;
	// end inline asm
	setp.gt.s32 	%p20, %r81, 15;
	mov.b32 	%f186, %r102;
	add.f32 	%f37, %f185, %f186;
	selp.f32 	%f339, %f185, %f37, %p20;
	setp.ne.s32 	%p21, %r81, 0;
	@%p21 bra 	$L__BB11_44;
	shr.u32 	%r107, %r27, 3;
	and.b32  	%r108, %r107, 124;
	mov.u32 	%r109, _ZZN3cub18CUB_300001_SM_10006detail6reduce18DeviceReduceKernelINS2_10policy_hubIfyN4cuda3std3__44plusIfEEE10Policy1000EN6thrust24THRUST_300001_SM_1000_NS6detail15normal_iteratorINSD_10device_ptrIfEEEEyS9_f6squareIfEEEvT0_PT3_T1_NS0_13GridEvenShareISO_EET2_T4_E12temp_storage;
	add.s32 	%r110, %r109, %r108;
	st.shared.f32 	[%r110+8], %f37;
$L__BB11_44:
	bar.sync 	0;
	setp.ne.s32 	%p22, %r27, 0;
	@%p22 bra 	$L__BB11_46;
	ld.shared.f32 	%f187, [_ZZN3cub18CUB_300001_SM_10006detail6reduce18DeviceReduceKernelINS2_10policy_hubIfyN4cuda3std3__44plusIfEEE10Policy1000EN6thrust24THRUST_300001_SM_1000_NS6detail15normal_iteratorINSD_10device_ptrIfEEEEyS9_f6squareIfEEEvT0_PT3_T1_NS0_13GridEvenShareISO_EET2_T4_E12temp_storage+12];
	add.f32 	%f188, %f339, %f187;
	ld.shared.f32 	%f189, [_ZZN3cub18CUB_300001_SM_10006detail6reduce18DeviceReduceKernelINS2_10policy_hubIfyN4cuda3std3__44plusIfEEE10Policy1000EN6thrust24THRUST_300001_SM_1000_NS6detail15normal_iteratorINSD_10device_ptrIfEEEEyS9_f6squareIfEEEvT0_PT3_T1_NS0_13GridEvenShareISO_EET2_T4_E12temp_storage+16];
	add.f32 	%f190, %f188, %f189;
	ld.shared.f32 	%f191, [_ZZN3cub18CUB_300001_SM_10006detail6reduce18DeviceReduceKernelINS2_10policy_hubIfyN4cuda3std3__44plusIfEEE10Policy1000EN6thrust24THRUST_300001_SM_1000_NS6detail15normal_iteratorINSD_10device_ptrIfEEEEyS9_f6squareIfEEEvT0_PT3_T1_NS0_13GridEvenShareISO_EET2_T4_E12temp_storage+20];
	add.f32 	%f192, %f190, %f191;
	ld.shared.f32 	%f193, [_ZZN3cub18CUB_300001_SM_10006detail6reduce18DeviceReduceKernelINS2_10policy_hubIfyN4cuda3std3__44plusIfEEE10Policy1000EN6thrust24THRUST_300001_SM_1000_NS6detail15normal_iteratorINSD_10device_ptrIfEEEEyS9_f6squareIfEEEvT0_PT3_T1_NS0_13GridEvenShareISO_EET2_T4_E12temp_storage+24];
	add.f32 	%f194, %f192, %f193;
	ld.shared.f32 	%f195, [_ZZN3cub18CUB_300001_SM_10006detail6reduce18DeviceReduceKernelINS2_10policy_hubIfyN4cuda3std3__44plusIfEEE10Policy1000EN6thrust24THRUST_300001_SM_1000_NS6detail15normal_iteratorINSD_10device_ptrIfEEEEyS9_f6squareIfEEEvT0_PT3_T1_NS0_13GridEvenShareISO_EET2_T4_E12temp_storage+28];
	add.f32 	%f196, %f194, %f195;
	ld.shared.f32 	%f197, [_ZZN3cub18CUB_300001_SM_10006detail6reduce18DeviceReduceKernelINS2_10policy_hubIfyN4cuda3std3__44plusIfEEE10Policy1000EN6thrust24THRUST_300001_SM_1000_NS6detail15normal_iteratorINSD_10device_ptrIfEEEEyS9_f6squareIfEEEvT0_PT3_T1_NS0_13GridEvenShareISO_EET2_T4_E12temp_storage+32];
	add.f32 	%f198, %f196, %f197;
	ld.shared.f32 	%f199, [_ZZN3cub18CUB_300001_SM_10006detail6reduce18DeviceReduceKernelINS2_10policy_hubIfyN4cuda3std3__44plusIfEEE10Policy1000EN6thrust24THRUST_300001_SM_1000_NS6detail15normal_iteratorINSD_10device_ptrIfEEEEyS9_f6squareIfEEEvT0_PT3_T1_NS0_13GridEvenShareISO_EET2_T4_E12temp_storage+36];
	add.f32 	%f339, %f198, %f199;
$L__BB11_46:
	mov.u32 	%r188, %tid.x;
	setp.ne.s32 	%p56, %r188, 0;
	@%p56 bra 	$L__BB11_48;
	cvta.to.global.u64 	%rd65, %rd24;
	mul.wide.u32 	%rd66, %r2, 4;
	add.s64 	%rd67, %rd65, %rd66;
	st.global.f32 	[%rd67], %f339;
$L__BB11_48:
	ret;

}
	// .globl	_ZN3cub18CUB_300001_SM_10006detail6reduce28DeviceReduceSingleTileKernelINS2_10policy_hubIfyN4cuda3std3__44plusIfEEE10Policy1000EPfSC_iS9_ffNS7_10__identityEEEvT0_T1_T2_T3_T4_T6_
.visible .entry _ZN3cub18CUB_300001_SM_10006detail6reduce28DeviceReduceSingleTileKernelINS2_10policy_hubIfyN4cuda3std3__44plusIfEEE10Policy1000EPfSC_iS9_ffNS7_10__identityEEEvT0_T1_T2_T3_T4_T6_(
	.param .u64 .ptr .align 1 _ZN3cub18CUB_300001_SM_10006detail6reduce28DeviceReduceSingleTileKernelINS2_10policy_hubIfyN4cuda3std3__44plusIfEEE10Policy1000EPfSC_iS9_ffNS7_10__identityEEEvT0_T1_T2_T3_T4_T6__param_0,
	.param .u64 .ptr .align 1 _ZN3cub18CUB_300001_SM_10006detail6reduce28DeviceReduceSingleTileKernelINS2_10policy_hubIfyN4cuda3std3__44plusIfEEE10Policy1000EPfSC_iS9_ffNS7_10__identityEEEvT0_T1_T2_T3_T4_T6__param_1,
	.param .u32 _ZN3cub18CUB_300001_SM_10006detail6reduce28DeviceReduceSingleTileKernelINS2_10policy_hubIfyN4cuda3std3__44plusIfEEE10Policy1000EPfSC_iS9_ffNS7_10__identityEEEvT0_T1_T2_T3_T4_T6__param_2,
	.param .align 1 .b8 _ZN3cub18CUB_300001_SM_10006detail6reduce28DeviceReduceSingleTileKernelINS2_10policy_hubIfyN4cuda3std3__44plusIfEEE10Policy1000EPfSC_iS9_ffNS7_10__identityEEEvT0_T1_T2_T3_T4_T6__param_3[1],
	.param .f32 _ZN3cub18CUB_300001_SM_10006detail6reduce28DeviceReduceSingleTileKernelINS2_10policy_hubIfyN4cuda3std3__44plusIfEEE10Policy1000EPfSC_iS9_ffNS7_10__identityEEEvT0_T1_T2_T3_T4_T6__param_4,
	.param .align 1 .b8 _ZN3cub18CUB_300001_SM_10006detail6reduce28DeviceReduceSingleTileKernelINS2_10policy_hubIfyN4cuda3std3__44plusIfEEE10Policy1000EPfSC_iS9_ffNS7_10__identityEEEvT0_T1_T2_T3_T4_T6__param_5[1]
)
.maxntid 256
.minnctapersm 1
{
	.reg .pred 	%p<97>;
	.reg .b32 	%r<407>;
	.reg .b32 	%f<419>;
	.reg .b64 	%rd<125>;
	// demoted variable
	.shared .align 4 .b8 _ZZN3cub18CUB_300001_SM_10006detail6reduce28DeviceReduceSingleTileKernelINS2_10policy_hubIfyN4cuda3std3__44plusIfEEE10Policy1000EPfSC_iS9_ffNS7_10__identityEEEvT0_T1_T2_T3_T4_T6_E12temp_storage[44];
	ld.param.u64 	%rd16, [_ZN3cub18CUB_300001_SM_10006detail6reduce28DeviceReduceSingleTileKernelINS2_10policy_hubIfyN4cuda3std3__44plusIfEEE10Policy1000EPfSC_iS9_ffNS7_10__identityEEEvT0_T1_T2_T3_T4_T6__param_0];
	ld.param.u64 	%rd17, [_ZN3cub18CUB_300001_SM_10006detail6reduce28DeviceReduceSingleTileKernelINS2_10policy_hubIfyN4cuda3std3__44plusIfEEE10Policy1000EPfSC_iS9_ffNS7_10__identityEEEvT0_T1_T2_T3_T4_T6__param_1];
	ld.param.u32 	%r67, [_ZN3cub18CUB_300001_SM_10006detail6reduce28DeviceReduceSingleTileKernelINS2_10policy_hubIfyN4cuda3std3__44plusIfEEE10Policy1000EPfSC_iS9_ffNS7_10__identityEEEvT0_T1_T2_T3_T4_T6__param_2];
	ld.param.f32 	%f58, [_ZN3cub18CUB_300001_SM_10006detail6reduce28DeviceReduceSingleTileKernelINS2_10policy_hubIfyN4cuda3std3__44plusIfEEE10Policy1000EPfSC_iS9_ffNS7_10__identityEEEvT0_T1_T2_T3_T4_T6__param_4];
	cvta.to.global.u64 	%rd1, %rd17;
	setp.ne.s32 	%p1, %r67, 0;
	@%p1 bra 	$L__BB12_3;
	mov.u32 	%r380, %tid.x;
	setp.ne.s32 	%p96, %r380, 0;
	@%p96 bra 	$L__BB12_74;
	st.global.f32 	[%rd1], %f58;
	bra.uni 	$L__BB12_74;
$L__BB12_3:
	and.b64  	%rd18, %rd16, 15;
	setp.ne.s64 	%p2, %rd18, 0;
	@%p2 bra 	$L__BB12_38;
	setp.gt.s32 	%p49, %r67, 4095;
	@%p49 bra 	$L__BB12_22;
	mov.u32 	%r1, %tid.x;
	setp.ge.s32 	%p66, %r1, %r67;
	mov.f32 	%f397, 0f00000000;
	mov.u32 	%r384, %r1;
	@%p66 bra 	$L__BB12_7;
	mul.wide.u32 	%rd113, %r1, 4;
	add.s64 	%rd112, %rd16, %rd113;
	// begin inline asm
	ld.global.nc.u32 %r300, [%rd112];
	// end inline asm
	mov.b32 	%f397, %r300;
	add.s32 	%r384, %r1, 256;
$L__BB12_7:
	setp.ge.s32 	%p67, %r384, %r67;
	@%p67 bra 	$L__BB12_13;
	not.b32 	%r301, %r384;
	add.s32 	%r4, %r67, %r301;
	and.b32  	%r302, %r4, 768;
	setp.eq.s32 	%p68, %r302, 768;
	@%p68 bra 	$L__BB12_11;
	mul.wide.u32 	%rd114, %r384, 4;
	add.s64 	%rd121, %rd16, %rd114;
	shr.u32 	%r303, %r4, 8;
	add.s32 	%r304, %r303, 1;
	and.b32  	%r305, %r304, 3;
	neg.s32 	%r382, %r305;
$L__BB12_10:
	.pragma "nounroll";
	// begin inline asm
	ld.global.nc.u32 %r306, [%rd121];
	// end inline asm
	mov.b32 	%f323, %r306;
	add.f32 	%f397, %f397, %f323;
	add.s32 	%r384, %r384, 256;
	add.s64 	%rd121, %rd121, 1024;
	add.s32 	%r382, %r382, 1;
	setp.ne.s32 	%p69, %r382, 0;
	@%p69 bra 	$L__BB12_10;
$L__BB12_11:
	setp.lt.u32 	%p70, %r4, 768;
	@%p70 bra 	$L__BB12_13;
$L__BB12_12:
	mul.wide.s32 	%rd120, %r384, 4;
	add.s64 	%rd116, %rd16, %rd120;
	// begin inline asm
	ld.global.nc.u32 %r307, [%rd116];
	// end inline asm
	mov.b32 	%f324, %r307;
	add.f32 	%f325, %f397, %f324;
	add.s64 	%rd117, %rd116, 1024;
	// begin inline asm
	ld.global.nc.u32 %r308, [%rd117];
	// end inline asm
	mov.b32 	%f326, %r308;
	add.f32 	%f327, %f325, %f326;
	add.s64 	%rd118, %rd116, 2048;
	// begin inline asm
	ld.global.nc.u32 %r309, [%rd118];
	// end inline asm
	mov.b32 	%f328, %r309;
	add.f32 	%f329, %f327, %f328;
	add.s64 	%rd119, %rd116, 3072;
	// begin inline asm
	ld.global.nc.u32 %r310, [%rd119];
	// end inline asm
	mov.b32 	%f330, %r310;
	add.f32 	%f397, %f329, %f330;
	add.s32 	%r384, %r384, 1024;
	setp.lt.s32 	%p71, %r384, %r67;
	@%p71 bra 	$L__BB12_12;
$L__BB12_13:
	setp.lt.s32 	%p72, %r67, 256;
	@%p72 bra 	$L__BB12_18;
	// begin inline asm
	mov.u32 %r349, %laneid;
	// end inline asm
	mov.b32 	%r351, %f397;
	mov.b32 	%r352, 1;
	mov.b32 	%r373, 31;
	mov.b32 	%r374, -1;
	// begin inline asm
	shfl.sync.down.b32 %r350, %r351, %r352, %r373, %r374;
	// end inline asm
	setp.gt.s32 	%p88, %r349, 30;
	mov.b32 	%f365, %r350;
	add.f32 	%f366, %f397, %f365;
	selp.f32 	%f367, %f397, %f366, %p88;
	mov.b32 	%r356, %f367;
	mov.b32 	%r357, 2;
	// begin inline asm
	shfl.sync.down.b32 %r355, %r356, %r357, %r373, %r374;
	// end inline asm
	setp.gt.s32 	%p89, %r349, 29;
	mov.b32 	%f368, %r355;
	add.f32 	%f369, %f367, %f368;
	selp.f32 	%f370, %f367, %f369, %p89;
	mov.b32 	%r361, %f370;
	mov.b32 	%r362, 4;
	// begin inline asm
	shfl.sync.down.b32 %r360, %r361, %r362, %r373, %r374;
	// end inline asm
	setp.gt.s32 	%p90, %r349, 27;
	mov.b32 	%f371, %r360;
	add.f32 	%f372, %f370, %f371;
	selp.f32 	%f373, %f370, %f372, %p90;
	mov.b32 	%r366, %f373;
	mov.b32 	%r367, 8;
	// begin inline asm
	shfl.sync.down.b32 %r365, %r366, %r367, %r373, %r374;
	// end inline asm
	setp.gt.s32 	%p91, %r349, 23;
	mov.b32 	%f374, %r365;
	add.f32 	%f375, %f373, %f374;
	selp.f32 	%f376, %f373, %f375, %p91;
	mov.b32 	%r371, %f376;
	mov.b32 	%r372, 16;
	// begin inline asm
	shfl.sync.down.b32 %r370, %r371, %r372, %r373, %r374;
	// end inline asm
	setp.gt.s32 	%p92, %r349, 15;
	mov.b32 	%f377, %r370;
	add.f32 	%f10, %f376, %f377;
	selp.f32 	%f418, %f376, %f10, %p92;
	setp.ne.s32 	%p93, %r349, 0;
	@%p93 bra 	$L__BB12_16;
	shr.u32 	%r375, %r1, 3;
	and.b32  	%r376, %r375, 124;
	mov.u32 	%r377, _ZZN3cub18CUB_300001_SM_10006detail6reduce28DeviceReduceSingleTileKernelINS2_10policy_hubIfyN4cuda3std3__44plusIfEEE10Policy1000EPfSC_iS9_ffNS7_10__identityEEEvT0_T1_T2_T3_T4_T6_E12temp_storage;
	add.s32 	%r378, %r377, %r376;
	st.shared.f32 	[%r378+8], %f10;
$L__BB12_16:
	bar.sync 	0;
	setp.ne.s32 	%p94, %r1, 0;
	@%p94 bra 	$L__BB12_72;
	ld.shared.f32 	%f378, [_ZZN3cub18CUB_300001_SM_10006detail6reduce28DeviceReduceSingleTileKernelINS2_10policy_hubIfyN4cuda3std3__44plusIfEEE10Policy1000EPfSC_iS9_ffNS7_10__identityEEEvT0_T1_T2_T3_T4_T6_E12temp_storage+12];
	add.f32 	%f379, %f418, %f378;
	ld.shared.f32 	%f380, [_ZZN3cub18CUB_300001_SM_10006detail6reduce28DeviceReduceSingleTileKernelINS2_10policy_hubIfyN4cuda3std3__44plusIfEEE10Policy1000EPfSC_iS9_ffNS7_10__identityEEEvT0_T1_T2_T3_T4_T6_E12temp_storage+16];
	add.f32 	%f381, %f379, %f380;
	ld.shared.f32 	%f382, [_ZZN3cub18CUB_300001_SM_10006detail6reduce28DeviceReduceSingleTileKernelINS2_10policy_hubIfyN4cuda3std3__44plusIfEEE10Policy1000EPfSC_iS9_ffNS7_10__identityEEEvT0_T1_T2_T3_T4_T6_E12temp_storage+20];
	add.f32 	%f383, %f381, %f382;
	ld.shared.f32 	%f384, [_ZZN3cub18CUB_300001_SM_10006detail6reduce28DeviceReduceSingleTileKernelINS2_10policy_hubIfyN4cuda3std3__44plusIfEEE10Policy1000EPfSC_iS9_ffNS7_10__identityEEEvT0_T1_T2_T3_T4_T6_E12temp_storage+24];
	add.f32 	%f385, %f383, %f384;
	ld.shared.f32 	%f386, [_ZZN3cub18CUB_300001_SM_10006detail6reduce28DeviceReduceSingleTileKernelINS2_10policy_hubIfyN4cuda3std3__44plusIfEEE10Policy1000EPfSC_iS9_ffNS7_10__identityEEEvT0_T1_T2_T3_T4_T6_E12temp_storage+28];
	add.f32 	%f387, %f385, %f386;
	ld.shared.f32 	%f388, [_ZZN3cub18CUB_300001_SM_10006detail6reduce28DeviceReduceSingleTileKernelINS2_10policy_hubIfyN4cuda3std3__44plusIfEEE10Policy1000EPfSC_iS9_ffNS7_10__identityEEEvT0_T1_T2_T3_T4_T6_E12temp_storage+32];
	add.f32 	%f389, %f387, %f388;
	ld.shared.f32 	%f390, [_ZZN3cub18CUB_300001_SM_10006detail6reduce28DeviceReduceSingleTileKernelINS2_10policy_hubIfyN4cuda3std3__44plusIfEEE10Policy1000EPfSC_iS9_ffNS7_10__identityEEEvT0_T1_T2_T3_T4_T6_E12temp_storage+36];
	add.f32 	%f418, %f389, %f390;
	bra.uni 	$L__BB12_72;
$L__BB12_18:
	// begin inline asm
	mov.u32 %r311, %laneid;
	// end inline asm
	and.b32  	%r337, %r1, 992;
	add.s32 	%r338, %r337, 32;
	setp.gt.s32 	%p73, %r338, %r67;
	not.b32 	%r339, %r337;
	add.s32 	%r340, %r67, %r339;
	selp.b32 	%r335, %r340, 31, %p73;
	mov.b32 	%r313, %f397;
	mov.b32 	%r314, 1;
	mov.b32 	%r336, -1;
	// begin inline asm
	shfl.sync.down.b32 %r312, %r313, %r314, %r335, %r336;
	// end inline asm
	setp.lt.s32 	%p74, %r311, %r335;
	mov.b32 	%f331, %r312;
	add.f32 	%f332, %f397, %f331;
	selp.f32 	%f333, %f332, %f397, %p74;
	mov.b32 	%r318, %f333;
	mov.b32 	%r319, 2;
	// begin inline asm
	shfl.sync.down.b32 %r317, %r318, %r319, %r335, %r336;
	// end inline asm
	add.s32 	%r341, %r311, 2;
	setp.gt.s32 	%p75, %r341, %r335;
	mov.b32 	%f334, %r317;
	add.f32 	%f335, %f333, %f334;
	selp.f32 	%f336, %f333, %f335, %p75;
	mov.b32 	%r323, %f336;
	mov.b32 	%r324, 4;
	// begin inline asm
	shfl.sync.down.b32 %r322, %r323, %r324, %r335, %r336;
	// end inline asm
	add.s32 	%r342, %r311, 4;
	setp.gt.s32 	%p76, %r342, %r335;
	mov.b32 	%f337, %r322;
	add.f32 	%f338, %f336, %f337;
	selp.f32 	%f339, %f336, %f338, %p76;
	mov.b32 	%r328, %f339;
	mov.b32 	%r329, 8;
	// begin inline asm
	shfl.sync.down.b32 %r327, %r328, %r329, %r335, %r336;
	// end inline asm
	add.s32 	%r343, %r311, 8;
	setp.gt.s32 	%p77, %r343, %r335;
	mov.b32 	%f340, %r327;
	add.f32 	%f341, %f339, %f340;
	selp.f32 	%f342, %f339, %f341, %p77;
	mov.b32 	%r333, %f342;
	mov.b32 	%r334, 16;
	// begin inline asm
	shfl.sync.down.b32 %r332, %r333, %r334, %r335, %r336;
	// end inline asm
	add.s32 	%r344, %r311, 16;
	setp.gt.s32 	%p78, %r344, %r335;
	mov.b32 	%f343, %r332;
	add.f32 	%f344, %f342, %f343;
	selp.f32 	%f418, %f342, %f344, %p78;
	setp.ne.s32 	%p79, %r311, 0;
	@%p79 bra 	$L__BB12_20;
	shr.u32 	%r345, %r1, 3;
	and.b32  	%r346, %r345, 124;
	mov.u32 	%r347, _ZZN3cub18CUB_300001_SM_10006detail6reduce28DeviceReduceSingleTileKernelINS2_10policy_hubIfyN4cuda3std3__44plusIfEEE10Policy1000EPfSC_iS9_ffNS7_10__identityEEEvT0_T1_T2_T3_T4_T6_E12temp_storage;
	add.s32 	%r348, %r347, %r346;
	st.shared.f32 	[%r348+8], %f418;
$L__BB12_20:
	bar.sync 	0;
	setp.ne.s32 	%p80, %r1, 0;
	@%p80 bra 	$L__BB12_72;
	setp.gt.s32 	%p81, %r67, 32;
	ld.shared.f32 	%f345, [_ZZN3cub18CUB_300001_SM_10006detail6reduce28DeviceReduceSingleTileKernelINS2_10policy_hubIfyN4cuda3std3__44plusIfEEE10Policy1000EPfSC_iS9_ffNS7_10__identityEEEvT0_T1_T2_T3_T4_T6_E12temp_storage+12];
	add.f32 	%f346, %f418, %f345;
	selp.f32 	%f347, %f346, %f418, %p81;
	setp.gt.s32 	%p82, %r67, 64;
	ld.shared.f32 	%f348, [_ZZN3cub18CUB_300001_SM_10006detail6reduce28DeviceReduceSingleTileKernelINS2_10policy_hubIfyN4cuda3std3__44plusIfEEE10Policy1000EPfSC_iS9_ffNS7_10__identityEEEvT0_T1_T2_T3_T4_T6_E12temp_storage+16];
	add.f32 	%f349, %f348, %f347;
	selp.f32 	%f350, %f349, %f347, %p82;
	setp.gt.s32 	%p83, %r67, 96;
	ld.shared.f32 	%f351, [_ZZN3cub18CUB_300001_SM_10006detail6reduce28DeviceReduceSingleTileKernelINS2_10policy_hubIfyN4cuda3std3__44plusIfEEE10Policy1000EPfSC_iS9_ffNS7_10__identityEEEvT0_T1_T2_T3_T4_T6_E12temp_storage+20];
	add.f32 	%f352, %f351, %f350;
	selp.f32 	%f353, %f352, %f350, %p83;
	setp.gt.s32 	%p84, %r67, 128;
	ld.shared.f32 	%f354, [_ZZN3cub18CUB_300001_SM_10006detail6reduce28DeviceReduceSingleTileKernelINS2_10policy_hubIfyN4cuda3std3__44plusIfEEE10Policy1000EPfSC_iS9_ffNS7_10__identityEEEvT0_T1_T2_T3_T4_T6_E12temp_storage+24];
	add.f32 	%f355, %f354, %f353;
	selp.f32 	%f356, %f355, %f353, %p84;
	setp.gt.s32 	%p85, %r67, 160;
	ld.shared.f32 	%f357, [_ZZN3cub18CUB_300001_SM_10006detail6reduce28DeviceReduceSingleTileKernelINS2_10policy_hubIfyN4cuda3std3__44plusIfEEE10Policy1000EPfSC_iS9_ffNS7_10__identityEEEvT0_T1_T2_T3_T4_T6_E12temp_storage+28];
	add.f32 	%f358, %f357, %f356;
	selp.f32 	%f359, %f358, %f356, %p85;
	setp.gt.s32 	%p86, %r67, 192;
	ld.shared.f32 	%f360, [_ZZN3cub18CUB_300001_SM_10006detail6reduce28DeviceReduceSingleTileKernelINS2_10policy_hubIfyN4cuda3std3__44plusIfEEE10Policy1000EPfSC_iS9_ffNS7_10__identityEEEvT0_T1_T2_T3_T4_T6_E12temp_storage+32];
	add.f32 	%f361, %f360, %f359;
	selp.f32 	%f362, %f361, %f359, %p86;
	setp.gt.s32 	%p87, %r67, 224;
	ld.shared.f32 	%f363, [_ZZN3cub18CUB_300001_SM_10006detail6reduce28DeviceReduceSingleTileKernelINS2_10policy_hubIfyN4cuda3std3__44plusIfEEE10Policy1000EPfSC_iS9_ffNS7_10__identityEEEvT0_T1_T2_T3_T4_T6_E12temp_storage+36];
	add.f32 	%f364, %f363, %f362;
	selp.f32 	%f418, %f364, %f362, %p87;
	bra.uni 	$L__BB12_72;
$L__BB12_22:
	mov.u32 	%r13, %tid.x;
	shl.b32 	%r224, %r13, 2;
	mul.wide.u32 	%rd86, %r224, 4;
	add.s64 	%rd76, %rd16, %rd86;
	// begin inline asm
	ld.global.nc.v2.u64 {%rd74, %rd75}, [%rd76];
	// end inline asm
	mov.b64 	{%r225, %r226}, %rd75;
	mov.b64 	{%r227, %r228}, %rd74;
	mov.b32 	%f225, %r228;
	mov.b32 	%f226, %r227;
	mov.b32 	%f227, %r226;
	mov.b32 	%f228, %r225;
	add.s64 	%rd79, %rd76, 4096;
	// begin inline asm
	ld.global.nc.v2.u64 {%rd77, %rd78}, [%rd79];
	// end inline asm
	mov.b64 	{%r229, %r230}, %rd78;
	mov.b64 	{%r231, %r232}, %rd77;
	mov.b32 	%f229, %r232;
	mov.b32 	%f230, %r231;
	mov.b32 	%f231, %r230;
	mov.b32 	%f232, %r229;
	add.s64 	%rd82, %rd76, 8192;
	// begin inline asm
	ld.global.nc.v2.u64 {%rd80, %rd81}, [%rd82];
	// end inline asm
	mov.b64 	{%r233, %r234}, %rd81;
	mov.b64 	{%r235, %r236}, %rd80;
	mov.b32 	%f233, %r236;
	mov.b32 	%f234, %r235;
	mov.b32 	%f235, %r234;
	mov.b32 	%f236, %r233;
	add.s64 	%rd85, %rd76, 12288;
	// begin inline asm
	ld.global.nc.v2.u64 {%rd83, %rd84}, [%rd85];
	// end inline asm
	mov.b64 	{%r237, %r238}, %rd84;
	mov.b64 	{%r239, %r240}, %rd83;
	mov.b32 	%f237, %r240;
	mov.b32 	%f238, %r239;
	mov.b32 	%f239, %r238;
	mov.b32 	%f240, %r237;
	add.f32 	%f241, %f226, %f225;
	add.f32 	%f242, %f228, %f227;
	add.f32 	%f243, %f230, %f229;
	add.f32 	%f244, %f232, %f231;
	add.f32 	%f245, %f234, %f233;
	add.f32 	%f246, %f236, %f235;
	add.f32 	%f247, %f238, %f237;
	add.f32 	%f248, %f240, %f239;
	add.f32 	%f249, %f241, %f242;
	add.f32 	%f250, %f243, %f244;
	add.f32 	%f251, %f245, %f246;
	add.f32 	%f252, %f247, %f248;
	add.f32 	%f253, %f249, %f250;
	add.f32 	%f254, %f251, %f252;
	add.f32 	%f404, %f253, %f254;
	setp.lt.u32 	%p50, %r67, 8192;
	mov.b32 	%r387, 4096;
	@%p50 bra 	$L__BB12_26;
	add.s32 	%r14, %r67, -4096;
	mov.b32 	%r387, 4096;
$L__BB12_24:
	mul.wide.s32 	%rd99, %r387, 4;
	add.s64 	%rd89, %rd76, %rd99;
	// begin inline asm
	ld.global.nc.v2.u64 {%rd87, %rd88}, [%rd89];
	// end inline asm
	mov.b64 	{%r242, %r243}, %rd88;
	mov.b64 	{%r244, %r245}, %rd87;
	mov.b32 	%f255, %r245;
	mov.b32 	%f256, %r244;
	mov.b32 	%f257, %r243;
	mov.b32 	%f258, %r242;
	add.s64 	%rd92, %rd89, 4096;
	// begin inline asm
	ld.global.nc.v2.u64 {%rd90, %rd91}, [%rd92];
	// end inline asm
	mov.b64 	{%r246, %r247}, %rd91;
	mov.b64 	{%r248, %r249}, %rd90;
	mov.b32 	%f259, %r249;
	mov.b32 	%f260, %r248;
	mov.b32 	%f261, %r247;
	mov.b32 	%f262, %r246;
	add.s64 	%rd95, %rd89, 8192;
	// begin inline asm
	ld.global.nc.v2.u64 {%rd93, %rd94}, [%rd95];
	// end inline asm
	mov.b64 	{%r250, %r251}, %rd94;
	mov.b64 	{%r252, %r253}, %rd93;
	mov.b32 	%f263, %r253;
	mov.b32 	%f264, %r252;
	mov.b32 	%f265, %r251;
	mov.b32 	%f266, %r250;
	add.s64 	%rd98, %rd89, 12288;
	// begin inline asm
	ld.global.nc.v2.u64 {%rd96, %rd97}, [%rd98];
	// end inline asm
	mov.b64 	{%r254, %r255}, %rd97;
	mov.b64 	{%r256, %r257}, %rd96;
	mov.b32 	%f267, %r257;
	mov.b32 	%f268, %r256;
	mov.b32 	%f269, %r255;
	mov.b32 	%f270, %r254;
	add.f32 	%f271, %f404, %f256;
	add.f32 	%f272, %f255, %f258;
	add.f32 	%f273, %f257, %f260;
	add.f32 	%f274, %f259, %f262;
	add.f32 	%f275, %f261, %f264;
	add.f32 	%f276, %f263, %f266;
	add.f32 	%f277, %f265, %f268;
	add.f32 	%f278, %f267, %f270;
	add.f32 	%f279, %f271, %f272;
	add.f32 	%f280, %f273, %f274;
	add.f32 	%f281, %f275, %f276;
	add.f32 	%f282, %f277, %f278;
	add.f32 	%f283, %f279, %f280;
	add.f32 	%f284, %f281, %f282;
	add.f32 	%f285, %f283, %f284;
	add.f32 	%f404, %f285, %f269;
	sub.s32 	%r258, %r67, %r387;
	setp.lt.s32 	%p51, %r258, 4096;
	@%p51 bra 	$L__BB12_34;
	add.s32 	%r387, %r387, 4096;
	setp.le.s32 	%p52, %r387, %r14;
	@%p52 bra 	$L__BB12_24;
$L__BB12_26:
	setp.le.s32 	%p53, %r67, %r387;
	@%p53 bra 	$L__BB12_34;
	sub.s32 	%r18, %r67, %r387;
	setp.ge.s32 	%p54, %r13, %r18;
	@%p54 bra 	$L__BB12_34;
	not.b32 	%r259, %r13;
	add.s32 	%r260, %r67, %r259;
	sub.s32 	%r19, %r260, %r387;
	and.b32  	%r261, %r19, 768;
	setp.eq.s32 	%p55, %r261, 768;
	mov.u32 	%r391, %r13;
	@%p55 bra 	$L__BB12_31;
	add.s32 	%r389, %r13, %r387;
	shr.u32 	%r262, %r19, 8;
	add.s32 	%r263, %r262, 1;
	and.b32  	%r264, %r263, 3;
	neg.s32 	%r388, %r264;
	mov.u32 	%r391, %r13;
$L__BB12_30:
	.pragma "nounroll";
	mul.wide.u32 	%rd101, %r389, 4;
	add.s64 	%rd100, %rd16, %rd101;
	// begin inline asm
	ld.global.nc.u32 %r265, [%rd100];
	// end inline asm
	mov.b32 	%f287, %r265;
	add.f32 	%f404, %f404, %f287;
	add.s32 	%r391, %r391, 256;
	add.s32 	%r389, %r389, 256;
	add.s32 	%r388, %r388, 1;
	setp.ne.s32 	%p56, %r388, 0;
	@%p56 bra 	$L__BB12_30;
$L__BB12_31:
	setp.lt.u32 	%p57, %r19, 768;
	@%p57 bra 	$L__BB12_34;
	cvt.u64.u32 	%rd102, %r391;
	cvt.u64.u32 	%rd103, %r387;
	add.s64 	%rd104, %rd102, %rd103;
	shl.b64 	%rd105, %rd104, 2;
	add.s64 	%rd106, %rd105, %rd16;
	add.s64 	%rd122, %rd106, 2048;
	add.s32 	%r392, %r391, %r387;
$L__BB12_33:
	mul.wide.u32 	%rd111, %r392, 4;
	add.s64 	%rd107, %rd16, %rd111;
	// begin inline asm
	ld.global.nc.u32 %r266, [%rd107];
	// end inline asm
	mov.b32 	%f288, %r266;
	add.f32 	%f289, %f404, %f288;
	add.s64 	%rd108, %rd122, -1024;
	// begin inline asm
	ld.global.nc.u32 %r267, [%rd108];
	// end inline asm
	mov.b32 	%f290, %r267;
	add.f32 	%f291, %f289, %f290;
	// begin inline asm
	ld.global.nc.u32 %r268, [%rd122];
	// end inline asm
	mov.b32 	%f292, %r268;
	add.f32 	%f293, %f291, %f292;
	add.s64 	%rd110, %rd122, 1024;
	// begin inline asm
	ld.global.nc.u32 %r269, [%rd110];
	// end inline asm
	mov.b32 	%f294, %r269;
	add.f32 	%f404, %f293, %f294;
	add.s32 	%r391, %r391, 1024;
	add.s64 	%rd122, %rd122, 4096;
	add.s32 	%r392, %r392, 1024;
	setp.lt.s32 	%p58, %r391, %r18;
	@%p58 bra 	$L__BB12_33;
$L__BB12_34:
	// begin inline asm
	mov.u32 %r270, %laneid;
	// end inline asm
	mov.b32 	%r272, %f404;
	mov.b32 	%r273, 1;
	mov.b32 	%r294, 31;
	mov.b32 	%r295, -1;
	// begin inline asm
	shfl.sync.down.b32 %r271, %r272, %r273, %r294, %r295;
	// end inline asm
	setp.gt.s32 	%p59, %r270, 30;
	mov.b32 	%f295, %r271;
	add.f32 	%f296, %f404, %f295;
	selp.f32 	%f297, %f404, %f296, %p59;
	mov.b32 	%r277, %f297;
	mov.b32 	%r278, 2;
	// begin inline asm
	shfl.sync.down.b32 %r276, %r277, %r278, %r294, %r295;
	// end inline asm
	setp.gt.s32 	%p60, %r270, 29;
	mov.b32 	%f298, %r276;
	add.f32 	%f299, %f297, %f298;
	selp.f32 	%f300, %f297, %f299, %p60;
	mov.b32 	%r282, %f300;
	mov.b32 	%r283, 4;
	// begin inline asm
	shfl.sync.down.b32 %r281, %r282, %r283, %r294, %r295;
	// end inline asm
	setp.gt.s32 	%p61, %r270, 27;
	mov.b32 	%f301, %r281;
	add.f32 	%f302, %f300, %f301;
	selp.f32 	%f303, %f300, %f302, %p61;
	mov.b32 	%r287, %f303;
	mov.b32 	%r288, 8;
	// begin inline asm
	shfl.sync.down.b32 %r286, %r287, %r288, %r294, %r295;
	// end inline asm
	setp.gt.s32 	%p62, %r270, 23;
	mov.b32 	%f304, %r286;
	add.f32 	%f305, %f303, %f304;
	selp.f32 	%f306, %f303, %f305, %p62;
	mov.b32 	%r292, %f306;
	mov.b32 	%r293, 16;
	// begin inline asm
	shfl.sync.down.b32 %r291, %r292, %r293, %r294, %r295;
	// end inline asm
	setp.gt.s32 	%p63, %r270, 15;
	mov.b32 	%f307, %r291;
	add.f32 	%f26, %f306, %f307;
	selp.f32 	%f418, %f306, %f26, %p63;
	setp.ne.s32 	%p64, %r270, 0;
	@%p64 bra 	$L__BB12_36;
	shr.u32 	%r296, %r13, 3;
	and.b32  	%r297, %r296, 124;
	mov.u32 	%r298, _ZZN3cub18CUB_300001_SM_10006detail6reduce28DeviceReduceSingleTileKernelINS2_10policy_hubIfyN4cuda3std3__44plusIfEEE10Policy1000EPfSC_iS9_ffNS7_10__identityEEEvT0_T1_T2_T3_T4_T6_E12temp_storage;
	add.s32 	%r299, %r298, %r297;
	st.shared.f32 	[%r299+8], %f26;
$L__BB12_36:
	bar.sync 	0;
	setp.ne.s32 	%p65, %r13, 0;
	@%p65 bra 	$L__BB12_72;
	ld.shared.f32 	%f308, [_ZZN3cub18CUB_300001_SM_10006detail6reduce28DeviceReduceSingleTileKernelINS2_10policy_hubIfyN4cuda3std3__44plusIfEEE10Policy1000EPfSC_iS9_ffNS7_10__identityEEEvT0_T1_T2_T3_T4_T6_E12temp_storage+12];
	add.f32 	%f309, %f418, %f308;
	ld.shared.f32 	%f310, [_ZZN3cub18CUB_300001_SM_10006detail6reduce28DeviceReduceSingleTileKernelINS2_10policy_hubIfyN4cuda3std3__44plusIfEEE10Policy1000EPfSC_iS9_ffNS7_10__identityEEEvT0_T1_T2_T3_T4_T6_E12temp_storage+16];
	add.f32 	%f311, %f309, %f310;
	ld.shared.f32 	%f312, [_ZZN3cub18CUB_300001_SM_10006detail6reduce28DeviceReduceSingleTileKernelINS2_10policy_hubIfyN4cuda3std3__44plusIfEEE10Policy1000EPfSC_iS9_ffNS7_10__identityEEEvT0_T1_T2_T3_T4_T6_E12temp_storage+20];
	add.f32 	%f313, %f311, %f312;
	ld.shared.f32 	%f314, [_ZZN3cub18CUB_300001_SM_10006detail6reduce28DeviceReduceSingleTileKernelINS2_10policy_hubIfyN4cuda3std3__44plusIfEEE10Policy1000EPfSC_iS9_ffNS7_10__identityEEEvT0_T1_T2_T3_T4_T6_E12temp_storage+24];
	add.f32 	%f315, %f313, %f314;
	ld.shared.f32 	%f316, [_ZZN3cub18CUB_300001_SM_10006detail6reduce28DeviceReduceSingleTileKernelINS2_10policy_hubIfyN4cuda3std3__44plusIfEEE10Policy1000EPfSC_iS9_ffNS7_10__identityEEEvT0_T1_T2_T3_T4_T6_E12temp_storage+28];
	add.f32 	%f317, %f315, %f316;
	ld.shared.f32 	%f318, [_ZZN3cub18CUB_300001_SM_10006detail6reduce28DeviceReduceSingleTileKernelINS2_10policy_hubIfyN4cuda3std3__44plusIfEEE10Policy1000EPfSC_iS9_ffNS7_10__identityEEEvT0_T1_T2_T3_T4_T6_E12temp_storage+32];
	add.f32 	%f319, %f317, %f318;
	ld.shared.f32 	%f320, [_ZZN3cub18CUB_300001_SM_10006detail6reduce28DeviceReduceSingleTileKernelINS2_10policy_hubIfyN4cuda3std3__44plusIfEEE10Policy1000EPfSC_iS9_ffNS7_10__identityEEEvT0_T1_T2_T3_T4_T6_E12temp_storage+36];
	add.f32 	%f418, %f319, %f320;
	bra.uni 	$L__BB12_72;
$L__BB12_38:
	setp.gt.s32 	%p3, %r67, 4095;
	@%p3 bra 	$L__BB12_56;
	mov.u32 	%r34, %tid.x;
	setp.ge.s32 	%p20, %r34, %r67;
	mov.f32 	%f410, 0f00000000;
	mov.u32 	%r397, %r34;
	@%p20 bra 	$L__BB12_41;
	mul.wide.u32 	%rd66, %r34, 4;
	add.s64 	%rd65, %rd16, %rd66;
	// begin inline asm
	ld.global.nc.u32 %r144, [%rd65];
	// end inline asm
	mov.b32 	%f410, %r144;
	add.s32 	%r397, %r34, 256;
$L__BB12_41:
	setp.ge.s32 	%p21, %r397, %r67;
	@%p21 bra 	$L__BB12_47;
	not.b32 	%r145, %r397;
	add.s32 	%r37, %r67, %r145;
	and.b32  	%r146, %r37, 768;
	setp.eq.s32 	%p22, %r146, 768;
	@%p22 bra 	$L__BB12_45;
	mul.wide.u32 	%rd67, %r397, 4;
	add.s64 	%rd123, %rd16, %rd67;
	shr.u32 	%r147, %r37, 8;
	add.s32 	%r148, %r147, 1;
	and.b32  	%r149, %r148, 3;
	neg.s32 	%r395, %r149;
$L__BB12_44:
	.pragma "nounroll";
	// begin inline asm
	ld.global.nc.u32 %r150, [%rd123];
	// end inline asm
	mov.b32 	%f157, %r150;
	add.f32 	%f410, %f410, %f157;
	add.s32 	%r397, %r397, 256;
	add.s64 	%rd123, %rd123, 1024;
	add.s32 	%r395, %r395, 1;
	setp.ne.s32 	%p23, %r395, 0;
	@%p23 bra 	$L__BB12_44;
$L__BB12_45:
	setp.lt.u32 	%p24, %r37, 768;
	@%p24 bra 	$L__BB12_47;
$L__BB12_46:
	mul.wide.s32 	%rd73, %r397, 4;
	add.s64 	%rd69, %rd16, %rd73;
	// begin inline asm
	ld.global.nc.u32 %r151, [%rd69];
	// end inline asm
	mov.b32 	%f158, %r151;
	add.f32 	%f159, %f410, %f158;
	add.s64 	%rd70, %rd69, 1024;
	// begin inline asm
	ld.global.nc.u32 %r152, [%rd70];
	// end inline asm
	mov.b32 	%f160, %r152;
	add.f32 	%f161, %f159, %f160;
	add.s64 	%rd71, %rd69, 2048;
	// begin inline asm
	ld.global.nc.u32 %r153, [%rd71];
	// end inline asm
	mov.b32 	%f162, %r153;
	add.f32 	%f163, %f161, %f162;
	add.s64 	%rd72, %rd69, 3072;
	// begin inline asm
	ld.global.nc.u32 %r154, [%rd72];
	// end inline asm
	mov.b32 	%f164, %r154;
	add.f32 	%f410, %f163, %f164;
	add.s32 	%r397, %r397, 1024;
	setp.lt.s32 	%p25, %r397, %r67;
	@%p25 bra 	$L__BB12_46;
$L__BB12_47:
	setp.lt.s32 	%p26, %r67, 256;
	@%p26 bra 	$L__BB12_52;
	// begin inline asm
	mov.u32 %r193, %laneid;
	// end inline asm
	mov.b32 	%r195, %f410;
	mov.b32 	%r196, 1;
	mov.b32 	%r217, 31;
	mov.b32 	%r218, -1;
	// begin inline asm
	shfl.sync.down.b32 %r194, %r195, %r196, %r217, %r218;
	// end inline asm
	setp.gt.s32 	%p42, %r193, 30;
	mov.b32 	%f199, %r194;
	add.f32 	%f200, %f410, %f199;
	selp.f32 	%f201, %f410, %f200, %p42;
	mov.b32 	%r200, %f201;
	mov.b32 	%r201, 2;
	// begin inline asm
	shfl.sync.down.b32 %r199, %r200, %r201, %r217, %r218;
	// end inline asm
	setp.gt.s32 	%p43, %r193, 29;
	mov.b32 	%f202, %r199;
	add.f32 	%f203, %f201, %f202;
	selp.f32 	%f204, %f201, %f203, %p43;
	mov.b32 	%r205, %f204;
	mov.b32 	%r206, 4;
	// begin inline asm
	shfl.sync.down.b32 %r204, %r205, %r206, %r217, %r218;
	// end inline asm
	setp.gt.s32 	%p44, %r193, 27;
	mov.b32 	%f205, %r204;
	add.f32 	%f206, %f204, %f205;
	selp.f32 	%f207, %f204, %f206, %p44;
	mov.b32 	%r210, %f207;
	mov.b32 	%r211, 8;
	// begin inline asm
	shfl.sync.down.b32 %r209, %r210, %r211, %r217, %r218;
	// end inline asm
	setp.gt.s32 	%p45, %r193, 23;
	mov.b32 	%f208, %r209;
	add.f32 	%f209, %f207, %f208;
	selp.f32 	%f210, %f207, %f209, %p45;
	mov.b32 	%r215, %f210;
	mov.b32 	%r216, 16;
	// begin inline asm
	shfl.sync.down.b32 %r214, %r215, %r216, %r217, %r218;
	// end inline asm
	setp.gt.s32 	%p46, %r193, 15;
	mov.b32 	%f211, %r214;
	add.f32 	%f38, %f210, %f211;
	selp.f32 	%f418, %f210, %f38, %p46;
	setp.ne.s32 	%p47, %r193, 0;
	@%p47 bra 	$L__BB12_50;
	shr.u32 	%r219, %r34, 3;
	and.b32  	%r220, %r219, 124;
	mov.u32 	%r221, _ZZN3cub18CUB_300001_SM_10006detail6reduce28DeviceReduceSingleTileKernelINS2_10policy_hubIfyN4cuda3std3__44plusIfEEE10Policy1000EPfSC_iS9_ffNS7_10__identityEEEvT0_T1_T2_T3_T4_T6_E12temp_storage;
	add.s32 	%r222, %r221, %r220;
	st.shared.f32 	[%r222+8], %f38;
$L__BB12_50:
	bar.sync 	0;
	setp.ne.s32 	%p48, %r34, 0;
	@%p48 bra 	$L__BB12_72;
	ld.shared.f32 	%f212, [_ZZN3cub18CUB_300001_SM_10006detail6reduce28DeviceReduceSingleTileKernelINS2_10policy_hubIfyN4cuda3std3__44plusIfEEE10Policy1000EPfSC_iS9_ffNS7_10__identityEEEvT0_T1_T2_T3_T4_T6_E12temp_storage+12];
	add.f32 	%f213, %f418, %f212;
	ld.shared.f32 	%f214, [_ZZN3cub18CUB_300001_SM_10006detail6reduce28DeviceReduceSingleTileKernelINS2_10policy_hubIfyN4cuda3std3__44plusIfEEE10Policy1000EPfSC_iS9_ffNS7_10__identityEEEvT0_T1_T2_T3_T4_T6_E12temp_storage+16];
	add.f32 	%f215, %f213, %f214;
	ld.shared.f32 	%f216, [_ZZN3cub18CUB_300001_SM_10006detail6reduce28DeviceReduceSingleTileKernelINS2_10policy_hubIfyN4cuda3std3__44plusIfEEE10Policy1000EPfSC_iS9_ffNS7_10__identityEEEvT0_T1_T2_T3_T4_T6_E12temp_storage+20];
	add.f32 	%f217, %f215, %f216;
	ld.shared.f32 	%f218, [_ZZN3cub18CUB_300001_SM_10006detail6reduce28DeviceReduceSingleTileKernelINS2_10policy_hubIfyN4cuda3std3__44plusIfEEE10Policy1000EPfSC_iS9_ffNS7_10__identityEEEvT0_T1_T2_T3_T4_T6_E12temp_storage+24];
	add.f32 	%f219, %f217, %f218;
	ld.shared.f32 	%f220, [_ZZN3cub18CUB_300001_SM_10006detail6reduce28DeviceReduceSingleTileKernelINS2_10policy_hubIfyN4cuda3std3__44plusIfEEE10Policy1000EPfSC_iS9_ffNS7_10__identityEEEvT0_T1_T2_T3_T4_T6_E12temp_storage+28];
	add.f32 	%f221, %f219, %f220;
	ld.shared.f32 	%f222, [_ZZN3cub18CUB_300001_SM_10006detail6reduce28DeviceReduceSingleTileKernelINS2_10policy_hubIfyN4cuda3std3__44plusIfEEE10Policy1000EPfSC_iS9_ffNS7_10__identityEEEvT0_T1_T2_T3_T4_T6_E12temp_storage+32];
	add.f32 	%f223, %f221, %f222;
	ld.shared.f32 	%f224, [_ZZN3cub18CUB_300001_SM_10006detail6reduce28DeviceReduceSingleTileKernelINS2_10policy_hubIfyN4cuda3std3__44plusIfEEE10Policy1000EPfSC_iS9_ffNS7_10__identityEEEvT0_T1_T2_T3_T4_T6_E12temp_storage+36];
	add.f32 	%f418, %f223, %f224;
	bra.uni 	$L__BB12_72;
$L__BB12_52:
	// begin inline asm
	mov.u32 %r155, %laneid;
	// end inline asm
	and.b32  	%r181, %r34, 992;
	add.s32 	%r182, %r181, 32;
	setp.gt.s32 	%p27, %r182, %r67;
	not.b32 	%r183, %r181;
	add.s32 	%r184, %r67, %r183;
	selp.b32 	%r179, %r184, 31, %p27;
	mov.b32 	%r157, %f410;
	mov.b32 	%r158, 1;
	mov.b32 	%r180, -1;
	// begin inline asm
	shfl.sync.down.b32 %r156, %r157, %r158, %r179, %r180;
	// end inline asm
	setp.lt.s32 	%p28, %r155, %r179;
	mov.b32 	%f165, %r156;
	add.f32 	%f166, %f410, %f165;
	selp.f32 	%f167, %f166, %f410, %p28;
	mov.b32 	%r162, %f167;
	mov.b32 	%r163, 2;
	// begin inline asm
	shfl.sync.down.b32 %r161, %r162, %r163, %r179, %r180;
	// end inline asm
	add.s32 	%r185, %r155, 2;
	setp.gt.s32 	%p29, %r185, %r179;
	mov.b32 	%f168, %r161;
	add.f32 	%f169, %f167, %f168;
	selp.f32 	%f170, %f167, %f169, %p29;
	mov.b32 	%r167, %f170;
	mov.b32 	%r168, 4;
	// begin inline asm
	shfl.sync.down.b32 %r166, %r167, %r168, %r179, %r180;
	// end inline asm
	add.s32 	%r186, %r155, 4;
	setp.gt.s32 	%p30, %r186, %r179;
	mov.b32 	%f171, %r166;
	add.f32 	%f172, %f170, %f171;
	selp.f32 	%f173, %f170, %f172, %p30;
	mov.b32 	%r172, %f173;
	mov.b32 	%r173, 8;
	// begin inline asm
	shfl.sync.down.b32 %r171, %r172, %r173, %r179, %r180;
	// end inline asm
	add.s32 	%r187, %r155, 8;
	setp.gt.s32 	%p31, %r187, %r179;
	mov.b32 	%f174, %r171;
	add.f32 	%f175, %f173, %f174;
	selp.f32 	%f176, %f173, %f175, %p31;
	mov.b32 	%r177, %f176;
	mov.b32 	%r178, 16;
	// begin inline asm
	shfl.sync.down.b32 %r176, %r177, %r178, %r179, %r180;
	// end inline asm
	add.s32 	%r188, %r155, 16;
	setp.gt.s32 	%p32, %r188, %r179;
	mov.b32 	%f177, %r176;
	add.f32 	%f178, %f176, %f177;
	selp.f32 	%f418, %f176, %f178, %p32;
	setp.ne.s32 	%p33, %r155, 0;
	@%p33 bra 	$L__BB12_54;
	shr.u32 	%r189, %r34, 3;
	and.b32  	%r190, %r189, 124;
	mov.u32 	%r191, _ZZN3cub18CUB_300001_SM_10006detail6reduce28DeviceReduceSingleTileKernelINS2_10policy_hubIfyN4cuda3std3__44plusIfEEE10Policy1000EPfSC_iS9_ffNS7_10__identityEEEvT0_T1_T2_T3_T4_T6_E12temp_storage;
	add.s32 	%r192, %r191, %r190;
	st.shared.f32 	[%r192+8], %f418;
$L__BB12_54:
	bar.sync 	0;
	setp.ne.s32 	%p34, %r34, 0;
	@%p34 bra 	$L__BB12_72;
	setp.gt.s32 	%p35, %r67, 32;
	ld.shared.f32 	%f179, [_ZZN3cub18CUB_300001_SM_10006detail6reduce28DeviceReduceSingleTileKernelINS2_10policy_hubIfyN4cuda3std3__44plusIfEEE10Policy1000EPfSC_iS9_ffNS7_10__identityEEEvT0_T1_T2_T3_T4_T6_E12temp_storage+12];
	add.f32 	%f180, %f418, %f179;
	selp.f32 	%f181, %f180, %f418, %p35;
	setp.gt.s32 	%p36, %r67, 64;
	ld.shared.f32 	%f182, [_ZZN3cub18CUB_300001_SM_10006detail6reduce28DeviceReduceSingleTileKernelINS2_10policy_hubIfyN4cuda3std3__44plusIfEEE10Policy1000EPfSC_iS9_ffNS7_10__identityEEEvT0_T1_T2_T3_T4_T6_E12temp_storage+16];
	add.f32 	%f183, %f182, %f181;
	selp.f32 	%f184, %f183, %f181, %p36;
	setp.gt.s32 	%p37, %r67, 96;
	ld.shared.f32 	%f185, [_ZZN3cub18CUB_300001_SM_10006detail6reduce28DeviceReduceSingleTileKernelINS2_10policy_hubIfyN4cuda3std3__44plusIfEEE10Policy1000EPfSC_iS9_ffNS7_10__identityEEEvT0_T1_T2_T3_T4_T6_E12temp_storage+20];
	add.f32 	%f186, %f185, %f184;
	selp.f32 	%f187, %f186, %f184, %p37;
	setp.gt.s32 	%p38, %r67, 128;
	ld.shared.f32 	%f188, [_ZZN3cub18CUB_300001_SM_10006detail6reduce28DeviceReduceSingleTileKernelINS2_10policy_hubIfyN4cuda3std3__44plusIfEEE10Policy1000EPfSC_iS9_ffNS7_10__identityEEEvT0_T1_T2_T3_T4_T6_E12temp_storage+24];
	add.f32 	%f189, %f188, %f187;
	selp.f32 	%f190, %f189, %f187, %p38;
	setp.gt.s32 	%p39, %r67, 160;
	ld.shared.f32 	%f191, [_ZZN3cub18CUB_300001_SM_10006detail6reduce28DeviceReduceSingleTileKernelINS2_10policy_hubIfyN4cuda3std3__44plusIfEEE10Policy1000EPfSC_iS9_ffNS7_10__identityEEEvT0_T1_T2_T3_T4_T6_E12temp_storage+28];
	add.f32 	%f192, %f191, %f190;
	selp.f32 	%f193, %f192, %f190, %p39;
	setp.gt.s32 	%p40, %r67, 192;
	ld.shared.f32 	%f194, [_ZZN3cub18CUB_300001_SM_10006detail6reduce28DeviceReduceSingleTileKernelINS2_10policy_hubIfyN4cuda3std3__44plusIfEEE10Policy1000EPfSC_iS9_ffNS7_10__identityEEEvT0_T1_T2_T3_T4_T6_E12temp_storage+32];
	add.f32 	%f195, %f194, %f193;
	selp.f32 	%f196, %f195, %f193, %p40;
	setp.gt.s32 	%p41, %r67, 224;
	ld.shared.f32 	%f197, [_ZZN3cub18CUB_300001_SM_10006detail6reduce28DeviceReduceSingleTileKernelINS2_10policy_hubIfyN4cuda3std3__44plusIfEEE10Policy1000EPfSC_iS9_ffNS7_10__identityEEEvT0_T1_T2_T3_T4_T6_E12temp_storage+36];
	add.f32 	%f198, %f197, %f196;
	selp.f32 	%f418, %f198, %f196, %p41;
	bra.uni 	$L__BB12_72;
$L__BB12_56:
	mov.u32 	%r46, %tid.x;
	mul.wide.u32 	%rd35, %r46, 4;
	add.s64 	%rd19, %rd16, %rd35;
	// begin inline asm
	ld.global.nc.u32 %r68, [%rd19];
	// end inline asm
	mov.b32 	%f59, %r68;
	add.s64 	%rd20, %rd19, 1024;
	// begin inline asm
	ld.global.nc.u32 %r69, [%rd20];
	// end inline asm
	mov.b32 	%f60, %r69;
	add.s64 	%rd21, %rd19, 2048;
	// begin inline asm
	ld.global.nc.u32 %r70, [%rd21];
	// end inline asm
	mov.b32 	%f61, %r70;
	add.s64 	%rd22, %rd19, 3072;
	// begin inline asm
	ld.global.nc.u32 %r71, [%rd22];
	// end inline asm
	mov.b32 	%f62, %r71;
	add.s64 	%rd23, %rd19, 4096;
	// begin inline asm
	ld.global.nc.u32 %r72, [%rd23];
	// end inline asm
	mov.b32 	%f63, %r72;
	add.s64 	%rd24, %rd19, 5120;
	// begin inline asm
	ld.global.nc.u32 %r73, [%rd24];
	// end inline asm
	mov.b32 	%f64, %r73;
	add.s64 	%rd25, %rd19, 6144;
	// begin inline asm
	ld.global.nc.u32 %r74, [%rd25];
	// end inline asm
	mov.b32 	%f65, %r74;
	add.s64 	%rd26, %rd19, 7168;
	// begin inline asm
	ld.global.nc.u32 %r75, [%rd26];
	// end inline asm
	mov.b32 	%f66, %r75;
	add.s64 	%rd27, %rd19, 8192;
	// begin inline asm
	ld.global.nc.u32 %r76, [%rd27];
	// end inline asm
	mov.b32 	%f67, %r76;
	add.s64 	%rd28, %rd19, 9216;
	// begin inline asm
	ld.global.nc.u32 %r77, [%rd28];
	// end inline asm
	mov.b32 	%f68, %r77;
	add.s64 	%rd29, %rd19, 10240;
	// begin inline asm
	ld.global.nc.u32 %r78, [%rd29];
	// end inline asm
	mov.b32 	%f69, %r78;
	add.s64 	%rd30, %rd19, 11264;
	// begin inline asm
	ld.global.nc.u32 %r79, [%rd30];
	// end inline asm
	mov.b32 	%f70, %r79;
	add.s64 	%rd31, %rd19, 12288;
	// begin inline asm
	ld.global.nc.u32 %r80, [%rd31];
	// end inline asm
	mov.b32 	%f71, %r80;
	add.s64 	%rd32, %rd19, 13312;
	// begin inline asm
	ld.global.nc.u32 %r81, [%rd32];
	// end inline asm
	mov.b32 	%f72, %r81;
	add.s64 	%rd33, %rd19, 14336;
	// begin inline asm
	ld.global.nc.u32 %r82, [%rd33];
	// end inline asm
	mov.b32 	%f73, %r82;
	add.s64 	%rd34, %rd19, 15360;
	// begin inline asm
	ld.global.nc.u32 %r83, [%rd34];
	// end inline asm
	mov.b32 	%f74, %r83;
	add.f32 	%f75, %f59, %f60;
	add.f32 	%f76, %f61, %f62;
	add.f32 	%f77, %f63, %f64;
	add.f32 	%f78, %f65, %f66;
	add.f32 	%f79, %f67, %f68;
	add.f32 	%f80, %f69, %f70;
	add.f32 	%f81, %f71, %f72;
	add.f32 	%f82, %f73, %f74;
	add.f32 	%f83, %f75, %f76;
	add.f32 	%f84, %f77, %f78;
	add.f32 	%f85, %f79, %f80;
	add.f32 	%f86, %f81, %f82;
	add.f32 	%f87, %f83, %f84;
	add.f32 	%f88, %f85, %f86;
	add.f32 	%f417, %f87, %f88;
	setp.lt.u32 	%p4, %r67, 8192;
	mov.b32 	%r400, 4096;
	@%p4 bra 	$L__BB12_60;
	add.s32 	%r47, %r67, -4096;
	mov.b32 	%r400, 4096;
$L__BB12_58:
	mul.wide.s32 	%rd52, %r400, 4;
	add.s64 	%rd36, %rd19, %rd52;
	// begin inline asm
	ld.global.nc.u32 %r86, [%rd36];
	// end inline asm
	mov.b32 	%f89, %r86;
	add.s64 	%rd37, %rd36, 1024;
	// begin inline asm
	ld.global.nc.u32 %r87, [%rd37];
	// end inline asm
	mov.b32 	%f90, %r87;
	add.s64 	%rd38, %rd36, 2048;
	// begin inline asm
	ld.global.nc.u32 %r88, [%rd38];
	// end inline asm
	mov.b32 	%f91, %r88;
	add.s64 	%rd39, %rd36, 3072;
	// begin inline asm
	ld.global.nc.u32 %r89, [%rd39];
	// end inline asm
	mov.b32 	%f92, %r89;
	add.s64 	%rd40, %rd36, 4096;
	// begin inline asm
	ld.global.nc.u32 %r90, [%rd40];
	// end inline asm
	mov.b32 	%f93, %r90;
	add.s64 	%rd41, %rd36, 5120;
	// begin inline asm
	ld.global.nc.u32 %r91, [%rd41];
	// end inline asm
	mov.b32 	%f94, %r91;
	add.s64 	%rd42, %rd36, 6144;
	// begin inline asm
	ld.global.nc.u32 %r92, [%rd42];
	// end inline asm
	mov.b32 	%f95, %r92;
	add.s64 	%rd43, %rd36, 7168;
	// begin inline asm
	ld.global.nc.u32 %r93, [%rd43];
	// end inline asm
	mov.b32 	%f96, %r93;
	add.s64 	%rd44, %rd36, 8192;
	// begin inline asm
	ld.global.nc.u32 %r94, [%rd44];
	// end inline asm
	mov.b32 	%f97, %r94;
	add.s64 	%rd45, %rd36, 9216;
	// begin inline asm
	ld.global.nc.u32 %r95, [%rd45];
	// end inline asm
	mov.b32 	%f98, %r95;
	add.s64 	%rd46, %rd36, 10240;
	// begin inline asm
	ld.global.nc.u32 %r96, [%rd46];
	// end inline asm
	mov.b32 	%f99, %r96;
	add.s64 	%rd47, %rd36, 11264;
	// begin inline asm
	ld.global.nc.u32 %r97, [%rd47];
	// end inline asm
	mov.b32 	%f100, %r97;
	add.s64 	%rd48, %rd36, 12288;
	// begin inline asm
	ld.global.nc.u32 %r98, [%rd48];
	// end inline asm
	mov.b32 	%f101, %r98;
	add.s64 	%rd49, %rd36, 13312;
	// begin inline asm
	ld.global.nc.u32 %r99, [%rd49];
	// end inline asm
	mov.b32 	%f102, %r99;
	add.s64 	%rd50, %rd36, 14336;
	// begin inline asm
	ld.global.nc.u32 %r100, [%rd50];
	// end inline asm
	mov.b32 	%f103, %r100;
	add.s64 	%rd51, %rd36, 15360;
	// begin inline asm
	ld.global.nc.u32 %r101, [%rd51];
	// end inline asm
	mov.b32 	%f104, %r101;
	add.f32 	%f105, %f417, %f89;
	add.f32 	%f106, %f90, %f91;
	add.f32 	%f107, %f92, %f93;
	add.f32 	%f108, %f94, %f95;
	add.f32 	%f109, %f96, %f97;
	add.f32 	%f110, %f98, %f99;
	add.f32 	%f111, %f100, %f101;
	add.f32 	%f112, %f102, %f103;
	add.f32 	%f113, %f105, %f106;
	add.f32 	%f114, %f107, %f108;
	add.f32 	%f115, %f109, %f110;
	add.f32 	%f116, %f111, %f112;
	add.f32 	%f117, %f113, %f114;
	add.f32 	%f118, %f115, %f116;
	add.f32 	%f119, %f117, %f118;
	add.f32 	%f417, %f119, %f104;
	sub.s32 	%r102, %r67, %r400;
	setp.lt.s32 	%p5, %r102, 4096;
	@%p5 bra 	$L__BB12_68;
	add.s32 	%r400, %r400, 4096;
	setp.le.s32 	%p6, %r400, %r47;
	@%p6 bra 	$L__BB12_58;
$L__BB12_60:
	setp.le.s32 	%p7, %r67, %r400;
	@%p7 bra 	$L__BB12_68;
	sub.s32 	%r51, %r67, %r400;
	setp.ge.s32 	%p8, %r46, %r51;
	@%p8 bra 	$L__BB12_68;
	not.b32 	%r103, %r46;
	add.s32 	%r104, %r67, %r103;
	sub.s32 	%r52, %r104, %r400;
	and.b32  	%r105, %r52, 768;
	setp.eq.s32 	%p9, %r105, 768;
	mov.u32 	%r404, %r46;
	@%p9 bra 	$L__BB12_65;
	add.s32 	%r402, %r46, %r400;
	shr.u32 	%r106, %r52, 8;
	add.s32 	%r107, %r106, 1;
	and.b32  	%r108, %r107, 3;
	neg.s32 	%r401, %r108;
	mov.u32 	%r404, %r46;
$L__BB12_64:
	.pragma "nounroll";
	mul.wide.u32 	%rd54, %r402, 4;
	add.s64 	%rd53, %rd16, %rd54;
	// begin inline asm
	ld.global.nc.u32 %r109, [%rd53];
	// end inline asm
	mov.b32 	%f121, %r109;
	add.f32 	%f417, %f417, %f121;
	add.s32 	%r404, %r404, 256;
	add.s32 	%r402, %r402, 256;
	add.s32 	%r401, %r401, 1;
	setp.ne.s32 	%p10, %r401, 0;
	@%p10 bra 	$L__BB12_64;
$L__BB12_65:
	setp.lt.u32 	%p11, %r52, 768;
	@%p11 bra 	$L__BB12_68;
	cvt.u64.u32 	%rd55, %r404;
	cvt.u64.u32 	%rd56, %r400;
	add.s64 	%rd57, %rd55, %rd56;
	shl.b64 	%rd58, %rd57, 2;
	add.s64 	%rd59, %rd58, %rd16;
	add.s64 	%rd124, %rd59, 2048;
	add.s32 	%r405, %r404, %r400;
$L__BB12_67:
	mul.wide.u32 	%rd64, %r405, 4;
	add.s64 	%rd60, %rd16, %rd64;
	// begin inline asm
	ld.global.nc.u32 %r110, [%rd60];
	// end inline asm
	mov.b32 	%f122, %r110;
	add.f32 	%f123, %f417, %f122;
	add.s64 	%rd61, %rd124, -1024;
	// begin inline asm
	ld.global.nc.u32 %r111, [%rd61];
	// end inline asm
	mov.b32 	%f124, %r111;
	add.f32 	%f125, %f123, %f124;
	// begin inline asm
	ld.global.nc.u32 %r112, [%rd124];
	// end inline asm
	mov.b32 	%f126, %r112;
	add.f32 	%f127, %f125, %f126;
	add.s64 	%rd63, %rd124, 1024;
	// begin inline asm
	ld.global.nc.u32 %r113, [%rd63];
	// end inline asm
	mov.b32 	%f128, %r113;
	add.f32 	%f417, %f127, %f128;
	add.s32 	%r404, %r404, 1024;
	add.s64 	%rd124, %rd124, 4096;
	add.s32 	%r405, %r405, 1024;
	setp.lt.s32 	%p12, %r404, %r51;
	@%p12 bra 	$L__BB12_67;
$L__BB12_68:
	// begin inline asm
	mov.u32 %r114, %laneid;
	// end inline asm
	mov.b32 	%r116, %f417;
	mov.b32 	%r117, 1;
	mov.b32 	%r138, 31;
	mov.b32 	%r139, -1;
	// begin inline asm
	shfl.sync.down.b32 %r115, %r116, %r117, %r138, %r139;
	// end inline asm
	setp.gt.s32 	%p13, %r114, 30;
	mov.b32 	%f129, %r115;
	add.f32 	%f130, %f417, %f129;
	selp.f32 	%f131, %f417, %f130, %p13;
	mov.b32 	%r121, %f131;
	mov.b32 	%r122, 2;
	// begin inline asm
	shfl.sync.down.b32 %r120, %r121, %r122, %r138, %r139;
	// end inline asm
	setp.gt.s32 	%p14, %r114, 29;
	mov.b32 	%f132, %r120;
	add.f32 	%f133, %f131, %f132;
	selp.f32 	%f134, %f131, %f133, %p14;
	mov.b32 	%r126, %f134;
	mov.b32 	%r127, 4;
	// begin inline asm
	shfl.sync.down.b32 %r125, %r126, %r127, %r138, %r139;
	// end inline asm
	setp.gt.s32 	%p15, %r114, 27;
	mov.b32 	%f135, %r125;
	add.f32 	%f136, %f134, %f135;
	selp.f32 	%f137, %f134, %f136, %p15;
	mov.b32 	%r131, %f137;
	mov.b32 	%r132, 8;
	// begin inline asm
	shfl.sync.down.b32 %r130, %r131, %r132, %r138, %r139;
	// end inline asm
	setp.gt.s32 	%p16, %r114, 23;
	mov.b32 	%f138, %r130;
	add.f32 	%f139, %f137, %f138;
	selp.f32 	%f140, %f137, %f139, %p16;
	mov.b32 	%r136, %f140;
	mov.b32 	%r137, 16;
	// begin inline asm
	shfl.sync.down.b32 %r135, %r136, %r137, %r138, %r139;
	// end inline asm
	setp.gt.s32 	%p17, %r114, 15;
	mov.b32 	%f141, %r135;
	add.f32 	%f54, %f140, %f141;
	selp.f32 	%f418, %f140, %f54, %p17;
	setp.ne.s32 	%p18, %r114, 0;
	@%p18 bra 	$L__BB12_70;
	shr.u32 	%r140, %r46, 3;
	and.b32  	%r141, %r140, 124;
	mov.u32 	%r142, _ZZN3cub18CUB_300001_SM_10006detail6reduce28DeviceReduceSingleTileKernelINS2_10policy_hubIfyN4cuda3std3__44plusIfEEE10Policy1000EPfSC_iS9_ffNS7_10__identityEEEvT0_T1_T2_T3_T4_T6_E12temp_storage;
	add.s32 	%r143, %r142, %r141;
	st.shared.f32 	[%r143+8], %f54;
$L__BB12_70:
	bar.sync 	0;
	setp.ne.s32 	%p19, %r46, 0;
	@%p19 bra 	$L__BB12_72;
	ld.shared.f32 	%f142, [_ZZN3cub18CUB_300001_SM_10006detail6reduce28DeviceReduceSingleTileKernelINS2_10policy_hubIfyN4cuda3std3__44plusIfEEE10Policy1000EPfSC_iS9_ffNS7_10__identityEEEvT0_T1_T2_T3_T4_T6_E12temp_storage+12];
	add.f32 	%f143, %f418, %f142;
	ld.shared.f32 	%f144, [_ZZN3cub18CUB_300001_SM_10006detail6reduce28DeviceReduceSingleTileKernelINS2_10policy_hubIfyN4cuda3std3__44plusIfEEE10Policy1000EPfSC_iS9_ffNS7_10__identityEEEvT0_T1_T2_T3_T4_T6_E12temp_storage+16];
	add.f32 	%f145, %f143, %f144;
	ld.shared.f32 	%f146, [_ZZN3cub18CUB_300001_SM_10006detail6reduce28DeviceReduceSingleTileKernelINS2_10policy_hubIfyN4cuda3std3__44plusIfEEE10Policy1000EPfSC_iS9_ffNS7_10__identityEEEvT0_T1_T2_T3_T4_T6_E12temp_storage+20];
	add.f32 	%f147, %f145, %f146;
	ld.shared.f32 	%f148, [_ZZN3cub18CUB_300001_SM_10006detail6reduce28DeviceReduceSingleTileKernelINS2_10policy_hubIfyN4cuda3std3__44plusIfEEE10Policy1000EPfSC_iS9_ffNS7_10__identityEEEvT0_T1_T2_T3_T4_T6_E12temp_storage+24];
	add.f32 	%f149, %f147, %f148;
	ld.shared.f32 	%f150, [_ZZN3cub18CUB_300001_SM_10006detail6reduce28DeviceReduceSingleTileKernelINS2_10policy_hubIfyN4cuda3std3__44plusIfEEE10Policy1000EPfSC_iS9_ffNS7_10__identityEEEvT0_T1_T2_T3_T4_T6_E12temp_storage+28];
	add.f32 	%f151, %f149, %f150;
	ld.shared.f32 	%f152, [_ZZN3cub18CUB_300001_SM_10006detail6reduce28DeviceReduceSingleTileKernelINS2_10policy_hubIfyN4cuda3std3__44plusIfEEE10Policy1000EPfSC_iS9_ffNS7_10__identityEEEvT0_T1_T2_T3_T4_T6_E12temp_storage+32];
	add.f32 	%f153, %f151, %f152;
	ld.shared.f32 	%f154, [_ZZN3cub18CUB_300001_SM_10006detail6reduce28DeviceReduceSingleTileKernelINS2_10policy_hubIfyN4cuda3std3__44plusIfEEE10Policy1000EPfSC_iS9_ffNS7_10__identityEEEvT0_T1_T2_T3_T4_T6_E12temp_storage+36];
	add.f32 	%f418, %f153, %f154;
$L__BB12_72:
	mov.u32 	%r379, %tid.x;
	setp.ne.s32 	%p95, %r379, 0;
	@%p95 bra 	$L__BB12_74;
	add.f32 	%f391, %f58, %f418;
	st.global.f32 	[%rd1], %f391;
$L__BB12_74:
	ret;

}
	// .globl	_ZN3cub18CUB_300001_SM_10006detail6reduce28DeviceReduceSingleTileKernelINS2_10policy_hubIijN4cuda3std3__44plusIiEEE10Policy1000EN6thrust24THRUST_300001_SM_1000_NS6detail15normal_iteratorINSD_10device_ptrIiEEEEPijS9_iiNS7_10__identityEEEvT0_T1_T2_T3_T4_T6_
.visible .entry _ZN3cub18CUB_300001_SM_10006detail6reduce28DeviceReduceSingleTileKernelINS2_10policy_hubIijN4cuda3std3__44plusIiEEE10Policy1000EN6thrust24THRUST_300001_SM_1000_NS6detail15normal_iteratorINSD_10device_ptrIiEEEEPijS9_iiNS7_10__identityEEEvT0_T1_T2_T3_T4_T6_(
	.param .align 8 .b8 _ZN3cub18CUB_300001_SM_10006detail6reduce28DeviceReduceSingleTileKernelINS2_10policy_hubIijN4cuda3std3__44plusIiEEE10Policy1000EN6thrust24THRUST_300001_SM_1000_NS6detail15normal_iteratorINSD_10device_ptrIiEEEEPijS9_iiNS7_10__identityEEEvT0_T1_T2_T3_T4_T6__param_0[8],
	.param .u64 .ptr .align 1 _ZN3cub18CUB_300001_SM_10006detail6reduce28DeviceReduceSingleTileKernelINS2_10policy_hubIijN4cuda3std3__44plusIiEEE10Policy1000EN6thrust24THRUST_300001_SM_1000_NS6detail15normal_iteratorINSD_10device_ptrIiEEEEPijS9_iiNS7_10__identityEEEvT0_T1_T2_T3_T4_T6__param_1,
	.param .u32 _ZN3cub18CUB_300001_SM_10006detail6reduce28DeviceReduceSingleTileKernelINS2_10policy_hubIijN4cuda3std3__44plusIiEEE10Policy1000EN6thrust24THRUST_300001_SM_1000_NS6detail15normal_iteratorINSD_10device_ptrIiEEEEPijS9_iiNS7_10__identityEEEvT0_T1_T2_T3_T4_T6__param_2,
	.param .align 1 .b8 _ZN3cub18CUB_300001_SM_10006detail6reduce28DeviceReduceSingleTileKernelINS2_10policy_hubIijN4cuda3std3__44plusIiEEE10Policy1000EN6thrust24THRUST_300001_SM_1000_NS6detail15normal_iteratorINSD_10device_ptrIiEEEEPijS9_iiNS7_10__identityEEEvT0_T1_T2_T3_T4_T6__param_3[1],
	.param .u32 _ZN3cub18CUB_300001_SM_10006detail6reduce28DeviceReduceSingleTileKernelINS2_10policy_hubIijN4cuda3std3__44plusIiEEE10Policy1000EN6thrust24THRUST_300001_SM_1000_NS6detail15normal_iteratorINSD_10device_ptrIiEEEEPijS9_iiNS7_10__identityEEEvT0_T1_T2_T3_T4_T6__param_4,
	.param .align 1 .b8 _ZN3cub18CUB_300001_SM_10006detail6reduce28DeviceReduceSingleTileKernelINS2_10policy_hubIijN4cuda3std3__44plusIiEEE10Policy1000EN6thrust24THRUST_300001_SM_1000_NS6detail15normal_iteratorINSD_10device_ptrIiEEEEPijS9_iiNS7_10__identityEEEvT0_T1_T2_T3_T4_T6__param_5[1]
)
.maxntid 256
.minnctapersm 1
{
	.reg .pred 	%p<59>;
	.reg .b32 	%r<511>;
	.reg .b64 	%rd<84>;
	// demoted variable
	.shared .align 4 .b8 _ZZN3cub18CUB_300001_SM_10006detail6reduce28DeviceReduceSingleTileKernelINS2_10policy_hubIijN4cuda3std3__44plusIiEEE10Policy1000EN6thrust24THRUST_300001_SM_1000_NS6detail15normal_iteratorINSD_10device_ptrIiEEEEPijS9_iiNS7_10__identityEEEvT0_T1_T2_T3_T4_T6_E12temp_storage[44];
	ld.param.u64 	%rd9, [_ZN3cub18CUB_300001_SM_10006detail6reduce28DeviceReduceSingleTileKernelINS2_10policy_hubIijN4cuda3std3__44plusIiEEE10Policy1000EN6thrust24THRUST_300001_SM_1000_NS6detail15normal_iteratorINSD_10device_ptrIiEEEEPijS9_iiNS7_10__identityEEEvT0_T1_T2_T3_T4_T6__param_0];
	ld.param.u64 	%rd10, [_ZN3cub18CUB_300001_SM_10006detail6reduce28DeviceReduceSingleTileKernelINS2_10policy_hubIijN4cuda3std3__44plusIiEEE10Policy1000EN6thrust24THRUST_300001_SM_1000_NS6detail15normal_iteratorINSD_10device_ptrIiEEEEPijS9_iiNS7_10__identityEEEvT0_T1_T2_T3_T4_T6__param_1];
	ld.param.u32 	%r90, [_ZN3cub18CUB_300001_SM_10006detail6reduce28DeviceReduceSingleTileKernelINS2_10policy_hubIijN4cuda3std3__44plusIiEEE10Policy1000EN6thrust24THRUST_300001_SM_1000_NS6detail15normal_iteratorINSD_10device_ptrIiEEEEPijS9_iiNS7_10__identityEEEvT0_T1_T2_T3_T4_T6__param_2];
	ld.param.u32 	%r91, [_ZN3cub18CUB_300001_SM_10006detail6reduce28DeviceReduceSingleTileKernelINS2_10policy_hubIijN4cuda3std3__44plusIiEEE10Policy1000EN6thrust24THRUST_300001_SM_1000_NS6detail15normal_iteratorINSD_10device_ptrIiEEEEPijS9_iiNS7_10__identityEEEvT0_T1_T2_T3_T4_T6__param_4];
	cvta.to.global.u64 	%rd1, %rd10;
	setp.ne.s32 	%p1, %r90, 0;
	@%p1 bra 	$L__BB13_3;
	mov.u32 	%r471, %tid.x;
	setp.ne.s32 	%p58, %r471, 0;
	@%p58 bra 	$L__BB13_52;
	st.global.u32 	[%rd1], %r91;
	bra.uni 	$L__BB13_52;
$L__BB13_3:
	cvta.to.global.u64 	%rd2, %rd9;
	setp.gt.u32 	%p2, %r90, 4095;
	@%p2 bra 	$L__BB13_28;
	mov.u32 	%r1, %tid.x;
	setp.ge.u32 	%p24, %r1, %r90;
	mov.b32 	%r488, 0;
	mov.u32 	%r478, %r1;
	@%p24 bra 	$L__BB13_6;
	mul.wide.u32 	%rd73, %r1, 4;
	add.s64 	%rd74, %rd2, %rd73;
	ld.global.u32 	%r488, [%rd74];
	add.s32 	%r478, %r1, 256;
$L__BB13_6:
	setp.ge.u32 	%p25, %r478, %r90;
	@%p25 bra 	$L__BB13_19;
	not.b32 	%r298, %r478;
	add.s32 	%r299, %r90, %r298;
	shr.u32 	%r300, %r299, 8;
	add.s32 	%r6, %r300, 1;
	and.b32  	%r7, %r6, 15;
	setp.lt.u32 	%p26, %r299, 3840;
	@%p26 bra 	$L__BB13_10;
	and.b32  	%r301, %r6, 33554416;
	neg.s32 	%r474, %r301;
	mul.wide.u32 	%rd75, %r478, 4;
	add.s64 	%rd76, %rd75, %rd2;
	add.s64 	%rd82, %rd76, 8192;
$L__BB13_9:
	.pragma "nounroll";
	ld.global.u32 	%r302, [%rd82+-8192];
	add.s32 	%r303, %r302, %r488;
	ld.global.u32 	%r304, [%rd82+-7168];
	add.s32 	%r305, %r304, %r303;
	ld.global.u32 	%r306, [%rd82+-6144];
	add.s32 	%r307, %r306, %r305;
	ld.global.u32 	%r308, [%rd82+-5120];
	add.s32 	%r309, %r308, %r307;
	ld.global.u32 	%r310, [%rd82+-4096];
	add.s32 	%r311, %r310, %r309;
	ld.global.u32 	%r312, [%rd82+-3072];
	add.s32 	%r313, %r312, %r311;
	ld.global.u32 	%r314, [%rd82+-2048];
	add.s32 	%r315, %r314, %r313;
	ld.global.u32 	%r316, [%rd82+-1024];
	add.s32 	%r317, %r316, %r315;
	ld.global.u32 	%r318, [%rd82];
	add.s32 	%r319, %r318, %r317;
	ld.global.u32 	%r320, [%rd82+1024];
	add.s32 	%r321, %r320, %r319;
	ld.global.u32 	%r322, [%rd82+2048];
	add.s32 	%r323, %r322, %r321;
	ld.global.u32 	%r324, [%rd82+3072];
	add.s32 	%r325, %r324, %r323;
	ld.global.u32 	%r326, [%rd82+4096];
	add.s32 	%r327, %r326, %r325;
	ld.global.u32 	%r328, [%rd82+5120];
	add.s32 	%r329, %r328, %r327;
	ld.global.u32 	%r330, [%rd82+6144];
	add.s32 	%r331, %r330, %r329;
	ld.global.u32 	%r332, [%rd82+7168];
	add.s32 	%r488, %r332, %r331;
	add.s32 	%r478, %r478, 4096;
	add.s32 	%r474, %r474, 16;
	add.s64 	%rd82, %rd82, 16384;
	setp.ne.s32 	%p27, %r474, 0;
	@%p27 bra 	$L__BB13_9;
$L__BB13_10:
	setp.eq.s32 	%p28, %r7, 0;
	@%p28 bra 	$L__BB13_19;
	and.b32  	%r18, %r6, 7;
	setp.lt.u32 	%p29, %r7, 8;
	@%p29 bra 	$L__BB13_13;
	mul.wide.u32 	%rd77, %r478, 4;
	add.s64 	%rd78, %rd2, %rd77;
	ld.global.u32 	%r334, [%rd78];
	add.s32 	%r335, %r334, %r488;
	ld.global.u32 	%r336, [%rd78+1024];
	add.s32 	%r337, %r336, %r335;
	ld.global.u32 	%r338, [%rd78+2048];
	add.s32 	%r339, %r338, %r337;
	ld.global.u32 	%r340, [%rd78+3072];
	add.s32 	%r341, %r340, %r339;
	ld.global.u32 	%r342, [%rd78+4096];
	add.s32 	%r343, %r342, %r341;
	ld.global.u32 	%r344, [%rd78+5120];
	add.s32 	%r345, %r344, %r343;
	ld.global.u32 	%r346, [%rd78+6144];
	add.s32 	%r347, %r346, %r345;
	ld.global.u32 	%r348, [%rd78+7168];
	add.s32 	%r488, %r348, %r347;
	add.s32 	%r478, %r478, 2048;
$L__BB13_13:
	setp.eq.s32 	%p30, %r18, 0;
	@%p30 bra 	$L__BB13_19;
	and.b32  	%r24, %r6, 3;
	setp.lt.u32 	%p31, %r18, 4;
	@%p31 bra 	$L__BB13_16;
	mul.wide.u32 	%rd79, %r478, 4;
	add.s64 	%rd80, %rd2, %rd79;
	ld.global.u32 	%r350, [%rd80];
	add.s32 	%r351, %r350, %r488;
	ld.global.u32 	%r352, [%rd80+1024];
	add.s32 	%r353, %r352, %r351;
	ld.global.u32 	%r354, [%rd80+2048];
	add.s32 	%r355, %r354, %r353;
	ld.global.u32 	%r356, [%rd80+3072];
	add.s32 	%r488, %r356, %r355;
	add.s32 	%r478, %r478, 1024;
$L__BB13_16:
	setp.eq.s32 	%p32, %r24, 0;
	@%p32 bra 	$L__BB13_19;
	mul.wide.u32 	%rd81, %r478, 4;
	add.s64 	%rd83, %rd2, %rd81;
	neg.s32 	%r486, %r24;
$L__BB13_18:
	.pragma "nounroll";
	ld.global.u32 	%r357, [%rd83];
	add.s32 	%r488, %r357, %r488;
	add.s64 	%rd83, %rd83, 1024;
	add.s32 	%r486, %r486, 1;
	setp.ne.s32 	%p33, %r486, 0;
	@%p33 bra 	$L__BB13_18;
$L__BB13_19:
	setp.lt.u32 	%p34, %r90, 256;
	@%p34 bra 	$L__BB13_24;
	// begin inline asm
	mov.u32 %r421, %laneid;
	// end inline asm
	mov.b32 	%r424, 1;
	mov.b32 	%r445, 31;
	mov.b32 	%r446, -1;
	// begin inline asm
	shfl.sync.down.b32 %r422, %r488, %r424, %r445, %r446;
	// end inline asm
	setp.gt.s32 	%p50, %r421, 30;
	selp.b32 	%r447, 0, %r422, %p50;
	add.s32 	%r428, %r447, %r488;
	mov.b32 	%r429, 2;
	// begin inline asm
	shfl.sync.down.b32 %r427, %r428, %r429, %r445, %r446;
	// end inline asm
	setp.gt.s32 	%p51, %r421, 29;
	selp.b32 	%r448, 0, %r427, %p51;
	add.s32 	%r433, %r428, %r448;
	mov.b32 	%r434, 4;
	// begin inline asm
	shfl.sync.down.b32 %r432, %r433, %r434, %r445, %r446;
	// end inline asm
	setp.gt.s32 	%p52, %r421, 27;
	selp.b32 	%r449, 0, %r432, %p52;
	add.s32 	%r438, %r433, %r449;
	mov.b32 	%r439, 8;
	// begin inline asm
	shfl.sync.down.b32 %r437, %r438, %r439, %r445, %r446;
	// end inline asm
	setp.gt.s32 	%p53, %r421, 23;
	selp.b32 	%r450, 0, %r437, %p53;
	add.s32 	%r443, %r438, %r450;
	mov.b32 	%r444, 16;
	// begin inline asm
	shfl.sync.down.b32 %r442, %r443, %r444, %r445, %r446;
	// end inline asm
	setp.gt.s32 	%p54, %r421, 15;
	selp.b32 	%r451, 0, %r442, %p54;
	add.s32 	%r510, %r443, %r451;
	setp.ne.s32 	%p55, %r421, 0;
	@%p55 bra 	$L__BB13_22;
	shr.u32 	%r452, %r1, 3;
	and.b32  	%r453, %r452, 124;
	mov.u32 	%r454, _ZZN3cub18CUB_300001_SM_10006detail6reduce28DeviceReduceSingleTileKernelINS2_10policy_hubIijN4cuda3std3__44plusIiEEE10Policy1000EN6thrust24THRUST_300001_SM_1000_NS6detail15normal_iteratorINSD_10device_ptrIiEEEEPijS9_iiNS7_10__identityEEEvT0_T1_T2_T3_T4_T6_E12temp_storage;
	add.s32 	%r455, %r454, %r453;
	st.shared.u32 	[%r455+8], %r510;
$L__BB13_22:
	bar.sync 	0;
	setp.ne.s32 	%p56, %r1, 0;
	@%p56 bra 	$L__BB13_50;
	ld.shared.u32 	%r456, [_ZZN3cub18CUB_300001_SM_10006detail6reduce28DeviceReduceSingleTileKernelINS2_10policy_hubIijN4cuda3std3__44plusIiEEE10Policy1000EN6thrust24THRUST_300001_SM_1000_NS6detail15normal_iteratorINSD_10device_ptrIiEEEEPijS9_iiNS7_10__identityEEEvT0_T1_T2_T3_T4_T6_E12temp_storage+12];
	add.s32 	%r457, %r456, %r510;
	ld.shared.u32 	%r458, [_ZZN3cub18CUB_300001_SM_10006detail6reduce28DeviceReduceSingleTileKernelINS2_10policy_hubIijN4cuda3std3__44plusIiEEE10Policy1000EN6thrust24THRUST_300001_SM_1000_NS6detail15normal_iteratorINSD_10device_ptrIiEEEEPijS9_iiNS7_10__identityEEEvT0_T1_T2_T3_T4_T6_E12temp_storage+16];
	add.s32 	%r459, %r457, %r458;
	ld.shared.u32 	%r460, [_ZZN3cub18CUB_300001_SM_10006detail6reduce28DeviceReduceSingleTileKernelINS2_10policy_hubIijN4cuda3std3__44plusIiEEE10Policy1000EN6thrust24THRUST_300001_SM_1000_NS6detail15normal_iteratorINSD_10device_ptrIiEEEEPijS9_iiNS7_10__identityEEEvT0_T1_T2_T3_T4_T6_E12temp_storage+20];
	add.s32 	%r461, %r459, %r460;
	ld.shared.u32 	%r462, [_ZZN3cub18CUB_300001_SM_10006detail6reduce28DeviceReduceSingleTileKernelINS2_10policy_hubIijN4cuda3std3__44plusIiEEE10Policy1000EN6thrust24THRUST_300001_SM_1000_NS6detail15normal_iteratorINSD_10device_ptrIiEEEEPijS9_iiNS7_10__identityEEEvT0_T1_T2_T3_T4_T6_E12temp_storage+24];
	add.s32 	%r463, %r461, %r462;
	ld.shared.u32 	%r464, [_ZZN3cub18CUB_300001_SM_10006detail6reduce28DeviceReduceSingleTileKernelINS2_10policy_hubIijN4cuda3std3__44plusIiEEE10Policy1000EN6thrust24THRUST_300001_SM_1000_NS6detail15normal_iteratorINSD_10device_ptrIiEEEEPijS9_iiNS7_10__identityEEEvT0_T1_T2_T3_T4_T6_E12temp_storage+28];
	add.s32 	%r465, %r463, %r464;
	ld.shared.u32 	%r466, [_ZZN3cub18CUB_300001_SM_10006detail6reduce28DeviceReduceSingleTileKernelINS2_10policy_hubIijN4cuda3std3__44plusIiEEE10Policy1000EN6thrust24THRUST_300001_SM_1000_NS6detail15normal_iteratorINSD_10device_ptrIiEEEEPijS9_iiNS7_10__identityEEEvT0_T1_T2_T3_T4_T6_E12temp_storage+32];
	add.s32 	%r467, %r465, %r466;
	ld.shared.u32 	%r468, [_ZZN3cub18CUB_300001_SM_10006detail6reduce28DeviceReduceSingleTileKernelINS2_10policy_hubIijN4cuda3std3__44plusIiEEE10Policy1000EN6thrust24THRUST_300001_SM_1000_NS6detail15normal_iteratorINSD_10device_ptrIiEEEEPijS9_iiNS7_10__identityEEEvT0_T1_T2_T3_T4_T6_E12temp_storage+36];
	add.s32 	%r510, %r467, %r468;
	bra.uni 	$L__BB13_50;
$L__BB13_24:
	// begin inline asm
	mov.u32 %r358, %laneid;
	// end inline asm
	and.b32  	%r384, %r1, 992;
	add.s32 	%r385, %r384, 32;
	setp.gt.u32 	%p35, %r385, %r90;
	not.b32 	%r386, %r384;
	add.s32 	%r387, %r90, %r386;
	selp.b32 	%r382, %r387, 31, %p35;
	mov.b32 	%r361, 1;
	mov.b32 	%r383, -1;
	// begin inline asm
	shfl.sync.down.b32 %r359, %r488, %r361, %r382, %r383;
	// end inline asm
	setp.lt.s32 	%p36, %r358, %r382;
	selp.b32 	%r388, %r359, 0, %p36;
	add.s32 	%r365, %r388, %r488;
	mov.b32 	%r366, 2;
	// begin inline asm
	shfl.sync.down.b32 %r364, %r365, %r366, %r382, %r383;
	// end inline asm
	add.s32 	%r389, %r358, 2;
	setp.gt.s32 	%p37, %r389, %r382;
	selp.b32 	%r390, 0, %r364, %p37;
	add.s32 	%r370, %r365, %r390;
	mov.b32 	%r371, 4;
	// begin inline asm
	shfl.sync.down.b32 %r369, %r370, %r371, %r382, %r383;
	// end inline asm
	add.s32 	%r391, %r358, 4;
	setp.gt.s32 	%p38, %r391, %r382;
	selp.b32 	%r392, 0, %r369, %p38;
	add.s32 	%r375, %r370, %r392;
	mov.b32 	%r376, 8;
	// begin inline asm
	shfl.sync.down.b32 %r374, %r375, %r376, %r382, %r383;
	// end inline asm
	add.s32 	%r393, %r358, 8;
	setp.gt.s32 	%p39, %r393, %r382;
	selp.b32 	%r394, 0, %r374, %p39;
	add.s32 	%r380, %r375, %r394;
	mov.b32 	%r381, 16;
	// begin inline asm
	shfl.sync.down.b32 %r379, %r380, %r381, %r382, %r383;
	// end inline asm
	add.s32 	%r395, %r358, 16;
	setp.gt.s32 	%p40, %r395, %r382;
	selp.b32 	%r396, 0, %r379, %p40;
	add.s32 	%r510, %r380, %r396;
	setp.ne.s32 	%p41, %r358, 0;
	@%p41 bra 	$L__BB13_26;
	shr.u32 	%r397, %r1, 3;
	and.b32  	%r398, %r397, 124;
	mov.u32 	%r399, _ZZN3cub18CUB_300001_SM_10006detail6reduce28DeviceReduceSingleTileKernelINS2_10policy_hubIijN4cuda3std3__44plusIiEEE10Policy1000EN6thrust24THRUST_300001_SM_1000_NS6detail15normal_iteratorINSD_10device_ptrIiEEEEPijS9_iiNS7_10__identityEEEvT0_T1_T2_T3_T4_T6_E12temp_storage;
	add.s32 	%r400, %r399, %r398;
	st.shared.u32 	[%r400+8], %r510;
$L__BB13_26:
	bar.sync 	0;
	setp.ne.s32 	%p42, %r1, 0;
	@%p42 bra 	$L__BB13_50;
	setp.gt.u32 	%p43, %r90, 32;
	ld.shared.u32 	%r401, [_ZZN3cub18CUB_300001_SM_10006detail6reduce28DeviceReduceSingleTileKernelINS2_10policy_hubIijN4cuda3std3__44plusIiEEE10Policy1000EN6thrust24THRUST_300001_SM_1000_NS6detail15normal_iteratorINSD_10device_ptrIiEEEEPijS9_iiNS7_10__identityEEEvT0_T1_T2_T3_T4_T6_E12temp_storage+12];
	selp.b32 	%r402, %r401, 0, %p43;
	add.s32 	%r403, %r402, %r510;
	setp.gt.u32 	%p44, %r90, 64;
	ld.shared.u32 	%r404, [_ZZN3cub18CUB_300001_SM_10006detail6reduce28DeviceReduceSingleTileKernelINS2_10policy_hubIijN4cuda3std3__44plusIiEEE10Policy1000EN6thrust24THRUST_300001_SM_1000_NS6detail15normal_iteratorINSD_10device_ptrIiEEEEPijS9_iiNS7_10__identityEEEvT0_T1_T2_T3_T4_T6_E12temp_storage+16];
	selp.b32 	%r405, %r404, 0, %p44;
	add.s32 	%r406, %r403, %r405;
	setp.gt.u32 	%p45, %r90, 96;
	ld.shared.u32 	%r407, [_ZZN3cub18CUB_300001_SM_10006detail6reduce28DeviceReduceSingleTileKernelINS2_10policy_hubIijN4cuda3std3__44plusIiEEE10Policy1000EN6thrust24THRUST_300001_SM_1000_NS6detail15normal_iteratorINSD_10device_ptrIiEEEEPijS9_iiNS7_10__identityEEEvT0_T1_T2_T3_T4_T6_E12temp_storage+20];
	selp.b32 	%r408, %r407, 0, %p45;
	add.s32 	%r409, %r406, %r408;
	setp.gt.u32 	%p46, %r90, 128;
	ld.shared.u32 	%r410, [_ZZN3cub18CUB_300001_SM_10006detail6reduce28DeviceReduceSingleTileKernelINS2_10policy_hubIijN4cuda3std3__44plusIiEEE10Policy1000EN6thrust24THRUST_300001_SM_1000_NS6detail15normal_iteratorINSD_10device_ptrIiEEEEPijS9_iiNS7_10__identityEEEvT0_T1_T2_T3_T4_T6_E12temp_storage+24];
	selp.b32 	%r411, %r410, 0, %p46;
	add.s32 	%r412, %r409, %r411;
	setp.gt.u32 	%p47, %r90, 160;
	ld.shared.u32 	%r413, [_ZZN3cub18CUB_300001_SM_10006detail6reduce28DeviceReduceSingleTileKernelINS2_10policy_hubIijN4cuda3std3__44plusIiEEE10Policy1000EN6thrust24THRUST_300001_SM_1000_NS6detail15normal_iteratorINSD_10device_ptrIiEEEEPijS9_iiNS7_10__identityEEEvT0_T1_T2_T3_T4_T6_E12temp_storage+28];
	selp.b32 	%r414, %r413, 0, %p47;
	add.s32 	%r415, %r412, %r414;
	setp.gt.u32 	%p48, %r90, 192;
	ld.shared.u32 	%r416, [_ZZN3cub18CUB_300001_SM_10006detail6reduce28DeviceReduceSingleTileKernelINS2_10policy_hubIijN4cuda3std3__44plusIiEEE10Policy1000EN6thrust24THRUST_300001_SM_1000_NS6detail15normal_iteratorINSD_10device_ptrIiEEEEPijS9_iiNS7_10__identityEEEvT0_T1_T2_T3_T4_T6_E12temp_storage+32];
	selp.b32 	%r417, %r416, 0, %p48;
	add.s32 	%r418, %r415, %r417;
	setp.gt.u32 	%p49, %r90, 224;
	ld.shared.u32 	%r419, [_ZZN3cub18CUB_300001_SM_10006detail6reduce28DeviceReduceSingleTileKernelINS2_10policy_hubIijN4cuda3std3__44plusIiEEE10Policy1000EN6thrust24THRUST_300001_SM_1000_NS6detail15normal_iteratorINSD_10device_ptrIiEEEEPijS9_iiNS7_10__identityEEEvT0_T1_T2_T3_T4_T6_E12temp_storage+36];
	selp.b32 	%r420, %r419, 0, %p49;
	add.s32 	%r510, %r418, %r420;
	bra.uni 	$L__BB13_50;
$L__BB13_28:
	mov.u32 	%r40, %tid.x;
	mul.wide.u32 	%rd11, %r40, 4;
	add.s64 	%rd12, %rd2, %rd11;
	ld.global.u32 	%r93, [%rd12];
	ld.global.u32 	%r94, [%rd12+1024];
	ld.global.u32 	%r95, [%rd12+2048];
	ld.global.u32 	%r96, [%rd12+3072];
	ld.global.u32 	%r97, [%rd12+4096];
	ld.global.u32 	%r98, [%rd12+5120];
	ld.global.u32 	%r99, [%rd12+6144];
	ld.global.u32 	%r100, [%rd12+7168];
	ld.global.u32 	%r101, [%rd12+8192];
	ld.global.u32 	%r102, [%rd12+9216];
	ld.global.u32 	%r103, [%rd12+10240];
	ld.global.u32 	%r104, [%rd12+11264];
	ld.global.u32 	%r105, [%rd12+12288];
	ld.global.u32 	%r106, [%rd12+13312];
	ld.global.u32 	%r107, [%rd12+14336];
	ld.global.u32 	%r108, [%rd12+15360];
	add.s32 	%r109, %r94, %r93;
	add.s32 	%r110, %r95, %r109;
	add.s32 	%r111, %r96, %r110;
	add.s32 	%r112, %r97, %r111;
	add.s32 	%r113, %r98, %r112;
	add.s32 	%r114, %r99, %r113;
	add.s32 	%r115, %r100, %r114;
	add.s32 	%r116, %r101, %r115;
	add.s32 	%r117, %r102, %r116;
	add.s32 	%r118, %r103, %r117;
	add.s32 	%r119, %r104, %r118;
	add.s32 	%r120, %r105, %r119;
	add.s32 	%r121, %r106, %r120;
	add.s32 	%r122, %r107, %r121;
	add.s32 	%r509, %r108, %r122;
	add.s32 	%r42, %r90, -4096;
	setp.lt.u32 	%p3, %r42, 4096;
	mov.b32 	%r492, 4096;
	@%p3 bra 	$L__BB13_32;
	mov.b32 	%r492, 4096;
$L__BB13_30:
	add.s32 	%r124, %r40, %r492;
	mul.wide.u32 	%rd13, %r124, 4;
	add.s64 	%rd14, %rd2, %rd13;
	ld.global.u32 	%r125, [%rd14];
	ld.global.u32 	%r126, [%rd14+1024];
	ld.global.u32 	%r127, [%rd14+2048];
	ld.global.u32 	%r128, [%rd14+3072];
	ld.global.u32 	%r129, [%rd14+4096];
	ld.global.u32 	%r130, [%rd14+5120];
	ld.global.u32 	%r131, [%rd14+6144];
	ld.global.u32 	%r132, [%rd14+7168];
	ld.global.u32 	%r133, [%rd14+8192];
	ld.global.u32 	%r134, [%rd14+9216];
	ld.global.u32 	%r135, [%rd14+10240];
	ld.global.u32 	%r136, [%rd14+11264];
	ld.global.u32 	%r137, [%rd14+12288];
	ld.global.u32 	%r138, [%rd14+13312];
	ld.global.u32 	%r139, [%rd14+14336];
	ld.global.u32 	%r140, [%rd14+15360];
	add.s32 	%r141, %r125, %r509;
	add.s32 	%r142, %r126, %r141;
	add.s32 	%r143, %r127, %r142;
	add.s32 	%r144, %r128, %r143;
	add.s32 	%r145, %r129, %r144;
	add.s32 	%r146, %r130, %r145;
	add.s32 	%r147, %r131, %r146;
	add.s32 	%r148, %r132, %r147;
	add.s32 	%r149, %r133, %r148;
	add.s32 	%r150, %r134, %r149;
	add.s32 	%r151, %r135, %r150;
	add.s32 	%r152, %r136, %r151;
	add.s32 	%r153, %r137, %r152;
	add.s32 	%r154, %r138, %r153;
	add.s32 	%r155, %r139, %r154;
	add.s32 	%r509, %r140, %r155;
	sub.s32 	%r156, %r90, %r492;
	setp.lt.u32 	%p4, %r156, 4096;
	@%p4 bra 	$L__BB13_46;
	add.s32 	%r492, %r492, 4096;
	setp.le.u32 	%p5, %r492, %r42;
	@%p5 bra 	$L__BB13_30;
$L__BB13_32:
	setp.le.u32 	%p6, %r90, %r492;
	sub.s32 	%r157, %r90, %r492;
	setp.ge.s32 	%p7, %r40, %r157;
	or.pred  	%p8, %p6, %p7;
	@%p8 bra 	$L__BB13_46;
	not.b32 	%r160, %r40;
	add.s32 	%r161, %r90, %r160;
	sub.s32 	%r162, %r161, %r492;
	shr.u32 	%r163, %r162, 8;
	add.s32 	%r49, %r163, 1;
	and.b32  	%r50, %r49, 15;
	setp.lt.u32 	%p9, %r162, 3840;
	mov.u32 	%r501, %r40;
	@%p9 bra 	$L__BB13_37;
	or.b32  	%r495, %r40, 2048;
	add.s32 	%r494, %r40, %r492;
	and.b32  	%r164, %r49, 33554416;
	neg.s32 	%r493, %r164;
$L__BB13_35:
	.pragma "nounroll";
	mul.wide.u32 	%rd15, %r494, 4;
	add.s64 	%rd16, %rd2, %rd15;
	ld.global.u32 	%r165, [%rd16];
	add.s32 	%r166, %r165, %r509;
	add.s32 	%r167, %r494, 256;
	mul.wide.u32 	%rd17, %r167, 4;
	add.s64 	%rd18, %rd2, %rd17;
	ld.global.u32 	%r168, [%rd18];
	add.s32 	%r169, %r168, %r166;
	add.s32 	%r170, %r494, 512;
	mul.wide.u32 	%rd19, %r170, 4;
	add.s64 	%rd20, %rd2, %rd19;
	ld.global.u32 	%r171, [%rd20];
	add.s32 	%r172, %r171, %r169;
	add.s32 	%r173, %r494, 768;
	mul.wide.u32 	%rd21, %r173, 4;
	add.s64 	%rd22, %rd2, %rd21;
	ld.global.u32 	%r174, [%rd22];
	add.s32 	%r175, %r174, %r172;
	add.s32 	%r176, %r494, 1024;
	mul.wide.u32 	%rd23, %r176, 4;
	add.s64 	%rd24, %rd2, %rd23;
	ld.global.u32 	%r177, [%rd24];
	add.s32 	%r178, %r177, %r175;
	add.s32 	%r179, %r494, 1280;
	mul.wide.u32 	%rd25, %r179, 4;
	add.s64 	%rd26, %rd2, %rd25;
	ld.global.u32 	%r180, [%rd26];
	add.s32 	%r181, %r180, %r178;
	add.s32 	%r182, %r494, 1536;
	mul.wide.u32 	%rd27, %r182, 4;
	add.s64 	%rd28, %rd2, %rd27;
	ld.global.u32 	%r183, [%rd28];
	add.s32 	%r184, %r183, %r181;
	add.s32 	%r185, %r494, 1792;
	mul.wide.u32 	%rd29, %r185, 4;
	add.s64 	%rd30, %rd2, %rd29;
	ld.global.u32 	%r186, [%rd30];
	add.s32 	%r187, %r186, %r184;
	add.s32 	%r188, %r494, 2048;
	mul.wide.u32 	%rd31, %r188, 4;
	add.s64 	%rd32, %rd2, %rd31;
	ld.global.u32 	%r189, [%rd32];
	add.s32 	%r190, %r189, %r187;
	add.s32 	%r191, %r494, 2304;
	mul.wide.u32 	%rd33, %r191, 4;
	add.s64 	%rd34, %rd2, %rd33;
	ld.global.u32 	%r192, [%rd34];
	add.s32 	%r193, %r192, %r190;
	add.s32 	%r194, %r494, 2560;
	mul.wide.u32 	%rd35, %r194, 4;
	add.s64 	%rd36, %rd2, %rd35;
	ld.global.u32 	%r195, [%rd36];
	add.s32 	%r196, %r195, %r193;
	add.s32 	%r197, %r494, 2816;
	mul.wide.u32 	%rd37, %r197, 4;
	add.s64 	%rd38, %rd2, %rd37;
	ld.global.u32 	%r198, [%rd38];
	add.s32 	%r199, %r198, %r196;
	add.s32 	%r200, %r494, 3072;
	mul.wide.u32 	%rd39, %r200, 4;
	add.s64 	%rd40, %rd2, %rd39;
	ld.global.u32 	%r201, [%rd40];
	add.s32 	%r202, %r201, %r199;
	add.s32 	%r203, %r494, 3328;
	mul.wide.u32 	%rd41, %r203, 4;
	add.s64 	%rd42, %rd2, %rd41;
	ld.global.u32 	%r204, [%rd42];
	add.s32 	%r205, %r204, %r202;
	add.s32 	%r206, %r494, 3584;
	mul.wide.u32 	%rd43, %r206, 4;
	add.s64 	%rd44, %rd2, %rd43;
	ld.global.u32 	%r207, [%rd44];
	add.s32 	%r208, %r207, %r205;
	add.s32 	%r209, %r494, 3840;
	mul.wide.u32 	%rd45, %r209, 4;
	add.s64 	%rd46, %rd2, %rd45;
	ld.global.u32 	%r210, [%rd46];
	add.s32 	%r509, %r210, %r208;
	add.s32 	%r495, %r495, 4096;
	add.s32 	%r494, %r494, 4096;
	add.s32 	%r493, %r493, 16;
	setp.ne.s32 	%p10, %r493, 0;
	@%p10 bra 	$L__BB13_35;
	add.s32 	%r501, %r495, -2048;
$L__BB13_37:
	setp.eq.s32 	%p11, %r50, 0;
	@%p11 bra 	$L__BB13_46;
	and.b32  	%r66, %r49, 7;
	setp.lt.u32 	%p12, %r50, 8;
	@%p12 bra 	$L__BB13_40;
	add.s32 	%r212, %r501, %r492;
	mul.wide.u32 	%rd47, %r212, 4;
	add.s64 	%rd48, %rd2, %rd47;
	ld.global.u32 	%r213, [%rd48];
	add.s32 	%r214, %r213, %r509;
	add.s32 	%r215, %r212, 256;
	mul.wide.u32 	%rd49, %r215, 4;
	add.s64 	%rd50, %rd2, %rd49;
	ld.global.u32 	%r216, [%rd50];
	add.s32 	%r217, %r216, %r214;
	add.s32 	%r218, %r212, 512;
	mul.wide.u32 	%rd51, %r218, 4;
	add.s64 	%rd52, %rd2, %rd51;
	ld.global.u32 	%r219, [%rd52];
	add.s32 	%r220, %r219, %r217;
	add.s32 	%r221, %r212, 768;
	mul.wide.u32 	%rd53, %r221, 4;
	add.s64 	%rd54, %rd2, %rd53;
	ld.global.u32 	%r222, [%rd54];
	add.s32 	%r223, %r222, %r220;
	add.s32 	%r224, %r212, 1024;
	mul.wide.u32 	%rd55, %r224, 4;
	add.s64 	%rd56, %rd2, %rd55;
	ld.global.u32 	%r225, [%rd56];
	add.s32 	%r226, %r225, %r223;
	add.s32 	%r227, %r212, 1280;
	mul.wide.u32 	%rd57, %r227, 4;
	add.s64 	%rd58, %rd2, %rd57;
	ld.global.u32 	%r228, [%rd58];
	add.s32 	%r229, %r228, %r226;
	add.s32 	%r230, %r212, 1536;
	mul.wide.u32 	%rd59, %r230, 4;
	add.s64 	%rd60, %rd2, %rd59;
	ld.global.u32 	%r231, [%rd60];
	add.s32 	%r232, %r231, %r229;
	add.s32 	%r233, %r212, 1792;
	mul.wide.u32 	%rd61, %r233, 4;
	add.s64 	%rd62, %rd2, %rd61;
	ld.global.u32 	%r234, [%rd62];
	add.s32 	%r509, %r234, %r232;
	add.s32 	%r501, %r501, 2048;
$L__BB13_40:
	setp.eq.s32 	%p13, %r66, 0;
	@%p13 bra 	$L__BB13_46;
	and.b32  	%r72, %r49, 3;
	setp.lt.u32 	%p14, %r66, 4;
	@%p14 bra 	$L__BB13_43;
	add.s32 	%r236, %r501, %r492;
	mul.wide.u32 	%rd63, %r236, 4;
	add.s64 	%rd64, %rd2, %rd63;
	ld.global.u32 	%r237, [%rd64];
	add.s32 	%r238, %r237, %r509;
	add.s32 	%r239, %r236, 256;
	mul.wide.u32 	%rd65, %r239, 4;
	add.s64 	%rd66, %rd2, %rd65;
	ld.global.u32 	%r240, [%rd66];
	add.s32 	%r241, %r240, %r238;
	add.s32 	%r242, %r236, 512;
	mul.wide.u32 	%rd67, %r242, 4;
	add.s64 	%rd68, %rd2, %rd67;
	ld.global.u32 	%r243, [%rd68];
	add.s32 	%r244, %r243, %r241;
	add.s32 	%r245, %r236, 768;
	mul.wide.u32 	%rd69, %r245, 4;
	add.s64 	%rd70, %rd2, %rd69;
	ld.global.u32 	%r246, [%rd70];
	add.s32 	%r509, %r246, %r244;
	add.s32 	%r501, %r501, 1024;
$L__BB13_43:
	setp.eq.s32 	%p15, %r72, 0;
	@%p15 bra 	$L__BB13_46;
	add.s32 	%r507, %r501, %r492;
	neg.s32 	%r506, %r72;
$L__BB13_45:
	.pragma "nounroll";
	mul.wide.u32 	%rd71, %r507, 4;
	add.s64 	%rd72, %rd2, %rd71;
	ld.global.u32 	%r247, [%rd72];
	add.s32 	%r509, %r247, %r509;
	add.s32 	%r507, %r507, 256;
	add.s32 	%r506, %r506, 1;
	setp.ne.s32 	%p16, %r506, 0;
	@%p16 bra 	$L__BB13_45;
$L__BB13_46:
	// begin inline asm
	mov.u32 %r248, %laneid;
	// end inline asm
	mov.b32 	%r251, 1;
	mov.b32 	%r272, 31;
	mov.b32 	%r273, -1;
	// begin inline asm
	shfl.sync.down.b32 %r249, %r509, %r251, %r272, %r273;
	// end inline asm
	setp.gt.s32 	%p17, %r248, 30;
	selp.b32 	%r274, 0, %r249, %p17;
	add.s32 	%r255, %r274, %r509;
	mov.b32 	%r256, 2;
	// begin inline asm
	shfl.sync.down.b32 %r254, %r255, %r256, %r272, %r273;
	// end inline asm
	setp.gt.s32 	%p18, %r248, 29;
	selp.b32 	%r275, 0, %r254, %p18;
	add.s32 	%r260, %r255, %r275;
	mov.b32 	%r261, 4;
	// begin inline asm
	shfl.sync.down.b32 %r259, %r260, %r261, %r272, %r273;
	// end inline asm
	setp.gt.s32 	%p19, %r248, 27;
	selp.b32 	%r276, 0, %r259, %p19;
	add.s32 	%r265, %r260, %r276;
	mov.b32 	%r266, 8;
	// begin inline asm
	shfl.sync.down.b32 %r264, %r265, %r266, %r272, %r273;
	// end inline asm
	setp.gt.s32 	%p20, %r248, 23;
	selp.b32 	%r277, 0, %r264, %p20;
	add.s32 	%r270, %r265, %r277;
	mov.b32 	%r271, 16;
	// begin inline asm
	shfl.sync.down.b32 %r269, %r270, %r271, %r272, %r273;
	// end inline asm
	setp.gt.s32 	%p21, %r248, 15;
	selp.b32 	%r278, 0, %r269, %p21;
	add.s32 	%r510, %r270, %r278;
	setp.ne.s32 	%p22, %r248, 0;
	@%p22 bra 	$L__BB13_48;
	shr.u32 	%r279, %r40, 3;
	and.b32  	%r280, %r279, 124;
	mov.u32 	%r281, _ZZN3cub18CUB_300001_SM_10006detail6reduce28DeviceReduceSingleTileKernelINS2_10policy_hubIijN4cuda3std3__44plusIiEEE10Policy1000EN6thrust24THRUST_300001_SM_1000_NS6detail15normal_iteratorINSD_10device_ptrIiEEEEPijS9_iiNS7_10__identityEEEvT0_T1_T2_T3_T4_T6_E12temp_storage;
	add.s32 	%r282, %r281, %r280;
	st.shared.u32 	[%r282+8], %r510;
$L__BB13_48:
	bar.sync 	0;
	setp.ne.s32 	%p23, %r40, 0;
	@%p23 bra 	$L__BB13_50;
	ld.shared.u32 	%r283, [_ZZN3cub18CUB_300001_SM_10006detail6reduce28DeviceReduceSingleTileKernelINS2_10policy_hubIijN4cuda3std3__44plusIiEEE10Policy1000EN6thrust24THRUST_300001_SM_1000_NS6detail15normal_iteratorINSD_10device_ptrIiEEEEPijS9_iiNS7_10__identityEEEvT0_T1_T2_T3_T4_T6_E12temp_storage+12];
	add.s32 	%r284, %r283, %r510;
	ld.shared.u32 	%r285, [_ZZN3cub18CUB_300001_SM_10006detail6reduce28DeviceReduceSingleTileKernelINS2_10policy_hubIijN4cuda3std3__44plusIiEEE10Policy1000EN6thrust24THRUST_300001_SM_1000_NS6detail15normal_iteratorINSD_10device_ptrIiEEEEPijS9_iiNS7_10__identityEEEvT0_T1_T2_T3_T4_T6_E12temp_storage+16];
	add.s32 	%r286, %r284, %r285;
	ld.shared.u32 	%r287, [_ZZN3cub18CUB_300001_SM_10006detail6reduce28DeviceReduceSingleTileKernelINS2_10policy_hubIijN4cuda3std3__44plusIiEEE10Policy1000EN6thrust24THRUST_300001_SM_1000_NS6detail15normal_iteratorINSD_10device_ptrIiEEEEPijS9_iiNS7_10__identityEEEvT0_T1_T2_T3_T4_T6_E12temp_storage+20];
	add.s32 	%r288, %r286, %r287;
	ld.shared.u32 	%r289, [_ZZN3cub18CUB_300001_SM_10006detail6reduce28DeviceReduceSingleTileKernelINS2_10policy_hubIijN4cuda3std3__44plusIiEEE10Policy1000EN6thrust24THRUST_300001_SM_1000_NS6detail15normal_iteratorINSD_10device_ptrIiEEEEPijS9_iiNS7_10__identityEEEvT0_T1_T2_T3_T4_T6_E12temp_storage+24];
	add.s32 	%r290, %r288, %r289;
	ld.shared.u32 	%r291, [_ZZN3cub18CUB_300001_SM_10006detail6reduce28DeviceReduceSingleTileKernelINS2_10policy_hubIijN4cuda3std3__44plusIiEEE10Policy1000EN6thrust24THRUST_300001_SM_1000_NS6detail15normal_iteratorINSD_10device_ptrIiEEEEPijS9_iiNS7_10__identityEEEvT0_T1_T2_T3_T4_T6_E12temp_storage+28];
	add.s32 	%r292, %r290, %r291;
	ld.shared.u32 	%r293, [_ZZN3cub18CUB_300001_SM_10006detail6reduce28DeviceReduceSingleTileKernelINS2_10policy_hubIijN4cuda3std3__44plusIiEEE10Policy1000EN6thrust24THRUST_300001_SM_1000_NS6detail15normal_iteratorINSD_10device_ptrIiEEEEPijS9_iiNS7_10__identityEEEvT0_T1_T2_T3_T4_T6_E12temp_storage+32];
	add.s32 	%r294, %r292, %r293;
	ld.shared.u32 	%r295, [_ZZN3cub18CUB_300001_SM_10006detail6reduce28DeviceReduceSingleTileKernelINS2_10policy_hubIijN4cuda3std3__44plusIiEEE10Policy1000EN6thrust24THRUST_300001_SM_1000_NS6detail15normal_iteratorINSD_10device_ptrIiEEEEPijS9_iiNS7_10__identityEEEvT0_T1_T2_T3_T4_T6_E12temp_storage+36];
	add.s32 	%r510, %r294, %r295;
$L__BB13_50:
	mov.u32 	%r469, %tid.x;
	setp.ne.s32 	%p57, %r469, 0;
	@%p57 bra 	$L__BB13_52;
	add.s32 	%r470, %r510, %r91;
	st.global.u32 	[%rd1], %r470;
$L__BB13_52:
	ret;

}
	// .globl	_ZN3cub18CUB_300001_SM_10006detail6reduce18DeviceReduceKernelINS2_10policy_hubIijN4cuda3std3__44plusIiEEE10Policy1000EN6thrust24THRUST_300001_SM_1000_NS6detail15normal_iteratorINSD_10device_ptrIiEEEEjS9_iNS7_10__identityEEEvT0_PT3_T1_NS0_13GridEvenShareISN_EET2_T4_
.visible .entry _ZN3cub18CUB_300001_SM_10006detail6reduce18DeviceReduceKernelINS2_10policy_hubIijN4cuda3std3__44plusIiEEE10Policy1000EN6thrust24THRUST_300001_SM_1000_NS6detail15normal_iteratorINSD_10device_ptrIiEEEEjS9_iNS7_10__identityEEEvT0_PT3_T1_NS0_13GridEvenShareISN_EET2_T4_(
	.param .align 8 .b8 _ZN3cub18CUB_300001_SM_10006detail6reduce18DeviceReduceKernelINS2_10policy_hubIijN4cuda3std3__44plusIiEEE10Policy1000EN6thrust24THRUST_300001_SM_1000_NS6detail15normal_iteratorINSD_10device_ptrIiEEEEjS9_iNS7_10__identityEEEvT0_PT3_T1_NS0_13GridEvenShareISN_EET2_T4__param_0[8],
	.param .u64 .ptr .align 1 _ZN3cub18CUB_300001_SM_10006detail6reduce18DeviceReduceKernelINS2_10policy_hubIijN4cuda3std3__44plusIiEEE10Policy1000EN6thrust24THRUST_300001_SM_1000_NS6detail15normal_iteratorINSD_10device_ptrIiEEEEjS9_iNS7_10__identityEEEvT0_PT3_T1_NS0_13GridEvenShareISN_EET2_T4__param_1,
	.param .u32 _ZN3cub18CUB_300001_SM_10006detail6reduce18DeviceReduceKernelINS2_10policy_hubIijN4cuda3std3__44plusIiEEE10Policy1000EN6thrust24THRUST_300001_SM_1000_NS6detail15normal_iteratorINSD_10device_ptrIiEEEEjS9_iNS7_10__identityEEEvT0_PT3_T1_NS0_13GridEvenShareISN_EET2_T4__param_2,
	.param .align 4 .b8 _ZN3cub18CUB_300001_SM_10006detail6reduce18DeviceReduceKernelINS2_10policy_hubIijN4cuda3std3__44plusIiEEE10Policy1000EN6thrust24THRUST_300001_SM_1000_NS6detail15normal_iteratorINSD_10device_ptrIiEEEEjS9_iNS7_10__identityEEEvT0_PT3_T1_NS0_13GridEvenShareISN_EET2_T4__param_3[40],
	.param .align 1 .b8 _ZN3cub18CUB_300001_SM_10006detail6reduce18DeviceReduceKernelINS2_10policy_hubIijN4cuda3std3__44plusIiEEE10Policy1000EN6thrust24THRUST_300001_SM_1000_NS6detail15normal_iteratorINSD_10device_ptrIiEEEEjS9_iNS7_10__identityEEEvT0_PT3_T1_NS0_13GridEvenShareISN_EET2_T4__param_4[1],
	.param .align 1 .b8 _ZN3cub18CUB_300001_SM_10006detail6reduce18DeviceReduceKernelINS2_10policy_hubIijN4cuda3std3__44plusIiEEE10Policy1000EN6thrust24THRUST_300001_SM_1000_NS6detail15normal_iteratorINSD_10device_ptrIiEEEEjS9_iNS7_10__identityEEEvT0_PT3_T1_NS0_13GridEvenShareISN_EET2_T4__param_5[1]
)
.maxntid 256
{
	.reg .pred 	%p<57>;
	.reg .b16 	%rs<4>;
	.reg .b32 	%r<575>;
	.reg .b64 	%rd<130>;
	// demoted variable
	.shared .align 4 .b8 _ZZN3cub18CUB_300001_SM_10006detail6reduce18DeviceReduceKernelINS2_10policy_hubIijN4cuda3std3__44plusIiEEE10Policy1000EN6thrust24THRUST_300001_SM_1000_NS6detail15normal_iteratorINSD_10device_ptrIiEEEEjS9_iNS7_10__identityEEEvT0_PT3_T1_NS0_13GridEvenShareISN_EET2_T4_E12temp_storage[44];
	ld.param.u32 	%r1, [_ZN3cub18CUB_300001_SM_10006detail6reduce18DeviceReduceKernelINS2_10policy_hubIijN4cuda3std3__44plusIiEEE10Policy1000EN6thrust24THRUST_300001_SM_1000_NS6detail15normal_iteratorINSD_10device_ptrIiEEEEjS9_iNS7_10__identityEEEvT0_PT3_T1_NS0_13GridEvenShareISN_EET2_T4__param_3+20];
	ld.param.u32 	%r2, [_ZN3cub18CUB_300001_SM_10006detail6reduce18DeviceReduceKernelINS2_10policy_hubIijN4cuda3std3__44plusIiEEE10Policy1000EN6thrust24THRUST_300001_SM_1000_NS6detail15normal_iteratorINSD_10device_ptrIiEEEEjS9_iNS7_10__identityEEEvT0_PT3_T1_NS0_13GridEvenShareISN_EET2_T4__param_3+24];
	ld.param.u64 	%rd3, [_ZN3cub18CUB_300001_SM_10006detail6reduce18DeviceReduceKernelINS2_10policy_hubIijN4cuda3std3__44plusIiEEE10Policy1000EN6thrust24THRUST_300001_SM_1000_NS6detail15normal_iteratorINSD_10device_ptrIiEEEEjS9_iNS7_10__identityEEEvT0_PT3_T1_NS0_13GridEvenShareISN_EET2_T4__param_0];
	cvta.to.global.u64 	%rd1, %rd3;
	mov.u32 	%r3, %ctaid.x;
	shl.b32 	%r4, %r2, 12;
	shl.b32 	%r556, %r3, 12;
	sub.s32 	%r6, %r1, %r556;
	setp.gt.u32 	%p1, %r6, 4095;
	@%p1 bra 	$L__BB14_26;
	mov.u32 	%r7, %tid.x;
	setp.ge.u32 	%p23, %r7, %r6;
	mov.b32 	%r550, 0;
	mov.u32 	%r539, %r7;
	@%p23 bra 	$L__BB14_3;
	add.s32 	%r330, %r556, %r7;
	mul.wide.u32 	%rd66, %r330, 4;
	add.s64 	%rd67, %rd1, %rd66;
	ld.global.u32 	%r550, [%rd67];
	add.s32 	%r539, %r7, 256;
$L__BB14_3:
	setp.ge.u32 	%p24, %r539, %r6;
	@%p24 bra 	$L__BB14_17;
	not.b32 	%r332, %r539;
	add.s32 	%r333, %r1, %r332;
	sub.s32 	%r334, %r333, %r556;
	shr.u32 	%r335, %r334, 8;
	add.s32 	%r12, %r335, 1;
	and.b32  	%r13, %r12, 15;
	setp.lt.u32 	%p25, %r334, 3840;
	@%p25 bra 	$L__BB14_8;
	or.b32  	%r536, %r539, 2048;
	add.s32 	%r535, %r539, %r556;
	and.b32  	%r336, %r12, 33554416;
	neg.s32 	%r534, %r336;
$L__BB14_6:
	.pragma "nounroll";
	mul.wide.u32 	%rd68, %r535, 4;
	add.s64 	%rd69, %rd1, %rd68;
	ld.global.u32 	%r337, [%rd69];
	add.s32 	%r338, %r337, %r550;
	add.s32 	%r339, %r535, 256;
	mul.wide.u32 	%rd70, %r339, 4;
	add.s64 	%rd71, %rd1, %rd70;
	ld.global.u32 	%r340, [%rd71];
	add.s32 	%r341, %r340, %r338;
	add.s32 	%r342, %r535, 512;
	mul.wide.u32 	%rd72, %r342, 4;
	add.s64 	%rd73, %rd1, %rd72;
	ld.global.u32 	%r343, [%rd73];
	add.s32 	%r344, %r343, %r341;
	add.s32 	%r345, %r535, 768;
	mul.wide.u32 	%rd74, %r345, 4;
	add.s64 	%rd75, %rd1, %rd74;
	ld.global.u32 	%r346, [%rd75];
	add.s32 	%r347, %r346, %r344;
	add.s32 	%r348, %r535, 1024;
	mul.wide.u32 	%rd76, %r348, 4;
	add.s64 	%rd77, %rd1, %rd76;
	ld.global.u32 	%r349, [%rd77];
	add.s32 	%r350, %r349, %r347;
	add.s32 	%r351, %r535, 1280;
	mul.wide.u32 	%rd78, %r351, 4;
	add.s64 	%rd79, %rd1, %rd78;
	ld.global.u32 	%r352, [%rd79];
	add.s32 	%r353, %r352, %r350;
	add.s32 	%r354, %r535, 1536;
	mul.wide.u32 	%rd80, %r354, 4;
	add.s64 	%rd81, %rd1, %rd80;
	ld.global.u32 	%r355, [%rd81];
	add.s32 	%r356, %r355, %r353;
	add.s32 	%r357, %r535, 1792;
	mul.wide.u32 	%rd82, %r357, 4;
	add.s64 	%rd83, %rd1, %rd82;
	ld.global.u32 	%r358, [%rd83];
	add.s32 	%r359, %r358, %r356;
	add.s32 	%r360, %r535, 2048;
	mul.wide.u32 	%rd84, %r360, 4;
	add.s64 	%rd85, %rd1, %rd84;
	ld.global.u32 	%r361, [%rd85];
	add.s32 	%r362, %r361, %r359;
	add.s32 	%r363, %r535, 2304;
	mul.wide.u32 	%rd86, %r363, 4;
	add.s64 	%rd87, %rd1, %rd86;
	ld.global.u32 	%r364, [%rd87];
	add.s32 	%r365, %r364, %r362;
	add.s32 	%r366, %r535, 2560;
	mul.wide.u32 	%rd88, %r366, 4;
	add.s64 	%rd89, %rd1, %rd88;
	ld.global.u32 	%r367, [%rd89];
	add.s32 	%r368, %r367, %r365;
	add.s32 	%r369, %r535, 2816;
	mul.wide.u32 	%rd90, %r369, 4;
	add.s64 	%rd91, %rd1, %rd90;
	ld.global.u32 	%r370, [%rd91];
	add.s32 	%r371, %r370, %r368;
	add.s32 	%r372, %r535, 3072;
	mul.wide.u32 	%rd92, %r372, 4;
	add.s64 	%rd93, %rd1, %rd92;
	ld.global.u32 	%r373, [%rd93];
	add.s32 	%r374, %r373, %r371;
	add.s32 	%r375, %r535, 3328;
	mul.wide.u32 	%rd94, %r375, 4;
	add.s64 	%rd95, %rd1, %rd94;
	ld.global.u32 	%r376, [%rd95];
	add.s32 	%r377, %r376, %r374;
	add.s32 	%r378, %r535, 3584;
	mul.wide.u32 	%rd96, %r378, 4;
	add.s64 	%rd97, %rd1, %rd96;
	ld.global.u32 	%r379, [%rd97];
	add.s32 	%r380, %r379, %r377;
	add.s32 	%r381, %r535, 3840;
	mul.wide.u32 	%rd98, %r381, 4;
	add.s64 	%rd99, %rd1, %rd98;
	ld.global.u32 	%r382, [%rd99];
	add.s32 	%r550, %r382, %r380;
	add.s32 	%r536, %r536, 4096;
	add.s32 	%r535, %r535, 4096;
	add.s32 	%r534, %r534, 16;
	setp.ne.s32 	%p26, %r534, 0;
	@%p26 bra 	$L__BB14_6;
	add.s32 	%r539, %r536, -2048;
$L__BB14_8:
	setp.eq.s32 	%p27, %r13, 0;
	@%p27 bra 	$L__BB14_17;
	and.b32  	%r29, %r12, 7;
	setp.lt.u32 	%p28, %r13, 8;
	@%p28 bra 	$L__BB14_11;
	add.s32 	%r384, %r556, %r539;
	mul.wide.u32 	%rd100, %r384, 4;
	add.s64 	%rd101, %rd1, %rd100;
	ld.global.u32 	%r385, [%rd101];
	add.s32 	%r386, %r385, %r550;
	add.s32 	%r387, %r384, 256;
	mul.wide.u32 	%rd102, %r387, 4;
	add.s64 	%rd103, %rd1, %rd102;
	ld.global.u32 	%r388, [%rd103];
	add.s32 	%r389, %r388, %r386;
	add.s32 	%r390, %r384, 512;
	mul.wide.u32 	%rd104, %r390, 4;
	add.s64 	%rd105, %rd1, %rd104;
	ld.global.u32 	%r391, [%rd105];
	add.s32 	%r392, %r391, %r389;
	add.s32 	%r393, %r384, 768;
	mul.wide.u32 	%rd106, %r393, 4;
	add.s64 	%rd107, %rd1, %rd106;
	ld.global.u32 	%r394, [%rd107];
	add.s32 	%r395, %r394, %r392;
	add.s32 	%r396, %r384, 1024;
	mul.wide.u32 	%rd108, %r396, 4;
	add.s64 	%rd109, %rd1, %rd108;
	ld.global.u32 	%r397, [%rd109];
	add.s32 	%r398, %r397, %r395;
	add.s32 	%r399, %r384, 1280;
	mul.wide.u32 	%rd110, %r399, 4;
	add.s64 	%rd111, %rd1, %rd110;
	ld.global.u32 	%r400, [%rd111];
	add.s32 	%r401, %r400, %r398;
	add.s32 	%r402, %r384, 1536;
	mul.wide.u32 	%rd112, %r402, 4;
	add.s64 	%rd113, %rd1, %rd112;
	ld.global.u32 	%r403, [%rd113];
	add.s32 	%r404, %r403, %r401;
	add.s32 	%r405, %r384, 1792;
	mul.wide.u32 	%rd114, %r405, 4;
	add.s64 	%rd115, %rd1, %rd114;
	ld.global.u32 	%r406, [%rd115];
	add.s32 	%r550, %r406, %r404;
	add.s32 	%r539, %r539, 2048;
$L__BB14_11:
	setp.eq.s32 	%p29, %r29, 0;
	@%p29 bra 	$L__BB14_17;
	and.b32  	%r35, %r12, 3;
	setp.lt.u32 	%p30, %r29, 4;
	@%p30 bra 	$L__BB14_14;
	add.s32 	%r408, %r556, %r539;
	mul.wide.u32 	%rd116, %r408, 4;
	add.s64 	%rd117, %rd1, %rd116;
	ld.global.u32 	%r409, [%rd117];
	add.s32 	%r410, %r409, %r550;
	add.s32 	%r411, %r408, 256;
	mul.wide.u32 	%rd118, %r411, 4;
	add.s64 	%rd119, %rd1, %rd118;
	ld.global.u32 	%r412, [%rd119];
	add.s32 	%r413, %r412, %r410;
	add.s32 	%r414, %r408, 512;
	mul.wide.u32 	%rd120, %r414, 4;
	add.s64 	%rd121, %rd1, %rd120;
	ld.global.u32 	%r415, [%rd121];
	add.s32 	%r416, %r415, %r413;
	add.s32 	%r417, %r408, 768;
	mul.wide.u32 	%rd122, %r417, 4;
	add.s64 	%rd123, %rd1, %rd122;
	ld.global.u32 	%r418, [%rd123];
	add.s32 	%r550, %r418, %r416;
	add.s32 	%r539, %r539, 1024;
$L__BB14_14:
	setp.eq.s32 	%p31, %r35, 0;
	@%p31 bra 	$L__BB14_17;
	add.s32 	%r548, %r539, %r556;
	neg.s32 	%r547, %r35;
$L__BB14_16:
	.pragma "nounroll";
	mul.wide.u32 	%rd124, %r548, 4;
	add.s64 	%rd125, %rd1, %rd124;
	ld.global.u32 	%r419, [%rd125];
	add.s32 	%r550, %r419, %r550;
	add.s32 	%r548, %r548, 256;
	add.s32 	%r547, %r547, 1;
	setp.ne.s32 	%p32, %r547, 0;
	@%p32 bra 	$L__BB14_16;
$L__BB14_17:
	setp.lt.u32 	%p33, %r6, 256;
	@%p33 bra 	$L__BB14_22;
	// begin inline asm
	mov.u32 %r483, %laneid;
	// end inline asm
	mov.b32 	%r486, 1;
	mov.b32 	%r507, 31;
	mov.b32 	%r508, -1;
	// begin inline asm
	shfl.sync.down.b32 %r484, %r550, %r486, %r507, %r508;
	// end inline asm
	setp.gt.s32 	%p49, %r483, 30;
	selp.b32 	%r509, 0, %r484, %p49;
	add.s32 	%r490, %r509, %r550;
	mov.b32 	%r491, 2;
	// begin inline asm
	shfl.sync.down.b32 %r489, %r490, %r491, %r507, %r508;
	// end inline asm
	setp.gt.s32 	%p50, %r483, 29;
	selp.b32 	%r510, 0, %r489, %p50;
	add.s32 	%r495, %r490, %r510;
	mov.b32 	%r496, 4;
	// begin inline asm
	shfl.sync.down.b32 %r494, %r495, %r496, %r507, %r508;
	// end inline asm
	setp.gt.s32 	%p51, %r483, 27;
	selp.b32 	%r511, 0, %r494, %p51;
	add.s32 	%r500, %r495, %r511;
	mov.b32 	%r501, 8;
	// begin inline asm
	shfl.sync.down.b32 %r499, %r500, %r501, %r507, %r508;
	// end inline asm
	setp.gt.s32 	%p52, %r483, 23;
	selp.b32 	%r512, 0, %r499, %p52;
	add.s32 	%r505, %r500, %r512;
	mov.b32 	%r506, 16;
	// begin inline asm
	shfl.sync.down.b32 %r504, %r505, %r506, %r507, %r508;
	// end inline asm
	setp.gt.s32 	%p53, %r483, 15;
	selp.b32 	%r513, 0, %r504, %p53;
	add.s32 	%r574, %r505, %r513;
	setp.ne.s32 	%p54, %r483, 0;
	@%p54 bra 	$L__BB14_20;
	shr.u32 	%r514, %r7, 3;
	and.b32  	%r515, %r514, 124;
	mov.u32 	%r516, _ZZN3cub18CUB_300001_SM_10006detail6reduce18DeviceReduceKernelINS2_10policy_hubIijN4cuda3std3__44plusIiEEE10Policy1000EN6thrust24THRUST_300001_SM_1000_NS6detail15normal_iteratorINSD_10device_ptrIiEEEEjS9_iNS7_10__identityEEEvT0_PT3_T1_NS0_13GridEvenShareISN_EET2_T4_E12temp_storage;
	add.s32 	%r517, %r516, %r515;
	st.shared.u32 	[%r517+8], %r574;
$L__BB14_20:
	bar.sync 	0;
	setp.ne.s32 	%p55, %r7, 0;
	@%p55 bra 	$L__BB14_48;
	ld.shared.u32 	%r518, [_ZZN3cub18CUB_300001_SM_10006detail6reduce18DeviceReduceKernelINS2_10policy_hubIijN4cuda3std3__44plusIiEEE10Policy1000EN6thrust24THRUST_300001_SM_1000_NS6detail15normal_iteratorINSD_10device_ptrIiEEEEjS9_iNS7_10__identityEEEvT0_PT3_T1_NS0_13GridEvenShareISN_EET2_T4_E12temp_storage+12];
	add.s32 	%r519, %r518, %r574;
	ld.shared.u32 	%r520, [_ZZN3cub18CUB_300001_SM_10006detail6reduce18DeviceReduceKernelINS2_10policy_hubIijN4cuda3std3__44plusIiEEE10Policy1000EN6thrust24THRUST_300001_SM_1000_NS6detail15normal_iteratorINSD_10device_ptrIiEEEEjS9_iNS7_10__identityEEEvT0_PT3_T1_NS0_13GridEvenShareISN_EET2_T4_E12temp_storage+16];
	add.s32 	%r521, %r519, %r520;
	ld.shared.u32 	%r522, [_ZZN3cub18CUB_300001_SM_10006detail6reduce18DeviceReduceKernelINS2_10policy_hubIijN4cuda3std3__44plusIiEEE10Policy1000EN6thrust24THRUST_300001_SM_1000_NS6detail15normal_iteratorINSD_10device_ptrIiEEEEjS9_iNS7_10__identityEEEvT0_PT3_T1_NS0_13GridEvenShareISN_EET2_T4_E12temp_storage+20];
	add.s32 	%r523, %r521, %r522;
	ld.shared.u32 	%r524, [_ZZN3cub18CUB_300001_SM_10006detail6reduce18DeviceReduceKernelINS2_10policy_hubIijN4cuda3std3__44plusIiEEE10Policy1000EN6thrust24THRUST_300001_SM_1000_NS6detail15normal_iteratorINSD_10device_ptrIiEEEEjS9_iNS7_10__identityEEEvT0_PT3_T1_NS0_13GridEvenShareISN_EET2_T4_E12temp_storage+24];
	add.s32 	%r525, %r523, %r524;
	ld.shared.u32 	%r526, [_ZZN3cub18CUB_300001_SM_10006detail6reduce18DeviceReduceKernelINS2_10policy_hubIijN4cuda3std3__44plusIiEEE10Policy1000EN6thrust24THRUST_300001_SM_1000_NS6detail15normal_iteratorINSD_10device_ptrIiEEEEjS9_iNS7_10__identityEEEvT0_PT3_T1_NS0_13GridEvenShareISN_EET2_T4_E12temp_storage+28];
	add.s32 	%r527, %r525, %r526;
	ld.shared.u32 	%r528, [_ZZN3cub18CUB_300001_SM_10006detail6reduce18DeviceReduceKernelINS2_10policy_hubIijN4cuda3std3__44plusIiEEE10Policy1000EN6thrust24THRUST_300001_SM_1000_NS6detail15normal_iteratorINSD_10device_ptrIiEEEEjS9_iNS7_10__identityEEEvT0_PT3_T1_NS0_13GridEvenShareISN_EET2_T4_E12temp_storage+32];
	add.s32 	%r529, %r527, %r528;
	ld.shared.u32 	%r530, [_ZZN3cub18CUB_300001_SM_10006detail6reduce18DeviceReduceKernelINS2_10policy_hubIijN4cuda3std3__44plusIiEEE10Policy1000EN6thrust24THRUST_300001_SM_1000_NS6detail15normal_iteratorINSD_10device_ptrIiEEEEjS9_iNS7_10__identityEEEvT0_PT3_T1_NS0_13GridEvenShareISN_EET2_T4_E12temp_storage+36];
	add.s32 	%r574, %r529, %r530;
	bra.uni 	$L__BB14_48;
$L__BB14_22:
	// begin inline asm
	mov.u32 %r420, %laneid;
	// end inline asm
	and.b32  	%r446, %r7, 992;
	add.s32 	%r447, %r446, 32;
	setp.gt.u32 	%p34, %r447, %r6;
	not.b32 	%r448, %r446;
	add.s32 	%r449, %r6, %r448;
	selp.b32 	%r444, %r449, 31, %p34;
	mov.b32 	%r423, 1;
	mov.b32 	%r445, -1;
	// begin inline asm
	shfl.sync.down.b32 %r421, %r550, %r423, %r444, %r445;
	// end inline asm
	setp.lt.s32 	%p35, %r420, %r444;
	selp.b32 	%r450, %r421, 0, %p35;
	add.s32 	%r427, %r450, %r550;
	mov.b32 	%r428, 2;
	// begin inline asm
	shfl.sync.down.b32 %r426, %r427, %r428, %r444, %r445;
	// end inline asm
	add.s32 	%r451, %r420, 2;
	setp.gt.s32 	%p36, %r451, %r444;
	selp.b32 	%r452, 0, %r426, %p36;
	add.s32 	%r432, %r427, %r452;
	mov.b32 	%r433, 4;
	// begin inline asm
	shfl.sync.down.b32 %r431, %r432, %r433, %r444, %r445;
	// end inline asm
	add.s32 	%r453, %r420, 4;
	setp.gt.s32 	%p37, %r453, %r444;
	selp.b32 	%r454, 0, %r431, %p37;
	add.s32 	%r437, %r432, %r454;
	mov.b32 	%r438, 8;
	// begin inline asm
	shfl.sync.down.b32 %r436, %r437, %r438, %r444, %r445;
	// end inline asm
	add.s32 	%r455, %r420, 8;
	setp.gt.s32 	%p38, %r455, %r444;
	selp.b32 	%r456, 0, %r436, %p38;
	add.s32 	%r442, %r437, %r456;
	mov.b32 	%r443, 16;
	// begin inline asm
	shfl.sync.down.b32 %r441, %r442, %r443, %r444, %r445;
	// end inline asm
	add.s32 	%r457, %r420, 16;
	setp.gt.s32 	%p39, %r457, %r444;
	selp.b32 	%r458, 0, %r441, %p39;
	add.s32 	%r574, %r442, %r458;
	setp.ne.s32 	%p40, %r420, 0;
	@%p40 bra 	$L__BB14_24;
	shr.u32 	%r459, %r7, 3;
	and.b32  	%r460, %r459, 124;
	mov.u32 	%r461, _ZZN3cub18CUB_300001_SM_10006detail6reduce18DeviceReduceKernelINS2_10policy_hubIijN4cuda3std3__44plusIiEEE10Policy1000EN6thrust24THRUST_300001_SM_1000_NS6detail15normal_iteratorINSD_10device_ptrIiEEEEjS9_iNS7_10__identityEEEvT0_PT3_T1_NS0_13GridEvenShareISN_EET2_T4_E12temp_storage;
	add.s32 	%r462, %r461, %r460;
	st.shared.u32 	[%r462+8], %r574;
$L__BB14_24:
	bar.sync 	0;
	setp.ne.s32 	%p41, %r7, 0;
	@%p41 bra 	$L__BB14_48;
	setp.gt.u32 	%p42, %r6, 32;
	ld.shared.u32 	%r463, [_ZZN3cub18CUB_300001_SM_10006detail6reduce18DeviceReduceKernelINS2_10policy_hubIijN4cuda3std3__44plusIiEEE10Policy1000EN6thrust24THRUST_300001_SM_1000_NS6detail15normal_iteratorINSD_10device_ptrIiEEEEjS9_iNS7_10__identityEEEvT0_PT3_T1_NS0_13GridEvenShareISN_EET2_T4_E12temp_storage+12];
	selp.b32 	%r464, %r463, 0, %p42;
	add.s32 	%r465, %r464, %r574;
	setp.gt.u32 	%p43, %r6, 64;
	ld.shared.u32 	%r466, [_ZZN3cub18CUB_300001_SM_10006detail6reduce18DeviceReduceKernelINS2_10policy_hubIijN4cuda3std3__44plusIiEEE10Policy1000EN6thrust24THRUST_300001_SM_1000_NS6detail15normal_iteratorINSD_10device_ptrIiEEEEjS9_iNS7_10__identityEEEvT0_PT3_T1_NS0_13GridEvenShareISN_EET2_T4_E12temp_storage+16];
	selp.b32 	%r467, %r466, 0, %p43;
	add.s32 	%r468, %r465, %r467;
	setp.gt.u32 	%p44, %r6, 96;
	ld.shared.u32 	%r469, [_ZZN3cub18CUB_300001_SM_10006detail6reduce18DeviceReduceKernelINS2_10policy_hubIijN4cuda3std3__44plusIiEEE10Policy1000EN6thrust24THRUST_300001_SM_1000_NS6detail15normal_iteratorINSD_10device_ptrIiEEEEjS9_iNS7_10__identityEEEvT0_PT3_T1_NS0_13GridEvenShareISN_EET2_T4_E12temp_storage+20];
	selp.b32 	%r470, %r469, 0, %p44;
	add.s32 	%r471, %r468, %r470;
	setp.gt.u32 	%p45, %r6, 128;
	ld.shared.u32 	%r472, [_ZZN3cub18CUB_300001_SM_10006detail6reduce18DeviceReduceKernelINS2_10policy_hubIijN4cuda3std3__44plusIiEEE10Policy1000EN6thrust24THRUST_300001_SM_1000_NS6detail15normal_iteratorINSD_10device_ptrIiEEEEjS9_iNS7_10__identityEEEvT0_PT3_T1_NS0_13GridEvenShareISN_EET2_T4_E12temp_storage+24];
	selp.b32 	%r473, %r472, 0, %p45;
	add.s32 	%r474, %r471, %r473;
	setp.gt.u32 	%p46, %r6, 160;
	ld.shared.u32 	%r475, [_ZZN3cub18CUB_300001_SM_10006detail6reduce18DeviceReduceKernelINS2_10policy_hubIijN4cuda3std3__44plusIiEEE10Policy1000EN6thrust24THRUST_300001_SM_1000_NS6detail15normal_iteratorINSD_10device_ptrIiEEEEjS9_iNS7_10__identityEEEvT0_PT3_T1_NS0_13GridEvenShareISN_EET2_T4_E12temp_storage+28];
	selp.b32 	%r476, %r475, 0, %p46;
	add.s32 	%r477, %r474, %r476;
	setp.gt.u32 	%p47, %r6, 192;
	ld.shared.u32 	%r478, [_ZZN3cub18CUB_300001_SM_10006detail6reduce18DeviceReduceKernelINS2_10policy_hubIijN4cuda3std3__44plusIiEEE10Policy1000EN6thrust24THRUST_300001_SM_1000_NS6detail15normal_iteratorINSD_10device_ptrIiEEEEjS9_iNS7_10__identityEEEvT0_PT3_T1_NS0_13GridEvenShareISN_EET2_T4_E12temp_storage+32];
	selp.b32 	%r479, %r478, 0, %p47;
	add.s32 	%r480, %r477, %r479;
	setp.gt.u32 	%p48, %r6, 224;
	ld.shared.u32 	%r481, [_ZZN3cub18CUB_300001_SM_10006detail6reduce18DeviceReduceKernelINS2_10policy_hubIijN4cuda3std3__44plusIiEEE10Policy1000EN6thrust24THRUST_300001_SM_1000_NS6detail15normal_iteratorINSD_10device_ptrIiEEEEjS9_iNS7_10__identityEEEvT0_PT3_T1_NS0_13GridEvenShareISN_EET2_T4_E12temp_storage+36];
	selp.b32 	%r482, %r481, 0, %p48;
	add.s32 	%r574, %r480, %r482;
	bra.uni 	$L__BB14_48;
$L__BB14_26:
	mov.u32 	%r54, %tid.x;
	add.s32 	%r110, %r54, %r556;
	mul.wide.u32 	%rd4, %r110, 4;
	add.s64 	%rd5, %rd1, %rd4;
	ld.global.u32 	%r111, [%rd5];
	ld.global.u32 	%r112, [%rd5+1024];
	ld.global.u32 	%r113, [%rd5+2048];
	ld.global.u32 	%r114, [%rd5+3072];
	ld.global.u32 	%r115, [%rd5+4096];
	ld.global.u32 	%r116, [%rd5+5120];
	ld.global.u32 	%r117, [%rd5+6144];
	ld.global.u32 	%r118, [%rd5+7168];
	ld.global.u32 	%r119, [%rd5+8192];
	ld.global.u32 	%r120, [%rd5+9216];
	ld.global.u32 	%r121, [%rd5+10240];
	ld.global.u32 	%r122, [%rd5+11264];
	ld.global.u32 	%r123, [%rd5+12288];
	ld.global.u32 	%r124, [%rd5+13312];
	ld.global.u32 	%r125, [%rd5+14336];
	ld.global.u32 	%r126, [%rd5+15360];
	add.s32 	%r127, %r112, %r111;
	add.s32 	%r128, %r113, %r127;
	add.s32 	%r129, %r114, %r128;
	add.s32 	%r130, %r115, %r129;
	add.s32 	%r131, %r116, %r130;
	add.s32 	%r132, %r117, %r131;
	add.s32 	%r133, %r118, %r132;
	add.s32 	%r134, %r119, %r133;
	add.s32 	%r135, %r120, %r134;
	add.s32 	%r136, %r121, %r135;
	add.s32 	%r137, %r122, %r136;
	add.s32 	%r138, %r123, %r137;
	add.s32 	%r139, %r124, %r138;
	add.s32 	%r140, %r125, %r139;
	add.s32 	%r573, %r126, %r140;
	setp.lt.u32 	%p2, %r6, %r4;
	@%p2 bra 	$L__BB14_44;
	add.s32 	%r56, %r4, %r556;
	not.b32 	%r142, %r54;
	add.s32 	%r143, %r142, %r1;
	sub.s32 	%r144, %r143, %r4;
	sub.s32 	%r552, %r144, %r556;
	add.s32 	%r145, %r56, %r54;
	add.s32 	%r551, %r145, 2048;
	mov.b32 	%r554, 0;
	mov.u32 	%r553, %r56;
$L__BB14_28:
	add.s32 	%r556, %r556, %r4;
	add.s32 	%r147, %r1, -4096;
	setp.gt.u32 	%p3, %r556, %r147;
	@%p3 bra 	$L__BB14_30;
	add.s32 	%r148, %r54, %r556;
	mul.wide.u32 	%rd6, %r148, 4;
	add.s64 	%rd7, %rd1, %rd6;
	ld.global.u32 	%r149, [%rd7];
	ld.global.u32 	%r150, [%rd7+1024];
	ld.global.u32 	%r151, [%rd7+2048];
	ld.global.u32 	%r152, [%rd7+3072];
	ld.global.u32 	%r153, [%rd7+4096];
	ld.global.u32 	%r154, [%rd7+5120];
	ld.global.u32 	%r155, [%rd7+6144];
	ld.global.u32 	%r156, [%rd7+7168];
	ld.global.u32 	%r157, [%rd7+8192];
	ld.global.u32 	%r158, [%rd7+9216];
	ld.global.u32 	%r159, [%rd7+10240];
	ld.global.u32 	%r160, [%rd7+11264];
	ld.global.u32 	%r161, [%rd7+12288];
	ld.global.u32 	%r162, [%rd7+13312];
	ld.global.u32 	%r163, [%rd7+14336];
	ld.global.u32 	%r164, [%rd7+15360];
	add.s32 	%r165, %r149, %r573;
	add.s32 	%r166, %r150, %r165;
	add.s32 	%r167, %r151, %r166;
	add.s32 	%r168, %r152, %r167;
	add.s32 	%r169, %r153, %r168;
	add.s32 	%r170, %r154, %r169;
	add.s32 	%r171, %r155, %r170;
	add.s32 	%r172, %r156, %r171;
	add.s32 	%r173, %r157, %r172;
	add.s32 	%r174, %r158, %r173;
	add.s32 	%r175, %r159, %r174;
	add.s32 	%r176, %r160, %r175;
	add.s32 	%r177, %r161, %r176;
	add.s32 	%r178, %r162, %r177;
	add.s32 	%r179, %r163, %r178;
	add.s32 	%r573, %r164, %r179;
	sub.s32 	%r180, %r1, %r556;
	setp.lt.u32 	%p4, %r180, %r4;
	add.s32 	%r554, %r554, 1;
	add.s32 	%r553, %r553, %r4;
	sub.s32 	%r552, %r552, %r4;
	add.s32 	%r551, %r551, %r4;
	@%p4 bra 	$L__BB14_44;
	bra.uni 	$L__BB14_28;
$L__BB14_30:
	setp.le.u32 	%p5, %r1, %r556;
	sub.s32 	%r182, %r1, %r556;
	setp.ge.s32 	%p6, %r54, %r182;
	or.pred  	%p7, %p5, %p6;
	@%p7 bra 	$L__BB14_44;
	not.b32 	%r185, %r54;
	add.s32 	%r186, %r1, %r185;
	sub.s32 	%r187, %r186, %r56;
	mul.lo.s32 	%r188, %r2, %r554;
	shl.b32 	%r189, %r188, 12;
	sub.s32 	%r190, %r187, %r189;
	shr.u32 	%r191, %r190, 8;
	add.s32 	%r71, %r191, 1;
	and.b32  	%r72, %r71, 15;
	setp.lt.u32 	%p8, %r190, 3840;
	mov.u32 	%r565, %r54;
	@%p8 bra 	$L__BB14_35;
	or.b32  	%r559, %r54, 2048;
	shr.u32 	%r192, %r552, 8;
	add.s32 	%r193, %r192, 1;
	and.b32  	%r194, %r193, 33554416;
	neg.s32 	%r557, %r194;
$L__BB14_33:
	.pragma "nounroll";
	add.s32 	%r195, %r551, -2048;
	mul.wide.u32 	%rd8, %r195, 4;
	add.s64 	%rd9, %rd1, %rd8;
	ld.global.u32 	%r196, [%rd9];
	add.s32 	%r197, %r196, %r573;
	add.s32 	%r198, %r551, -1792;
	mul.wide.u32 	%rd10, %r198, 4;
	add.s64 	%rd11, %rd1, %rd10;
	ld.global.u32 	%r199, [%rd11];
	add.s32 	%r200, %r199, %r197;
	add.s32 	%r201, %r551, -1536;
	mul.wide.u32 	%rd12, %r201, 4;
	add.s64 	%rd13, %rd1, %rd12;
	ld.global.u32 	%r202, [%rd13];
	add.s32 	%r203, %r202, %r200;
	add.s32 	%r204, %r551, -1280;
	mul.wide.u32 	%rd14, %r204, 4;
	add.s64 	%rd15, %rd1, %rd14;
	ld.global.u32 	%r205, [%rd15];
	add.s32 	%r206, %r205, %r203;
	add.s32 	%r207, %r551, -1024;
	mul.wide.u32 	%rd16, %r207, 4;
	add.s64 	%rd17, %rd1, %rd16;
	ld.global.u32 	%r208, [%rd17];
	add.s32 	%r209, %r208, %r206;
	add.s32 	%r210, %r551, -768;
	mul.wide.u32 	%rd18, %r210, 4;
	add.s64 	%rd19, %rd1, %rd18;
	ld.global.u32 	%r211, [%rd19];
	add.s32 	%r212, %r211, %r209;
	add.s32 	%r213, %r551, -512;
	mul.wide.u32 	%rd20, %r213, 4;
	add.s64 	%rd21, %rd1, %rd20;
	ld.global.u32 	%r214, [%rd21];
	add.s32 	%r215, %r214, %r212;
	add.s32 	%r216, %r551, 1792;
	add.s32 	%r217, %r551, -256;
	mul.wide.u32 	%rd22, %r217, 4;
	add.s64 	%rd23, %rd1, %rd22;
	ld.global.u32 	%r218, [%rd23];
	add.s32 	%r219, %r218, %r215;
	mul.wide.u32 	%rd24, %r551, 4;
	add.s64 	%rd25, %rd1, %rd24;
	ld.global.u32 	%r220, [%rd25];
	add.s32 	%r221, %r220, %r219;
	add.s32 	%r222, %r551, 256;
	mul.wide.u32 	%rd26, %r222, 4;
	add.s64 	%rd27, %rd1, %rd26;
	ld.global.u32 	%r223, [%rd27];
	add.s32 	%r224, %r223, %r221;
	add.s32 	%r225, %r551, 512;
	mul.wide.u32 	%rd28, %r225, 4;
	add.s64 	%rd29, %rd1, %rd28;
	ld.global.u32 	%r226, [%rd29];
	add.s32 	%r227, %r226, %r224;
	add.s32 	%r228, %r551, 768;
	mul.wide.u32 	%rd30, %r228, 4;
	add.s64 	%rd31, %rd1, %rd30;
	ld.global.u32 	%r229, [%rd31];
	add.s32 	%r230, %r229, %r227;
	add.s32 	%r231, %r551, 1024;
	mul.wide.u32 	%rd32, %r231, 4;
	add.s64 	%rd33, %rd1, %rd32;
	ld.global.u32 	%r232, [%rd33];
	add.s32 	%r233, %r232, %r230;
	add.s32 	%r234, %r551, 1280;
	mul.wide.u32 	%rd34, %r234, 4;
	add.s64 	%rd35, %rd1, %rd34;
	ld.global.u32 	%r235, [%rd35];
	add.s32 	%r236, %r235, %r233;
	add.s32 	%r237, %r551, 1536;
	mul.wide.u32 	%rd36, %r237, 4;
	add.s64 	%rd37, %rd1, %rd36;
	ld.global.u32 	%r238, [%rd37];
	add.s32 	%r239, %r238, %r236;
	mul.wide.u32 	%rd38, %r216, 4;
	add.s64 	%rd39, %rd1, %rd38;
	ld.global.u32 	%r240, [%rd39];
	add.s32 	%r573, %r240, %r239;
	add.s32 	%r559, %r559, 4096;
	add.s32 	%r551, %r551, 4096;
	add.s32 	%r557, %r557, 16;
	setp.ne.s32 	%p9, %r557, 0;
	@%p9 bra 	$L__BB14_33;
	add.s32 	%r565, %r559, -2048;
$L__BB14_35:
	setp.eq.s32 	%p10, %r72, 0;
	@%p10 bra 	$L__BB14_44;
	and.b32  	%r87, %r71, 7;
	setp.lt.u32 	%p11, %r72, 8;
	@%p11 bra 	$L__BB14_38;
	add.s32 	%r242, %r565, %r556;
	mul.wide.u32 	%rd40, %r242, 4;
	add.s64 	%rd41, %rd1, %rd40;
	ld.global.u32 	%r243, [%rd41];
	add.s32 	%r244, %r243, %r573;
	add.s32 	%r245, %r242, 256;
	mul.wide.u32 	%rd42, %r245, 4;
	add.s64 	%rd43, %rd1, %rd42;
	ld.global.u32 	%r246, [%rd43];
	add.s32 	%r247, %r246, %r244;
	add.s32 	%r248, %r242, 512;
	mul.wide.u32 	%rd44, %r248, 4;
	add.s64 	%rd45, %rd1, %rd44;
	ld.global.u32 	%r249, [%rd45];
	add.s32 	%r250, %r249, %r247;
	add.s32 	%r251, %r242, 768;
	mul.wide.u32 	%rd46, %r251, 4;
	add.s64 	%rd47, %rd1, %rd46;
	ld.global.u32 	%r252, [%rd47];
	add.s32 	%r253, %r252, %r250;
	add.s32 	%r254, %r242, 1024;
	mul.wide.u32 	%rd48, %r254, 4;
	add.s64 	%rd49, %rd1, %rd48;
	ld.global.u32 	%r255, [%rd49];
	add.s32 	%r256, %r255, %r253;
	add.s32 	%r257, %r242, 1280;
	mul.wide.u32 	%rd50, %r257, 4;
	add.s64 	%rd51, %rd1, %rd50;
	ld.global.u32 	%r258, [%rd51];
	add.s32 	%r259, %r258, %r256;
	add.s32 	%r260, %r242, 1536;
	mul.wide.u32 	%rd52, %r260, 4;
	add.s64 	%rd53, %rd1, %rd52;
	ld.global.u32 	%r261, [%rd53];
	add.s32 	%r262, %r261, %r259;
	add.s32 	%r263, %r242, 1792;
	mul.wide.u32 	%rd54, %r263, 4;
	add.s64 	%rd55, %rd1, %rd54;
	ld.global.u32 	%r264, [%rd55];
	add.s32 	%r573, %r264, %r262;
	add.s32 	%r565, %r565, 2048;
$L__BB14_38:
	setp.eq.s32 	%p12, %r87, 0;
	@%p12 bra 	$L__BB14_44;
	setp.lt.u32 	%p13, %r87, 4;
	@%p13 bra 	$L__BB14_41;
	add.s32 	%r266, %r565, %r556;
	mul.wide.u32 	%rd56, %r266, 4;
	add.s64 	%rd57, %rd1, %rd56;
	ld.global.u32 	%r267, [%rd57];
	add.s32 	%r268, %r267, %r573;
	add.s32 	%r269, %r266, 256;
	mul.wide.u32 	%rd58, %r269, 4;
	add.s64 	%rd59, %rd1, %rd58;
	ld.global.u32 	%r270, [%rd59];
	add.s32 	%r271, %r270, %r268;
	add.s32 	%r272, %r266, 512;
	mul.wide.u32 	%rd60, %r272, 4;
	add.s64 	%rd61, %rd1, %rd60;
	ld.global.u32 	%r273, [%rd61];
	add.s32 	%r274, %r273, %r271;
	add.s32 	%r275, %r266, 768;
	mul.wide.u32 	%rd62, %r275, 4;
	add.s64 	%rd63, %rd1, %rd62;
	ld.global.u32 	%r276, [%rd63];
	add.s32 	%r573, %r276, %r274;
	add.s32 	%r565, %r565, 1024;
$L__BB14_41:
	and.b32  	%r277, %r71, 3;
	setp.eq.s32 	%p14, %r277, 0;
	@%p14 bra 	$L__BB14_44;
	add.s32 	%r571, %r565, %r553;
	cvt.u16.u32 	%rs1, %r552;
	shr.u16 	%rs2, %rs1, 8;
	add.s16 	%rs3, %rs2, 1;
	cvt.u32.u16 	%r278, %rs3;
	and.b32  	%r279, %r278, 3;
	neg.s32 	%r570, %r279;
$L__BB14_43:
	.pragma "nounroll";
	mul.wide.u32 	%rd64, %r571, 4;
	add.s64 	%rd65, %rd1, %rd64;
	ld.global.u32 	%r280, [%rd65];
	add.s32 	%r573, %r280, %r573;
	add.s32 	%r571, %r571, 256;
	add.s32 	%r570, %r570, 1;
	setp.ne.s32 	%p15, %r570, 0;
	@%p15 bra 	$L__BB14_43;
$L__BB14_44:
	// begin inline asm
	mov.u32 %r281, %laneid;
	// end inline asm
	mov.b32 	%r284, 1;
	mov.b32 	%r305, 31;
	mov.b32 	%r306, -1;
	// begin inline asm
	shfl.sync.down.b32 %r282, %r573, %r284, %r305, %r306;
	// end inline asm
	setp.gt.s32 	%p16, %r281, 30;
	selp.b32 	%r307, 0, %r282, %p16;
	add.s32 	%r288, %r307, %r573;
	mov.b32 	%r289, 2;
	// begin inline asm
	shfl.sync.down.b32 %r287, %r288, %r289, %r305, %r306;
	// end inline asm
	setp.gt.s32 	%p17, %r281, 29;
	selp.b32 	%r308, 0, %r287, %p17;
	add.s32 	%r293, %r288, %r308;
	mov.b32 	%r294, 4;
	// begin inline asm
	shfl.sync.down.b32 %r292, %r293, %r294, %r305, %r306;
	// end inline asm
	setp.gt.s32 	%p18, %r281, 27;
	selp.b32 	%r309, 0, %r292, %p18;
	add.s32 	%r298, %r293, %r309;
	mov.b32 	%r299, 8;
	// begin inline asm
	shfl.sync.down.b32 %r297, %r298, %r299, %r305, %r306;
	// end inline asm
	setp.gt.s32 	%p19, %r281, 23;
	selp.b32 	%r310, 0, %r297, %p19;
	add.s32 	%r303, %r298, %r310;
	mov.b32 	%r304, 16;
	// begin inline asm
	shfl.sync.down.b32 %r302, %r303, %r304, %r305, %r306;
	// end inline asm
	setp.gt.s32 	%p20, %r281, 15;
	selp.b32 	%r311, 0, %r302, %p20;
	add.s32 	%r574, %r303, %r311;
	setp.ne.s32 	%p21, %r281, 0;
	@%p21 bra 	$L__BB14_46;
	shr.u32 	%r312, %r54, 3;
	and.b32  	%r313, %r312, 124;
	mov.u32 	%r314, _ZZN3cub18CUB_300001_SM_10006detail6reduce18DeviceReduceKernelINS2_10policy_hubIijN4cuda3std3__44plusIiEEE10Policy1000EN6thrust24THRUST_300001_SM_1000_NS6detail15normal_iteratorINSD_10device_ptrIiEEEEjS9_iNS7_10__identityEEEvT0_PT3_T1_NS0_13GridEvenShareISN_EET2_T4_E12temp_storage;
	add.s32 	%r315, %r314, %r313;
	st.shared.u32 	[%r315+8], %r574;
$L__BB14_46:
	bar.sync 	0;
	setp.ne.s32 	%p22, %r54, 0;
	@%p22 bra 	$L__BB14_48;
	ld.shared.u32 	%r316, [_ZZN3cub18CUB_300001_SM_10006detail6reduce18DeviceReduceKernelINS2_10policy_hubIijN4cuda3std3__44plusIiEEE10Policy1000EN6thrust24THRUST_300001_SM_1000_NS6detail15normal_iteratorINSD_10device_ptrIiEEEEjS9_iNS7_10__identityEEEvT0_PT3_T1_NS0_13GridEvenShareISN_EET2_T4_E12temp_storage+12];
	add.s32 	%r317, %r316, %r574;
	ld.shared.u32 	%r318, [_ZZN3cub18CUB_300001_SM_10006detail6reduce18DeviceReduceKernelINS2_10policy_hubIijN4cuda3std3__44plusIiEEE10Policy1000EN6thrust24THRUST_300001_SM_1000_NS6detail15normal_iteratorINSD_10device_ptrIiEEEEjS9_iNS7_10__identityEEEvT0_PT3_T1_NS0_13GridEvenShareISN_EET2_T4_E12temp_storage+16];
	add.s32 	%r319, %r317, %r318;
	ld.shared.u32 	%r320, [_ZZN3cub18CUB_300001_SM_10006detail6reduce18DeviceReduceKernelINS2_10policy_hubIijN4cuda3std3__44plusIiEEE10Policy1000EN6thrust24THRUST_300001_SM_1000_NS6detail15normal_iteratorINSD_10device_ptrIiEEEEjS9_iNS7_10__identityEEEvT0_PT3_T1_NS0_13GridEvenShareISN_EET2_T4_E12temp_storage+20];
	add.s32 	%r321, %r319, %r320;
	ld.shared.u32 	%r322, [_ZZN3cub18CUB_300001_SM_10006detail6reduce18DeviceReduceKernelINS2_10policy_hubIijN4cuda3std3__44plusIiEEE10Policy1000EN6thrust24THRUST_300001_SM_1000_NS6detail15normal_iteratorINSD_10device_ptrIiEEEEjS9_iNS7_10__identityEEEvT0_PT3_T1_NS0_13GridEvenShareISN_EET2_T4_E12temp_storage+24];
	add.s32 	%r323, %r321, %r322;
	ld.shared.u32 	%r324, [_ZZN3cub18CUB_300001_SM_10006detail6reduce18DeviceReduceKernelINS2_10policy_hubIijN4cuda3std3__44plusIiEEE10Policy1000EN6thrust24THRUST_300001_SM_1000_NS6detail15normal_iteratorINSD_10device_ptrIiEEEEjS9_iNS7_10__identityEEEvT0_PT3_T1_NS0_13GridEvenShareISN_EET2_T4_E12temp_storage+28];
	add.s32 	%r325, %r323, %r324;
	ld.shared.u32 	%r326, [_ZZN3cub18CUB_300001_SM_10006detail6reduce18DeviceReduceKernelINS2_10policy_hubIijN4cuda3std3__44plusIiEEE10Policy1000EN6thrust24THRUST_300001_SM_1000_NS6detail15normal_iteratorINSD_10device_ptrIiEEEEjS9_iNS7_10__identityEEEvT0_PT3_T1_NS0_13GridEvenShareISN_EET2_T4_E12temp_storage+32];
	add.s32 	%r327, %r325, %r326;
	ld.shared.u32 	%r328, [_ZZN3cub18CUB_300001_SM_10006detail6reduce18DeviceReduceKernelINS2_10policy_hubIijN4cuda3std3__44plusIiEEE10Policy1000EN6thrust24THRUST_300001_SM_1000_NS6detail15normal_iteratorINSD_10device_ptrIiEEEEjS9_iNS7_10__identityEEEvT0_PT3_T1_NS0_13GridEvenShareISN_EET2_T4_E12temp_storage+36];
	add.s32 	%r574, %r327, %r328;
$L__BB14_48:
	mov.u32 	%r531, %tid.x;
	setp.ne.s32 	%p56, %r531, 0;
	@%p56 bra 	$L__BB14_50;
	ld.param.u64 	%rd129, [_ZN3cub18CUB_300001_SM_10006detail6reduce18DeviceReduceKernelINS2_10policy_hubIijN4cuda3std3__44plusIiEEE10Policy1000EN6thrust24THRUST_300001_SM_1000_NS6detail15normal_iteratorINSD_10device_ptrIiEEEEjS9_iNS7_10__identityEEEvT0_PT3_T1_NS0_13GridEvenShareISN_EET2_T4__param_1];
	cvta.to.global.u64 	%rd126, %rd129;
	mul.wide.u32 	%rd127, %r3, 4;
	add.s64 	%rd128, %rd126, %rd127;
	st.global.u32 	[%rd128], %r574;
$L__BB14_50:
	ret;

}
	// .globl	_ZN3cub18CUB_300001_SM_10006detail6reduce28DeviceReduceSingleTileKernelINS2_10policy_hubIijN4cuda3std3__44plusIiEEE10Policy1000EPiSC_iS9_iiNS7_10__identityEEEvT0_T1_T2_T3_T4_T6_
.visible .entry _ZN3cub18CUB_300001_SM_10006detail6reduce28DeviceReduceSingleTileKernelINS2_10policy_hubIijN4cuda3std3__44plusIiEEE10Policy1000EPiSC_iS9_iiNS7_10__identityEEEvT0_T1_T2_T3_T4_T6_(
	.param .u64 .ptr .align 1 _ZN3cub18CUB_300001_SM_10006detail6reduce28DeviceReduceSingleTileKernelINS2_10policy_hubIijN4cuda3std3__44plusIiEEE10Policy1000EPiSC_iS9_iiNS7_10__identityEEEvT0_T1_T2_T3_T4_T6__param_0,
	.param .u64 .ptr .align 1 _ZN3cub18CUB_300001_SM_10006detail6reduce28DeviceReduceSingleTileKernelINS2_10policy_hubIijN4cuda3std3__44plusIiEEE10Policy1000EPiSC_iS9_iiNS7_10__identityEEEvT0_T1_T2_T3_T4_T6__param_1,
	.param .u32 _ZN3cub18CUB_300001_SM_10006detail6reduce28DeviceReduceSingleTileKernelINS2_10policy_hubIijN4cuda3std3__44plusIiEEE10Policy1000EPiSC_iS9_iiNS7_10__identityEEEvT0_T1_T2_T3_T4_T6__param_2,
	.param .align 1 .b8 _ZN3cub18CUB_300001_SM_10006detail6reduce28DeviceReduceSingleTileKernelINS2_10policy_hubIijN4cuda3std3__44plusIiEEE10Policy1000EPiSC_iS9_iiNS7_10__identityEEEvT0_T1_T2_T3_T4_T6__param_3[1],
	.param .u32 _ZN3cub18CUB_300001_SM_10006detail6reduce28DeviceReduceSingleTileKernelINS2_10policy_hubIijN4cuda3std3__44plusIiEEE10Policy1000EPiSC_iS9_iiNS7_10__identityEEEvT0_T1_T2_T3_T4_T6__param_4,
	.param .align 1 .b8 _ZN3cub18CUB_300001_SM_10006detail6reduce28DeviceReduceSingleTileKernelINS2_10policy_hubIijN4cuda3std3__44plusIiEEE10Policy1000EPiSC_iS9_iiNS7_10__identityEEEvT0_T1_T2_T3_T4_T6__param_5[1]
)
.maxntid 256
.minnctapersm 1
{
	.reg .pred 	%p<97>;
	.reg .b32 	%r<687>;
	.reg .b64 	%rd<125>;
	// demoted variable
	.shared .align 4 .b8 _ZZN3cub18CUB_300001_SM_10006detail6reduce28DeviceReduceSingleTileKernelINS2_10policy_hubIijN4cuda3std3__44plusIiEEE10Policy1000EPiSC_iS9_iiNS7_10__identityEEEvT0_T1_T2_T3_T4_T6_E12temp_storage[44];
	ld.param.u64 	%rd16, [_ZN3cub18CUB_300001_SM_10006detail6reduce28DeviceReduceSingleTileKernelINS2_10policy_hubIijN4cuda3std3__44plusIiEEE10Policy1000EPiSC_iS9_iiNS7_10__identityEEEvT0_T1_T2_T3_T4_T6__param_0];
	ld.param.u64 	%rd17, [_ZN3cub18CUB_300001_SM_10006detail6reduce28DeviceReduceSingleTileKernelINS2_10policy_hubIijN4cuda3std3__44plusIiEEE10Policy1000EPiSC_iS9_iiNS7_10__identityEEEvT0_T1_T2_T3_T4_T6__param_1];
	ld.param.u32 	%r120, [_ZN3cub18CUB_300001_SM_10006detail6reduce28DeviceReduceSingleTileKernelINS2_10policy_hubIijN4cuda3std3__44plusIiEEE10Policy1000EPiSC_iS9_iiNS7_10__identityEEEvT0_T1_T2_T3_T4_T6__param_2];
	ld.param.u32 	%r121, [_ZN3cub18CUB_300001_SM_10006detail6reduce28DeviceReduceSingleTileKernelINS2_10policy_hubIijN4cuda3std3__44plusIiEEE10Policy1000EPiSC_iS9_iiNS7_10__identityEEEvT0_T1_T2_T3_T4_T6__param_4];
	cvta.to.global.u64 	%rd1, %rd17;
	setp.ne.s32 	%p1, %r120, 0;
	@%p1 bra 	$L__BB15_3;
	mov.u32 	%r633, %tid.x;
	setp.ne.s32 	%p96, %r633, 0;
	@%p96 bra 	$L__BB15_74;
	st.global.u32 	[%rd1], %r121;
	bra.uni 	$L__BB15_74;
$L__BB15_3:
	and.b64  	%rd18, %rd16, 15;
	setp.ne.s64 	%p2, %rd18, 0;
	@%p2 bra 	$L__BB15_38;
	setp.gt.s32 	%p49, %r120, 4095;
	@%p49 bra 	$L__BB15_22;
	mov.u32 	%r1, %tid.x;
	setp.ge.s32 	%p66, %r1, %r120;
	mov.b32 	%r644, 0;
	mov.u32 	%r639, %r1;
	@%p66 bra 	$L__BB15_7;
	mul.wide.u32 	%rd113, %r1, 4;
	add.s64 	%rd112, %rd16, %rd113;
	// begin inline asm
	ld.global.nc.u32 %r644, [%rd112];
	// end inline asm
	add.s32 	%r639, %r1, 256;
$L__BB15_7:
	setp.ge.s32 	%p67, %r639, %r120;
	@%p67 bra 	$L__BB15_13;
	not.b32 	%r507, %r639;
	add.s32 	%r6, %r120, %r507;
	and.b32  	%r508, %r6, 768;
	setp.eq.s32 	%p68, %r508, 768;
	@%p68 bra 	$L__BB15_11;
	mul.wide.u32 	%rd114, %r639, 4;
	add.s64 	%rd121, %rd16, %rd114;
	shr.u32 	%r509, %r6, 8;
	add.s32 	%r510, %r509, 1;
	and.b32  	%r511, %r510, 3;
	neg.s32 	%r636, %r511;
$L__BB15_10:
	.pragma "nounroll";
	// begin inline asm
	ld.global.nc.u32 %r512, [%rd121];
	// end inline asm
	add.s32 	%r644, %r512, %r644;
	add.s32 	%r639, %r639, 256;
	add.s64 	%rd121, %rd121, 1024;
	add.s32 	%r636, %r636, 1;
	setp.ne.s32 	%p69, %r636, 0;
	@%p69 bra 	$L__BB15_10;
$L__BB15_11:
	setp.lt.u32 	%p70, %r6, 768;
	@%p70 bra 	$L__BB15_13;
$L__BB15_12:
	mul.wide.s32 	%rd120, %r639, 4;
	add.s64 	%rd116, %rd16, %rd120;
	// begin inline asm
	ld.global.nc.u32 %r513, [%rd116];
	// end inline asm
	add.s32 	%r517, %r513, %r644;
	add.s64 	%rd117, %rd116, 1024;
	// begin inline asm
	ld.global.nc.u32 %r514, [%rd117];
	// end inline asm
	add.s32 	%r518, %r514, %r517;
	add.s64 	%rd118, %rd116, 2048;
	// begin inline asm
	ld.global.nc.u32 %r515, [%rd118];
	// end inline asm
	add.s32 	%r519, %r515, %r518;
	add.s64 	%rd119, %rd116, 3072;
	// begin inline asm
	ld.global.nc.u32 %r516, [%rd119];
	// end inline asm
	add.s32 	%r644, %r516, %r519;
	add.s32 	%r639, %r639, 1024;
	setp.lt.s32 	%p71, %r639, %r120;
	@%p71 bra 	$L__BB15_12;
$L__BB15_13:
	setp.lt.s32 	%p72, %r120, 256;
	@%p72 bra 	$L__BB15_18;
	// begin inline asm
	mov.u32 %r583, %laneid;
	// end inline asm
	mov.b32 	%r586, 1;
	mov.b32 	%r607, 31;
	mov.b32 	%r608, -1;
	// begin inline asm
	shfl.sync.down.b32 %r584, %r644, %r586, %r607, %r608;
	// end inline asm
	setp.gt.s32 	%p88, %r583, 30;
	selp.b32 	%r609, 0, %r584, %p88;
	add.s32 	%r590, %r609, %r644;
	mov.b32 	%r591, 2;
	// begin inline asm
	shfl.sync.down.b32 %r589, %r590, %r591, %r607, %r608;
	// end inline asm
	setp.gt.s32 	%p89, %r583, 29;
	selp.b32 	%r610, 0, %r589, %p89;
	add.s32 	%r595, %r590, %r610;
	mov.b32 	%r596, 4;
	// begin inline asm
	shfl.sync.down.b32 %r594, %r595, %r596, %r607, %r608;
	// end inline asm
	setp.gt.s32 	%p90, %r583, 27;
	selp.b32 	%r611, 0, %r594, %p90;
	add.s32 	%r600, %r595, %r611;
	mov.b32 	%r601, 8;
	// begin inline asm
	shfl.sync.down.b32 %r599, %r600, %r601, %r607, %r608;
	// end inline asm
	setp.gt.s32 	%p91, %r583, 23;
	selp.b32 	%r612, 0, %r599, %p91;
	add.s32 	%r605, %r600, %r612;
	mov.b32 	%r606, 16;
	// begin inline asm
	shfl.sync.down.b32 %r604, %r605, %r606, %r607, %r608;
	// end inline asm
	setp.gt.s32 	%p92, %r583, 15;
	selp.b32 	%r613, 0, %r604, %p92;
	add.s32 	%r686, %r605, %r613;
	setp.ne.s32 	%p93, %r583, 0;
	@%p93 bra 	$L__BB15_16;
	shr.u32 	%r614, %r1, 3;
	and.b32  	%r615, %r614, 124;
	mov.u32 	%r616, _ZZN3cub18CUB_300001_SM_10006detail6reduce28DeviceReduceSingleTileKernelINS2_10policy_hubIijN4cuda3std3__44plusIiEEE10Policy1000EPiSC_iS9_iiNS7_10__identityEEEvT0_T1_T2_T3_T4_T6_E12temp_storage;
	add.s32 	%r617, %r616, %r615;
	st.shared.u32 	[%r617+8], %r686;
$L__BB15_16:
	bar.sync 	0;
	setp.ne.s32 	%p94, %r1, 0;
	@%p94 bra 	$L__BB15_72;
	ld.shared.u32 	%r618, [_ZZN3cub18CUB_300001_SM_10006detail6reduce28DeviceReduceSingleTileKernelINS2_10policy_hubIijN4cuda3std3__44plusIiEEE10Policy1000EPiSC_iS9_iiNS7_10__identityEEEvT0_T1_T2_T3_T4_T6_E12temp_storage+12];
	add.s32 	%r619, %r618, %r686;
	ld.shared.u32 	%r620, [_ZZN3cub18CUB_300001_SM_10006detail6reduce28DeviceReduceSingleTileKernelINS2_10policy_hubIijN4cuda3std3__44plusIiEEE10Policy1000EPiSC_iS9_iiNS7_10__identityEEEvT0_T1_T2_T3_T4_T6_E12temp_storage+16];
	add.s32 	%r621, %r619, %r620;
	ld.shared.u32 	%r622, [_ZZN3cub18CUB_300001_SM_10006detail6reduce28DeviceReduceSingleTileKernelINS2_10policy_hubIijN4cuda3std3__44plusIiEEE10Policy1000EPiSC_iS9_iiNS7_10__identityEEEvT0_T1_T2_T3_T4_T6_E12temp_storage+20];
	add.s32 	%r623, %r621, %r622;
	ld.shared.u32 	%r624, [_ZZN3cub18CUB_300001_SM_10006detail6reduce28DeviceReduceSingleTileKernelINS2_10policy_hubIijN4cuda3std3__44plusIiEEE10Policy1000EPiSC_iS9_iiNS7_10__identityEEEvT0_T1_T2_T3_T4_T6_E12temp_storage+24];
	add.s32 	%r625, %r623, %r624;
	ld.shared.u32 	%r626, [_ZZN3cub18CUB_300001_SM_10006detail6reduce28DeviceReduceSingleTileKernelINS2_10policy_hubIijN4cuda3std3__44plusIiEEE10Policy1000EPiSC_iS9_iiNS7_10__identityEEEvT0_T1_T2_T3_T4_T6_E12temp_storage+28];
	add.s32 	%r627, %r625, %r626;
	ld.shared.u32 	%r628, [_ZZN3cub18CUB_300001_SM_10006detail6reduce28DeviceReduceSingleTileKernelINS2_10policy_hubIijN4cuda3std3__44plusIiEEE10Policy1000EPiSC_iS9_iiNS7_10__identityEEEvT0_T1_T2_T3_T4_T6_E12temp_storage+32];
	add.s32 	%r629, %r627, %r628;
	ld.shared.u32 	%r630, [_ZZN3cub18CUB_300001_SM_10006detail6reduce28DeviceReduceSingleTileKernelINS2_10policy_hubIijN4cuda3std3__44plusIiEEE10Policy1000EPiSC_iS9_iiNS7_10__identityEEEvT0_T1_T2_T3_T4_T6_E12temp_storage+36];
	add.s32 	%r686, %r629, %r630;
	bra.uni 	$L__BB15_72;
$L__BB15_18:
	// begin inline asm
	mov.u32 %r520, %laneid;
	// end inline asm
	and.b32  	%r546, %r1, 992;
	add.s32 	%r547, %r546, 32;
	setp.gt.s32 	%p73, %r547, %r120;
	not.b32 	%r548, %r546;
	add.s32 	%r549, %r120, %r548;
	selp.b32 	%r544, %r549, 31, %p73;
	mov.b32 	%r523, 1;
	mov.b32 	%r545, -1;
	// begin inline asm
	shfl.sync.down.b32 %r521, %r644, %r523, %r544, %r545;
	// end inline asm
	setp.lt.s32 	%p74, %r520, %r544;
	selp.b32 	%r550, %r521, 0, %p74;
	add.s32 	%r527, %r550, %r644;
	mov.b32 	%r528, 2;
	// begin inline asm
	shfl.sync.down.b32 %r526, %r527, %r528, %r544, %r545;
	// end inline asm
	add.s32 	%r551, %r520, 2;
	setp.gt.s32 	%p75, %r551, %r544;
	selp.b32 	%r552, 0, %r526, %p75;
	add.s32 	%r532, %r527, %r552;
	mov.b32 	%r533, 4;
	// begin inline asm
	shfl.sync.down.b32 %r531, %r532, %r533, %r544, %r545;
	// end inline asm
	add.s32 	%r553, %r520, 4;
	setp.gt.s32 	%p76, %r553, %r544;
	selp.b32 	%r554, 0, %r531, %p76;
	add.s32 	%r537, %r532, %r554;
	mov.b32 	%r538, 8;
	// begin inline asm
	shfl.sync.down.b32 %r536, %r537, %r538, %r544, %r545;
	// end inline asm
	add.s32 	%r555, %r520, 8;
	setp.gt.s32 	%p77, %r555, %r544;
	selp.b32 	%r556, 0, %r536, %p77;
	add.s32 	%r542, %r537, %r556;
	mov.b32 	%r543, 16;
	// begin inline asm
	shfl.sync.down.b32 %r541, %r542, %r543, %r544, %r545;
	// end inline asm
	add.s32 	%r557, %r520, 16;
	setp.gt.s32 	%p78, %r557, %r544;
	selp.b32 	%r558, 0, %r541, %p78;
	add.s32 	%r686, %r542, %r558;
	setp.ne.s32 	%p79, %r520, 0;
	@%p79 bra 	$L__BB15_20;
	shr.u32 	%r559, %r1, 3;
	and.b32  	%r560, %r559, 124;
	mov.u32 	%r561, _ZZN3cub18CUB_300001_SM_10006detail6reduce28DeviceReduceSingleTileKernelINS2_10policy_hubIijN4cuda3std3__44plusIiEEE10Policy1000EPiSC_iS9_iiNS7_10__identityEEEvT0_T1_T2_T3_T4_T6_E12temp_storage;
	add.s32 	%r562, %r561, %r560;
	st.shared.u32 	[%r562+8], %r686;
$L__BB15_20:
	bar.sync 	0;
	setp.ne.s32 	%p80, %r1, 0;
	@%p80 bra 	$L__BB15_72;
	setp.gt.s32 	%p81, %r120, 32;
	ld.shared.u32 	%r563, [_ZZN3cub18CUB_300001_SM_10006detail6reduce28DeviceReduceSingleTileKernelINS2_10policy_hubIijN4cuda3std3__44plusIiEEE10Policy1000EPiSC_iS9_iiNS7_10__identityEEEvT0_T1_T2_T3_T4_T6_E12temp_storage+12];
	selp.b32 	%r564, %r563, 0, %p81;
	add.s32 	%r565, %r564, %r686;
	setp.gt.s32 	%p82, %r120, 64;
	ld.shared.u32 	%r566, [_ZZN3cub18CUB_300001_SM_10006detail6reduce28DeviceReduceSingleTileKernelINS2_10policy_hubIijN4cuda3std3__44plusIiEEE10Policy1000EPiSC_iS9_iiNS7_10__identityEEEvT0_T1_T2_T3_T4_T6_E12temp_storage+16];
	selp.b32 	%r567, %r566, 0, %p82;
	add.s32 	%r568, %r565, %r567;
	setp.gt.s32 	%p83, %r120, 96;
	ld.shared.u32 	%r569, [_ZZN3cub18CUB_300001_SM_10006detail6reduce28DeviceReduceSingleTileKernelINS2_10policy_hubIijN4cuda3std3__44plusIiEEE10Policy1000EPiSC_iS9_iiNS7_10__identityEEEvT0_T1_T2_T3_T4_T6_E12temp_storage+20];
	selp.b32 	%r570, %r569, 0, %p83;
	add.s32 	%r571, %r568, %r570;
	setp.gt.s32 	%p84, %r120, 128;
	ld.shared.u32 	%r572, [_ZZN3cub18CUB_300001_SM_10006detail6reduce28DeviceReduceSingleTileKernelINS2_10policy_hubIijN4cuda3std3__44plusIiEEE10Policy1000EPiSC_iS9_iiNS7_10__identityEEEvT0_T1_T2_T3_T4_T6_E12temp_storage+24];
	selp.b32 	%r573, %r572, 0, %p84;
	add.s32 	%r574, %r571, %r573;
	setp.gt.s32 	%p85, %r120, 160;
	ld.shared.u32 	%r575, [_ZZN3cub18CUB_300001_SM_10006detail6reduce28DeviceReduceSingleTileKernelINS2_10policy_hubIijN4cuda3std3__44plusIiEEE10Policy1000EPiSC_iS9_iiNS7_10__identityEEEvT0_T1_T2_T3_T4_T6_E12temp_storage+28];
	selp.b32 	%r576, %r575, 0, %p85;
	add.s32 	%r577, %r574, %r576;
	setp.gt.s32 	%p86, %r120, 192;
	ld.shared.u32 	%r578, [_ZZN3cub18CUB_300001_SM_10006detail6reduce28DeviceReduceSingleTileKernelINS2_10policy_hubIijN4cuda3std3__44plusIiEEE10Policy1000EPiSC_iS9_iiNS7_10__identityEEEvT0_T1_T2_T3_T4_T6_E12temp_storage+32];
	selp.b32 	%r579, %r578, 0, %p86;
	add.s32 	%r580, %r577, %r579;
	setp.gt.s32 	%p87, %r120, 224;
	ld.shared.u32 	%r581, [_ZZN3cub18CUB_300001_SM_10006detail6reduce28DeviceReduceSingleTileKernelINS2_10policy_hubIijN4cuda3std3__44plusIiEEE10Policy1000EPiSC_iS9_iiNS7_10__identityEEEvT0_T1_T2_T3_T4_T6_E12temp_storage+36];
	selp.b32 	%r582, %r581, 0, %p87;
	add.s32 	%r686, %r580, %r582;
	bra.uni 	$L__BB15_72;
$L__BB15_22:
	mov.u32 	%r26, %tid.x;
	shl.b32 	%r377, %r26, 2;
	mul.wide.u32 	%rd86, %r377, 4;
	add.s64 	%rd76, %rd16, %rd86;
	// begin inline asm
	ld.global.nc.v2.u64 {%rd74, %rd75}, [%rd76];
	// end inline asm
	mov.b64 	{%r378, %r379}, %rd75;
	mov.b64 	{%r380, %r381}, %rd74;
	add.s64 	%rd79, %rd76, 4096;
	// begin inline asm
	ld.global.nc.v2.u64 {%rd77, %rd78}, [%rd79];
	// end inline asm
	mov.b64 	{%r382, %r383}, %rd78;
	mov.b64 	{%r384, %r385}, %rd77;
	add.s64 	%rd82, %rd76, 8192;
	// begin inline asm
	ld.global.nc.v2.u64 {%rd80, %rd81}, [%rd82];
	// end inline asm
	mov.b64 	{%r386, %r387}, %rd81;
	mov.b64 	{%r388, %r389}, %rd80;
	add.s64 	%rd85, %rd76, 12288;
	// begin inline asm
	ld.global.nc.v2.u64 {%rd83, %rd84}, [%rd85];
	// end inline asm
	mov.b64 	{%r390, %r391}, %rd84;
	mov.b64 	{%r392, %r393}, %rd83;
	add.s32 	%r394, %r381, %r380;
	add.s32 	%r395, %r378, %r394;
	add.s32 	%r396, %r379, %r395;
	add.s32 	%r397, %r384, %r396;
	add.s32 	%r398, %r385, %r397;
	add.s32 	%r399, %r382, %r398;
	add.s32 	%r400, %r383, %r399;
	add.s32 	%r401, %r388, %r400;
	add.s32 	%r402, %r389, %r401;
	add.s32 	%r403, %r386, %r402;
	add.s32 	%r404, %r387, %r403;
	add.s32 	%r405, %r392, %r404;
	add.s32 	%r406, %r393, %r405;
	add.s32 	%r407, %r390, %r406;
	add.s32 	%r659, %r391, %r407;
	setp.lt.u32 	%p50, %r120, 8192;
	mov.b32 	%r648, 4096;
	@%p50 bra 	$L__BB15_26;
	add.s32 	%r28, %r120, -4096;
	mov.b32 	%r648, 4096;
$L__BB15_24:
	mul.wide.s32 	%rd99, %r648, 4;
	add.s64 	%rd89, %rd76, %rd99;
	// begin inline asm
	ld.global.nc.v2.u64 {%rd87, %rd88}, [%rd89];
	// end inline asm
	mov.b64 	{%r409, %r410}, %rd88;
	mov.b64 	{%r411, %r412}, %rd87;
	add.s64 	%rd92, %rd89, 4096;
	// begin inline asm
	ld.global.nc.v2.u64 {%rd90, %rd91}, [%rd92];
	// end inline asm
	mov.b64 	{%r413, %r414}, %rd91;
	mov.b64 	{%r415, %r416}, %rd90;
	add.s64 	%rd95, %rd89, 8192;
	// begin inline asm
	ld.global.nc.v2.u64 {%rd93, %rd94}, [%rd95];
	// end inline asm
	mov.b64 	{%r417, %r418}, %rd94;
	mov.b64 	{%r419, %r420}, %rd93;
	add.s64 	%rd98, %rd89, 12288;
	// begin inline asm
	ld.global.nc.v2.u64 {%rd96, %rd97}, [%rd98];
	// end inline asm
	mov.b64 	{%r421, %r422}, %rd97;
	mov.b64 	{%r423, %r424}, %rd96;
	add.s32 	%r425, %r411, %r659;
	add.s32 	%r426, %r412, %r425;
	add.s32 	%r427, %r409, %r426;
	add.s32 	%r428, %r410, %r427;
	add.s32 	%r429, %r415, %r428;
	add.s32 	%r430, %r416, %r429;
	add.s32 	%r431, %r413, %r430;
	add.s32 	%r432, %r414, %r431;
	add.s32 	%r433, %r419, %r432;
	add.s32 	%r434, %r420, %r433;
	add.s32 	%r435, %r417, %r434;
	add.s32 	%r436, %r418, %r435;
	add.s32 	%r437, %r423, %r436;
	add.s32 	%r438, %r424, %r437;
	add.s32 	%r439, %r421, %r438;
	add.s32 	%r659, %r422, %r439;
	sub.s32 	%r440, %r120, %r648;
	setp.lt.s32 	%p51, %r440, 4096;
	@%p51 bra 	$L__BB15_34;
	add.s32 	%r648, %r648, 4096;
	setp.le.s32 	%p52, %r648, %r28;
	@%p52 bra 	$L__BB15_24;
$L__BB15_26:
	setp.le.s32 	%p53, %r120, %r648;
	@%p53 bra 	$L__BB15_34;
	sub.s32 	%r35, %r120, %r648;
	setp.ge.s32 	%p54, %r26, %r35;
	@%p54 bra 	$L__BB15_34;
	not.b32 	%r442, %r26;
	add.s32 	%r443, %r120, %r442;
	sub.s32 	%r36, %r443, %r648;
	and.b32  	%r444, %r36, 768;
	setp.eq.s32 	%p55, %r444, 768;
	mov.u32 	%r653, %r26;
	@%p55 bra 	$L__BB15_31;
	add.s32 	%r650, %r26, %r648;
	shr.u32 	%r445, %r36, 8;
	add.s32 	%r446, %r445, 1;
	and.b32  	%r447, %r446, 3;
	neg.s32 	%r649, %r447;
	mov.u32 	%r653, %r26;
$L__BB15_30:
	.pragma "nounroll";
	mul.wide.u32 	%rd101, %r650, 4;
	add.s64 	%rd100, %rd16, %rd101;
	// begin inline asm
	ld.global.nc.u32 %r448, [%rd100];
	// end inline asm
	add.s32 	%r659, %r448, %r659;
	add.s32 	%r653, %r653, 256;
	add.s32 	%r650, %r650, 256;
	add.s32 	%r649, %r649, 1;
	setp.ne.s32 	%p56, %r649, 0;
	@%p56 bra 	$L__BB15_30;
$L__BB15_31:
	setp.lt.u32 	%p57, %r36, 768;
	@%p57 bra 	$L__BB15_34;
	cvt.u64.u32 	%rd102, %r653;
	cvt.u64.u32 	%rd103, %r648;
	add.s64 	%rd104, %rd102, %rd103;
	shl.b64 	%rd105, %rd104, 2;
	add.s64 	%rd106, %rd105, %rd16;
	add.s64 	%rd122, %rd106, 2048;
	add.s32 	%r656, %r653, %r648;
$L__BB15_33:
	mul.wide.u32 	%rd111, %r656, 4;
	add.s64 	%rd107, %rd16, %rd111;
	// begin inline asm
	ld.global.nc.u32 %r449, [%rd107];
	// end inline asm
	add.s32 	%r453, %r449, %r659;
	add.s64 	%rd108, %rd122, -1024;
	// begin inline asm
	ld.global.nc.u32 %r450, [%rd108];
	// end inline asm
	add.s32 	%r454, %r450, %r453;
	// begin inline asm
	ld.global.nc.u32 %r451, [%rd122];
	// end inline asm
	add.s32 	%r455, %r451, %r454;
	add.s64 	%rd110, %rd122, 1024;
	// begin inline asm
	ld.global.nc.u32 %r452, [%rd110];
	// end inline asm
	add.s32 	%r659, %r452, %r455;
	add.s32 	%r653, %r653, 1024;
	add.s64 	%rd122, %rd122, 4096;
	add.s32 	%r656, %r656, 1024;
	setp.lt.s32 	%p58, %r653, %r35;
	@%p58 bra 	$L__BB15_33;
$L__BB15_34:
	// begin inline asm
	mov.u32 %r456, %laneid;
	// end inline asm
	mov.b32 	%r459, 1;
	mov.b32 	%r480, 31;
	mov.b32 	%r481, -1;
	// begin inline asm
	shfl.sync.down.b32 %r457, %r659, %r459, %r480, %r481;
	// end inline asm
	setp.gt.s32 	%p59, %r456, 30;
	selp.b32 	%r482, 0, %r457, %p59;
	add.s32 	%r463, %r482, %r659;
	mov.b32 	%r464, 2;
	// begin inline asm
	shfl.sync.down.b32 %r462, %r463, %r464, %r480, %r481;
	// end inline asm
	setp.gt.s32 	%p60, %r456, 29;
	selp.b32 	%r483, 0, %r462, %p60;
	add.s32 	%r468, %r463, %r483;
	mov.b32 	%r469, 4;
	// begin inline asm
	shfl.sync.down.b32 %r467, %r468, %r469, %r480, %r481;
	// end inline asm
	setp.gt.s32 	%p61, %r456, 27;
	selp.b32 	%r484, 0, %r467, %p61;
	add.s32 	%r473, %r468, %r484;
	mov.b32 	%r474, 8;
	// begin inline asm
	shfl.sync.down.b32 %r472, %r473, %r474, %r480, %r481;
	// end inline asm
	setp.gt.s32 	%p62, %r456, 23;
	selp.b32 	%r485, 0, %r472, %p62;
	add.s32 	%r478, %r473, %r485;
	mov.b32 	%r479, 16;
	// begin inline asm
	shfl.sync.down.b32 %r477, %r478, %r479, %r480, %r481;
	// end inline asm
	setp.gt.s32 	%p63, %r456, 15;
	selp.b32 	%r486, 0, %r477, %p63;
	add.s32 	%r686, %r478, %r486;
	setp.ne.s32 	%p64, %r456, 0;
	@%p64 bra 	$L__BB15_36;
	shr.u32 	%r487, %r26, 3;
	and.b32  	%r488, %r487, 124;
	mov.u32 	%r489, _ZZN3cub18CUB_300001_SM_10006detail6reduce28DeviceReduceSingleTileKernelINS2_10policy_hubIijN4cuda3std3__44plusIiEEE10Policy1000EPiSC_iS9_iiNS7_10__identityEEEvT0_T1_T2_T3_T4_T6_E12temp_storage;
	add.s32 	%r490, %r489, %r488;
	st.shared.u32 	[%r490+8], %r686;
$L__BB15_36:
	bar.sync 	0;
	setp.ne.s32 	%p65, %r26, 0;
	@%p65 bra 	$L__BB15_72;
	ld.shared.u32 	%r491, [_ZZN3cub18CUB_300001_SM_10006detail6reduce28DeviceReduceSingleTileKernelINS2_10policy_hubIijN4cuda3std3__44plusIiEEE10Policy1000EPiSC_iS9_iiNS7_10__identityEEEvT0_T1_T2_T3_T4_T6_E12temp_storage+12];
	add.s32 	%r492, %r491, %r686;
	ld.shared.u32 	%r493, [_ZZN3cub18CUB_300001_SM_10006detail6reduce28DeviceReduceSingleTileKernelINS2_10policy_hubIijN4cuda3std3__44plusIiEEE10Policy1000EPiSC_iS9_iiNS7_10__identityEEEvT0_T1_T2_T3_T4_T6_E12temp_storage+16];
	add.s32 	%r494, %r492, %r493;
	ld.shared.u32 	%r495, [_ZZN3cub18CUB_300001_SM_10006detail6reduce28DeviceReduceSingleTileKernelINS2_10policy_hubIijN4cuda3std3__44plusIiEEE10Policy1000EPiSC_iS9_iiNS7_10__identityEEEvT0_T1_T2_T3_T4_T6_E12temp_storage+20];
	add.s32 	%r496, %r494, %r495;
	ld.shared.u32 	%r497, [_ZZN3cub18CUB_300001_SM_10006detail6reduce28DeviceReduceSingleTileKernelINS2_10policy_hubIijN4cuda3std3__44plusIiEEE10Policy1000EPiSC_iS9_iiNS7_10__identityEEEvT0_T1_T2_T3_T4_T6_E12temp_storage+24];
	add.s32 	%r498, %r496, %r497;
	ld.shared.u32 	%r499, [_ZZN3cub18CUB_300001_SM_10006detail6reduce28DeviceReduceSingleTileKernelINS2_10policy_hubIijN4cuda3std3__44plusIiEEE10Policy1000EPiSC_iS9_iiNS7_10__identityEEEvT0_T1_T2_T3_T4_T6_E12temp_storage+28];
	add.s32 	%r500, %r498, %r499;
	ld.shared.u32 	%r501, [_ZZN3cub18CUB_300001_SM_10006detail6reduce28DeviceReduceSingleTileKernelINS2_10policy_hubIijN4cuda3std3__44plusIiEEE10Policy1000EPiSC_iS9_iiNS7_10__identityEEEvT0_T1_T2_T3_T4_T6_E12temp_storage+32];
	add.s32 	%r502, %r500, %r501;
	ld.shared.u32 	%r503, [_ZZN3cub18CUB_300001_SM_10006detail6reduce28DeviceReduceSingleTileKernelINS2_10policy_hubIijN4cuda3std3__44plusIiEEE10Policy1000EPiSC_iS9_iiNS7_10__identityEEEvT0_T1_T2_T3_T4_T6_E12temp_storage+36];
	add.s32 	%r686, %r502, %r503;
	bra.uni 	$L__BB15_72;
$L__BB15_38:
	setp.gt.s32 	%p3, %r120, 4095;
	@%p3 bra 	$L__BB15_56;
	mov.u32 	%r60, %tid.x;
	setp.ge.s32 	%p20, %r60, %r120;
	mov.b32 	%r670, 0;
	mov.u32 	%r665, %r60;
	@%p20 bra 	$L__BB15_41;
	mul.wide.u32 	%rd66, %r60, 4;
	add.s64 	%rd65, %rd16, %rd66;
	// begin inline asm
	ld.global.nc.u32 %r670, [%rd65];
	// end inline asm
	add.s32 	%r665, %r60, 256;
$L__BB15_41:
	setp.ge.s32 	%p21, %r665, %r120;
	@%p21 bra 	$L__BB15_47;
	not.b32 	%r252, %r665;
	add.s32 	%r65, %r120, %r252;
	and.b32  	%r253, %r65, 768;
	setp.eq.s32 	%p22, %r253, 768;
	@%p22 bra 	$L__BB15_45;
	mul.wide.u32 	%rd67, %r665, 4;
	add.s64 	%rd123, %rd16, %rd67;
	shr.u32 	%r254, %r65, 8;
	add.s32 	%r255, %r254, 1;
	and.b32  	%r256, %r255, 3;
	neg.s32 	%r662, %r256;
$L__BB15_44:
	.pragma "nounroll";
	// begin inline asm
	ld.global.nc.u32 %r257, [%rd123];
	// end inline asm
	add.s32 	%r670, %r257, %r670;
	add.s32 	%r665, %r665, 256;
	add.s64 	%rd123, %rd123, 1024;
	add.s32 	%r662, %r662, 1;
	setp.ne.s32 	%p23, %r662, 0;
	@%p23 bra 	$L__BB15_44;
$L__BB15_45:
	setp.lt.u32 	%p24, %r65, 768;
	@%p24 bra 	$L__BB15_47;
$L__BB15_46:
	mul.wide.s32 	%rd73, %r665, 4;
	add.s64 	%rd69, %rd16, %rd73;
	// begin inline asm
	ld.global.nc.u32 %r258, [%rd69];
	// end inline asm
	add.s32 	%r262, %r258, %r670;
	add.s64 	%rd70, %rd69, 1024;
	// begin inline asm
	ld.global.nc.u32 %r259, [%rd70];
	// end inline asm
	add.s32 	%r263, %r259, %r262;
	add.s64 	%rd71, %rd69, 2048;
	// begin inline asm
	ld.global.nc.u32 %r260, [%rd71];
	// end inline asm
	add.s32 	%r264, %r260, %r263;
	add.s64 	%rd72, %rd69, 3072;
	// begin inline asm
	ld.global.nc.u32 %r261, [%rd72];
	// end inline asm
	add.s32 	%r670, %r261, %r264;
	add.s32 	%r665, %r665, 1024;
	setp.lt.s32 	%p25, %r665, %r120;
	@%p25 bra 	$L__BB15_46;
$L__BB15_47:
	setp.lt.s32 	%p26, %r120, 256;
	@%p26 bra 	$L__BB15_52;
	// begin inline asm
	mov.u32 %r328, %laneid;
	// end inline asm
	mov.b32 	%r331, 1;
	mov.b32 	%r352, 31;
	mov.b32 	%r353, -1;
	// begin inline asm
	shfl.sync.down.b32 %r329, %r670, %r331, %r352, %r353;
	// end inline asm
	setp.gt.s32 	%p42, %r328, 30;
	selp.b32 	%r354, 0, %r329, %p42;
	add.s32 	%r335, %r354, %r670;
	mov.b32 	%r336, 2;
	// begin inline asm
	shfl.sync.down.b32 %r334, %r335, %r336, %r352, %r353;
	// end inline asm
	setp.gt.s32 	%p43, %r328, 29;
	selp.b32 	%r355, 0, %r334, %p43;
	add.s32 	%r340, %r335, %r355;
	mov.b32 	%r341, 4;
	// begin inline asm
	shfl.sync.down.b32 %r339, %r340, %r341, %r352, %r353;
	// end inline asm
	setp.gt.s32 	%p44, %r328, 27;
	selp.b32 	%r356, 0, %r339, %p44;
	add.s32 	%r345, %r340, %r356;
	mov.b32 	%r346, 8;
	// begin inline asm
	shfl.sync.down.b32 %r344, %r345, %r346, %r352, %r353;
	// end inline asm
	setp.gt.s32 	%p45, %r328, 23;
	selp.b32 	%r357, 0, %r344, %p45;
	add.s32 	%r350, %r345, %r357;
	mov.b32 	%r351, 16;
	// begin inline asm
	shfl.sync.down.b32 %r349, %r350, %r351, %r352, %r353;
	// end inline asm
	setp.gt.s32 	%p46, %r328, 15;
	selp.b32 	%r358, 0, %r349, %p46;
	add.s32 	%r686, %r350, %r358;
	setp.ne.s32 	%p47, %r328, 0;
	@%p47 bra 	$L__BB15_50;
	shr.u32 	%r359, %r60, 3;
	and.b32  	%r360, %r359, 124;
	mov.u32 	%r361, _ZZN3cub18CUB_300001_SM_10006detail6reduce28DeviceReduceSingleTileKernelINS2_10policy_hubIijN4cuda3std3__44plusIiEEE10Policy1000EPiSC_iS9_iiNS7_10__identityEEEvT0_T1_T2_T3_T4_T6_E12temp_storage;
	add.s32 	%r362, %r361, %r360;
	st.shared.u32 	[%r362+8], %r686;
$L__BB15_50:
	bar.sync 	0;
	setp.ne.s32 	%p48, %r60, 0;
	@%p48 bra 	$L__BB15_72;
	ld.shared.u32 	%r363, [_ZZN3cub18CUB_300001_SM_10006detail6reduce28DeviceReduceSingleTileKernelINS2_10policy_hubIijN4cuda3std3__44plusIiEEE10Policy1000EPiSC_iS9_iiNS7_10__identityEEEvT0_T1_T2_T3_T4_T6_E12temp_storage+12];
	add.s32 	%r364, %r363, %r686;
	ld.shared.u32 	%r365, [_ZZN3cub18CUB_300001_SM_10006detail6reduce28DeviceReduceSingleTileKernelINS2_10policy_hubIijN4cuda3std3__44plusIiEEE10Policy1000EPiSC_iS9_iiNS7_10__identityEEEvT0_T1_T2_T3_T4_T6_E12temp_storage+16];
	add.s32 	%r366, %r364, %r365;
	ld.shared.u32 	%r367, [_ZZN3cub18CUB_300001_SM_10006detail6reduce28DeviceReduceSingleTileKernelINS2_10policy_hubIijN4cuda3std3__44plusIiEEE10Policy1000EPiSC_iS9_iiNS7_10__identityEEEvT0_T1_T2_T3_T4_T6_E12temp_storage+20];
	add.s32 	%r368, %r366, %r367;
	ld.shared.u32 	%r369, [_ZZN3cub18CUB_300001_SM_10006detail6reduce28DeviceReduceSingleTileKernelINS2_10policy_hubIijN4cuda3std3__44plusIiEEE10Policy1000EPiSC_iS9_iiNS7_10__identityEEEvT0_T1_T2_T3_T4_T6_E12temp_storage+24];
	add.s32 	%r370, %r368, %r369;
	ld.shared.u32 	%r371, [_ZZN3cub18CUB_300001_SM_10006detail6reduce28DeviceReduceSingleTileKernelINS2_10policy_hubIijN4cuda3std3__44plusIiEEE10Policy1000EPiSC_iS9_iiNS7_10__identityEEEvT0_T1_T2_T3_T4_T6_E12temp_storage+28];
	add.s32 	%r372, %r370, %r371;
	ld.shared.u32 	%r373, [_ZZN3cub18CUB_300001_SM_10006detail6reduce28DeviceReduceSingleTileKernelINS2_10policy_hubIijN4cuda3std3__44plusIiEEE10Policy1000EPiSC_iS9_iiNS7_10__identityEEEvT0_T1_T2_T3_T4_T6_E12temp_storage+32];
	add.s32 	%r374, %r372, %r373;
	ld.shared.u32 	%r375, [_ZZN3cub18CUB_300001_SM_10006detail6reduce28DeviceReduceSingleTileKernelINS2_10policy_hubIijN4cuda3std3__44plusIiEEE10Policy1000EPiSC_iS9_iiNS7_10__identityEEEvT0_T1_T2_T3_T4_T6_E12temp_storage+36];
	add.s32 	%r686, %r374, %r375;
	bra.uni 	$L__BB15_72;
$L__BB15_52:
	// begin inline asm
	mov.u32 %r265, %laneid;
	// end inline asm
	and.b32  	%r291, %r60, 992;
	add.s32 	%r292, %r291, 32;
	setp.gt.s32 	%p27, %r292, %r120;
	not.b32 	%r293, %r291;
	add.s32 	%r294, %r120, %r293;
	selp.b32 	%r289, %r294, 31, %p27;
	mov.b32 	%r268, 1;
	mov.b32 	%r290, -1;
	// begin inline asm
	shfl.sync.down.b32 %r266, %r670, %r268, %r289, %r290;
	// end inline asm
	setp.lt.s32 	%p28, %r265, %r289;
	selp.b32 	%r295, %r266, 0, %p28;
	add.s32 	%r272, %r295, %r670;
	mov.b32 	%r273, 2;
	// begin inline asm
	shfl.sync.down.b32 %r271, %r272, %r273, %r289, %r290;
	// end inline asm
	add.s32 	%r296, %r265, 2;
	setp.gt.s32 	%p29, %r296, %r289;
	selp.b32 	%r297, 0, %r271, %p29;
	add.s32 	%r277, %r272, %r297;
	mov.b32 	%r278, 4;
	// begin inline asm
	shfl.sync.down.b32 %r276, %r277, %r278, %r289, %r290;
	// end inline asm
	add.s32 	%r298, %r265, 4;
	setp.gt.s32 	%p30, %r298, %r289;
	selp.b32 	%r299, 0, %r276, %p30;
	add.s32 	%r282, %r277, %r299;
	mov.b32 	%r283, 8;
	// begin inline asm
	shfl.sync.down.b32 %r281, %r282, %r283, %r289, %r290;
	// end inline asm
	add.s32 	%r300, %r265, 8;
	setp.gt.s32 	%p31, %r300, %r289;
	selp.b32 	%r301, 0, %r281, %p31;
	add.s32 	%r287, %r282, %r301;
	mov.b32 	%r288, 16;
	// begin inline asm
	shfl.sync.down.b32 %r286, %r287, %r288, %r289, %r290;
	// end inline asm
	add.s32 	%r302, %r265, 16;
	setp.gt.s32 	%p32, %r302, %r289;
	selp.b32 	%r303, 0, %r286, %p32;
	add.s32 	%r686, %r287, %r303;
	setp.ne.s32 	%p33, %r265, 0;
	@%p33 bra 	$L__BB15_54;
	shr.u32 	%r304, %r60, 3;
	and.b32  	%r305, %r304, 124;
	mov.u32 	%r306, _ZZN3cub18CUB_300001_SM_10006detail6reduce28DeviceReduceSingleTileKernelINS2_10policy_hubIijN4cuda3std3__44plusIiEEE10Policy1000EPiSC_iS9_iiNS7_10__identityEEEvT0_T1_T2_T3_T4_T6_E12temp_storage;
	add.s32 	%r307, %r306, %r305;
	st.shared.u32 	[%r307+8], %r686;
$L__BB15_54:
	bar.sync 	0;
	setp.ne.s32 	%p34, %r60, 0;
	@%p34 bra 	$L__BB15_72;
	setp.gt.s32 	%p35, %r120, 32;
	ld.shared.u32 	%r308, [_ZZN3cub18CUB_300001_SM_10006detail6reduce28DeviceReduceSingleTileKernelINS2_10policy_hubIijN4cuda3std3__44plusIiEEE10Policy1000EPiSC_iS9_iiNS7_10__identityEEEvT0_T1_T2_T3_T4_T6_E12temp_storage+12];
	selp.b32 	%r309, %r308, 0, %p35;
	add.s32 	%r310, %r309, %r686;
	setp.gt.s32 	%p36, %r120, 64;
	ld.shared.u32 	%r311, [_ZZN3cub18CUB_300001_SM_10006detail6reduce28DeviceReduceSingleTileKernelINS2_10policy_hubIijN4cuda3std3__44plusIiEEE10Policy1000EPiSC_iS9_iiNS7_10__identityEEEvT0_T1_T2_T3_T4_T6_E12temp_storage+16];
	selp.b32 	%r312, %r311, 0, %p36;
	add.s32 	%r313, %r310, %r312;
	setp.gt.s32 	%p37, %r120, 96;
	ld.shared.u32 	%r314, [_ZZN3cub18CUB_300001_SM_10006detail6reduce28DeviceReduceSingleTileKernelINS2_10policy_hubIijN4cuda3std3__44plusIiEEE10Policy1000EPiSC_iS9_iiNS7_10__identityEEEvT0_T1_T2_T3_T4_T6_E12temp_storage+20];
	selp.b32 	%r315, %r314, 0, %p37;
	add.s32 	%r316, %r313, %r315;
	setp.gt.s32 	%p38, %r120, 128;
	ld.shared.u32 	%r317, [_ZZN3cub18CUB_300001_SM_10006detail6reduce28DeviceReduceSingleTileKernelINS2_10policy_hubIijN4cuda3std3__44plusIiEEE10Policy1000EPiSC_iS9_iiNS7_10__identityEEEvT0_T1_T2_T3_T4_T6_E12temp_storage+24];
	selp.b32 	%r318, %r317, 0, %p38;
	add.s32 	%r319, %r316, %r318;
	setp.gt.s32 	%p39, %r120, 160;
	ld.shared.u32 	%r320, [_ZZN3cub18CUB_300001_SM_10006detail6reduce28DeviceReduceSingleTileKernelINS2_10policy_hubIijN4cuda3std3__44plusIiEEE10Policy1000EPiSC_iS9_iiNS7_10__identityEEEvT0_T1_T2_T3_T4_T6_E12temp_storage+28];
	selp.b32 	%r321, %r320, 0, %p39;
	add.s32 	%r322, %r319, %r321;
	setp.gt.s32 	%p40, %r120, 192;
	ld.shared.u32 	%r323, [_ZZN3cub18CUB_300001_SM_10006detail6reduce28DeviceReduceSingleTileKernelINS2_10policy_hubIijN4cuda3std3__44plusIiEEE10Policy1000EPiSC_iS9_iiNS7_10__identityEEEvT0_T1_T2_T3_T4_T6_E12temp_storage+32];
	selp.b32 	%r324, %r323, 0, %p40;
	add.s32 	%r325, %r322, %r324;
	setp.gt.s32 	%p41, %r120, 224;
	ld.shared.u32 	%r326, [_ZZN3cub18CUB_300001_SM_10006detail6reduce28DeviceReduceSingleTileKernelINS2_10policy_hubIijN4cuda3std3__44plusIiEEE10Policy1000EPiSC_iS9_iiNS7_10__identityEEEvT0_T1_T2_T3_T4_T6_E12temp_storage+36];
	selp.b32 	%r327, %r326, 0, %p41;
	add.s32 	%r686, %r325, %r327;
	bra.uni 	$L__BB15_72;
$L__BB15_56:
	mov.u32 	%r85, %tid.x;
	mul.wide.u32 	%rd35, %r85, 4;
	add.s64 	%rd19, %rd16, %rd35;
	// begin inline asm
	ld.global.nc.u32 %r122, [%rd19];
	// end inline asm
	add.s64 	%rd20, %rd19, 1024;
	// begin inline asm
	ld.global.nc.u32 %r123, [%rd20];
	// end inline asm
	add.s64 	%rd21, %rd19, 2048;
	// begin inline asm
	ld.global.nc.u32 %r124, [%rd21];
	// end inline asm
	add.s64 	%rd22, %rd19, 3072;
	// begin inline asm
	ld.global.nc.u32 %r125, [%rd22];
	// end inline asm
	add.s64 	%rd23, %rd19, 4096;
	// begin inline asm
	ld.global.nc.u32 %r126, [%rd23];
	// end inline asm
	add.s64 	%rd24, %rd19, 5120;
	// begin inline asm
	ld.global.nc.u32 %r127, [%rd24];
	// end inline asm
	add.s64 	%rd25, %rd19, 6144;
	// begin inline asm
	ld.global.nc.u32 %r128, [%rd25];
	// end inline asm
	add.s64 	%rd26, %rd19, 7168;
	// begin inline asm
	ld.global.nc.u32 %r129, [%rd26];
	// end inline asm
	add.s64 	%rd27, %rd19, 8192;
	// begin inline asm
	ld.global.nc.u32 %r130, [%rd27];
	// end inline asm
	add.s64 	%rd28, %rd19, 9216;
	// begin inline asm
	ld.global.nc.u32 %r131, [%rd28];
	// end inline asm
	add.s64 	%rd29, %rd19, 10240;
	// begin inline asm
	ld.global.nc.u32 %r132, [%rd29];
	// end inline asm
	add.s64 	%rd30, %rd19, 11264;
	// begin inline asm
	ld.global.nc.u32 %r133, [%rd30];
	// end inline asm
	add.s64 	%rd31, %rd19, 12288;
	// begin inline asm
	ld.global.nc.u32 %r134, [%rd31];
	// end inline asm
	add.s64 	%rd32, %rd19, 13312;
	// begin inline asm
	ld.global.nc.u32 %r135, [%rd32];
	// end inline asm
	add.s64 	%rd33, %rd19, 14336;
	// begin inline asm
	ld.global.nc.u32 %r136, [%rd33];
	// end inline asm
	add.s64 	%rd34, %rd19, 15360;
	// begin inline asm
	ld.global.nc.u32 %r137, [%rd34];
	// end inline asm
	add.s32 	%r139, %r123, %r122;
	add.s32 	%r140, %r124, %r139;
	add.s32 	%r141, %r125, %r140;
	add.s32 	%r142, %r126, %r141;
	add.s32 	%r143, %r127, %r142;
	add.s32 	%r144, %r128, %r143;
	add.s32 	%r145, %r129, %r144;
	add.s32 	%r146, %r130, %r145;
	add.s32 	%r147, %r131, %r146;
	add.s32 	%r148, %r132, %r147;
	add.s32 	%r149, %r133, %r148;
	add.s32 	%r150, %r134, %r149;
	add.s32 	%r151, %r135, %r150;
	add.s32 	%r152, %r136, %r151;
	add.s32 	%r685, %r137, %r152;
	setp.lt.u32 	%p4, %r120, 8192;
	mov.b32 	%r674, 4096;
	@%p4 bra 	$L__BB15_60;
	add.s32 	%r87, %r120, -4096;
	mov.b32 	%r674, 4096;
$L__BB15_58:
	mul.wide.s32 	%rd52, %r674, 4;
	add.s64 	%rd36, %rd19, %rd52;
	// begin inline asm
	ld.global.nc.u32 %r154, [%rd36];
	// end inline asm
	add.s64 	%rd37, %rd36, 1024;
	// begin inline asm
	ld.global.nc.u32 %r155, [%rd37];
	// end inline asm
	add.s64 	%rd38, %rd36, 2048;
	// begin inline asm
	ld.global.nc.u32 %r156, [%rd38];
	// end inline asm
	add.s64 	%rd39, %rd36, 3072;
	// begin inline asm
	ld.global.nc.u32 %r157, [%rd39];
	// end inline asm
	add.s64 	%rd40, %rd36, 4096;
	// begin inline asm
	ld.global.nc.u32 %r158, [%rd40];
	// end inline asm
	add.s64 	%rd41, %rd36, 5120;
	// begin inline asm
	ld.global.nc.u32 %r159, [%rd41];
	// end inline asm
	add.s64 	%rd42, %rd36, 6144;
	// begin inline asm
	ld.global.nc.u32 %r160, [%rd42];
	// end inline asm
	add.s64 	%rd43, %rd36, 7168;
	// begin inline asm
	ld.global.nc.u32 %r161, [%rd43];
	// end inline asm
	add.s64 	%rd44, %rd36, 8192;
	// begin inline asm
	ld.global.nc.u32 %r162, [%rd44];
	// end inline asm
	add.s64 	%rd45, %rd36, 9216;
	// begin inline asm
	ld.global.nc.u32 %r163, [%rd45];
	// end inline asm
	add.s64 	%rd46, %rd36, 10240;
	// begin inline asm
	ld.global.nc.u32 %r164, [%rd46];
	// end inline asm
	add.s64 	%rd47, %rd36, 11264;
	// begin inline asm
	ld.global.nc.u32 %r165, [%rd47];
	// end inline asm
	add.s64 	%rd48, %rd36, 12288;
	// begin inline asm
	ld.global.nc.u32 %r166, [%rd48];
	// end inline asm
	add.s64 	%rd49, %rd36, 13312;
	// begin inline asm
	ld.global.nc.u32 %r167, [%rd49];
	// end inline asm
	add.s64 	%rd50, %rd36, 14336;
	// begin inline asm
	ld.global.nc.u32 %r168, [%rd50];
	// end inline asm
	add.s64 	%rd51, %rd36, 15360;
	// begin inline asm
	ld.global.nc.u32 %r169, [%rd51];
	// end inline asm
	add.s32 	%r170, %r154, %r685;
	add.s32 	%r171, %r155, %r170;
	add.s32 	%r172, %r156, %r171;
	add.s32 	%r173, %r157, %r172;
	add.s32 	%r174, %r158, %r173;
	add.s32 	%r175, %r159, %r174;
	add.s32 	%r176, %r160, %r175;
	add.s32 	%r177, %r161, %r176;
	add.s32 	%r178, %r162, %r177;
	add.s32 	%r179, %r163, %r178;
	add.s32 	%r180, %r164, %r179;
	add.s32 	%r181, %r165, %r180;
	add.s32 	%r182, %r166, %r181;
	add.s32 	%r183, %r167, %r182;
	add.s32 	%r184, %r168, %r183;
	add.s32 	%r685, %r169, %r184;
	sub.s32 	%r185, %r120, %r674;
	setp.lt.s32 	%p5, %r185, 4096;
	@%p5 bra 	$L__BB15_68;
	add.s32 	%r674, %r674, 4096;
	setp.le.s32 	%p6, %r674, %r87;
	@%p6 bra 	$L__BB15_58;
$L__BB15_60:
	setp.le.s32 	%p7, %r120, %r674;
	@%p7 bra 	$L__BB15_68;
	sub.s32 	%r94, %r120, %r674;
	setp.ge.s32 	%p8, %r85, %r94;
	@%p8 bra 	$L__BB15_68;
	not.b32 	%r187, %r85;
	add.s32 	%r188, %r120, %r187;
	sub.s32 	%r95, %r188, %r674;
	and.b32  	%r189, %r95, 768;
	setp.eq.s32 	%p9, %r189, 768;
	mov.u32 	%r679, %r85;
	@%p9 bra 	$L__BB15_65;
	add.s32 	%r676, %r85, %r674;
	shr.u32 	%r190, %r95, 8;
	add.s32 	%r191, %r190, 1;
	and.b32  	%r192, %r191, 3;
	neg.s32 	%r675, %r192;
	mov.u32 	%r679, %r85;
$L__BB15_64:
	.pragma "nounroll";
	mul.wide.u32 	%rd54, %r676, 4;
	add.s64 	%rd53, %rd16, %rd54;
	// begin inline asm
	ld.global.nc.u32 %r193, [%rd53];
	// end inline asm
	add.s32 	%r685, %r193, %r685;
	add.s32 	%r679, %r679, 256;
	add.s32 	%r676, %r676, 256;
	add.s32 	%r675, %r675, 1;
	setp.ne.s32 	%p10, %r675, 0;
	@%p10 bra 	$L__BB15_64;
$L__BB15_65:
	setp.lt.u32 	%p11, %r95, 768;
	@%p11 bra 	$L__BB15_68;
	cvt.u64.u32 	%rd55, %r679;
	cvt.u64.u32 	%rd56, %r674;
	add.s64 	%rd57, %rd55, %rd56;
	shl.b64 	%rd58, %rd57, 2;
	add.s64 	%rd59, %rd58, %rd16;
	add.s64 	%rd124, %rd59, 2048;
	add.s32 	%r682, %r679, %r674;
$L__BB15_67:
	mul.wide.u32 	%rd64, %r682, 4;
	add.s64 	%rd60, %rd16, %rd64;
	// begin inline asm
	ld.global.nc.u32 %r194, [%rd60];
	// end inline asm
	add.s32 	%r198, %r194, %r685;
	add.s64 	%rd61, %rd124, -1024;
	// begin inline asm
	ld.global.nc.u32 %r195, [%rd61];
	// end inline asm
	add.s32 	%r199, %r195, %r198;
	// begin inline asm
	ld.global.nc.u32 %r196, [%rd124];
	// end inline asm
	add.s32 	%r200, %r196, %r199;
	add.s64 	%rd63, %rd124, 1024;
	// begin inline asm
	ld.global.nc.u32 %r197, [%rd63];
	// end inline asm
	add.s32 	%r685, %r197, %r200;
	add.s32 	%r679, %r679, 1024;
	add.s64 	%rd124, %rd124, 4096;
	add.s32 	%r682, %r682, 1024;
	setp.lt.s32 	%p12, %r679, %r94;
	@%p12 bra 	$L__BB15_67;
$L__BB15_68:
	// begin inline asm
	mov.u32 %r201, %laneid;
	// end inline asm
	mov.b32 	%r204, 1;
	mov.b32 	%r225, 31;
	mov.b32 	%r226, -1;
	// begin inline asm
	shfl.sync.down.b32 %r202, %r685, %r204, %r225, %r226;
	// end inline asm
	setp.gt.s32 	%p13, %r201, 30;
	selp.b32 	%r227, 0, %r202, %p13;
	add.s32 	%r208, %r227, %r685;
	mov.b32 	%r209, 2;
	// begin inline asm
	shfl.sync.down.b32 %r207, %r208, %r209, %r225, %r226;
	// end inline asm
	setp.gt.s32 	%p14, %r201, 29;
	selp.b32 	%r228, 0, %r207, %p14;
	add.s32 	%r213, %r208, %r228;
	mov.b32 	%r214, 4;
	// begin inline asm
	shfl.sync.down.b32 %r212, %r213, %r214, %r225, %r226;
	// end inline asm
	setp.gt.s32 	%p15, %r201, 27;
	selp.b32 	%r229, 0, %r212, %p15;
	add.s32 	%r218, %r213, %r229;
	mov.b32 	%r219, 8;
	// begin inline asm
	shfl.sync.down.b32 %r217, %r218, %r219, %r225, %r226;
	// end inline asm
	setp.gt.s32 	%p16, %r201, 23;
	selp.b32 	%r230, 0, %r217, %p16;
	add.s32 	%r223, %r218, %r230;
	mov.b32 	%r224, 16;
	// begin inline asm
	shfl.sync.down.b32 %r222, %r223, %r224, %r225, %r226;
	// end inline asm
	setp.gt.s32 	%p17, %r201, 15;
	selp.b32 	%r231, 0, %r222, %p17;
	add.s32 	%r686, %r223, %r231;
	setp.ne.s32 	%p18, %r201, 0;
	@%p18 bra 	$L__BB15_70;
	shr.u32 	%r232, %r85, 3;
	and.b32  	%r233, %r232, 124;
	mov.u32 	%r234, _ZZN3cub18CUB_300001_SM_10006detail6reduce28DeviceReduceSingleTileKernelINS2_10policy_hubIijN4cuda3std3__44plusIiEEE10Policy1000EPiSC_iS9_iiNS7_10__identityEEEvT0_T1_T2_T3_T4_T6_E12temp_storage;
	add.s32 	%r235, %r234, %r233;
	st.shared.u32 	[%r235+8], %r686;
$L__BB15_70:
	bar.sync 	0;
	setp.ne.s32 	%p19, %r85, 0;
	@%p19 bra 	$L__BB15_72;
	ld.shared.u32 	%r236, [_ZZN3cub18CUB_300001_SM_10006detail6reduce28DeviceReduceSingleTileKernelINS2_10policy_hubIijN4cuda3std3__44plusIiEEE10Policy1000EPiSC_iS9_iiNS7_10__identityEEEvT0_T1_T2_T3_T4_T6_E12temp_storage+12];
	add.s32 	%r237, %r236, %r686;
	ld.shared.u32 	%r238, [_ZZN3cub18CUB_300001_SM_10006detail6reduce28DeviceReduceSingleTileKernelINS2_10policy_hubIijN4cuda3std3__44plusIiEEE10Policy1000EPiSC_iS9_iiNS7_10__identityEEEvT0_T1_T2_T3_T4_T6_E12temp_storage+16];
	add.s32 	%r239, %r237, %r238;
	ld.shared.u32 	%r240, [_ZZN3cub18CUB_300001_SM_10006detail6reduce28DeviceReduceSingleTileKernelINS2_10policy_hubIijN4cuda3std3__44plusIiEEE10Policy1000EPiSC_iS9_iiNS7_10__identityEEEvT0_T1_T2_T3_T4_T6_E12temp_storage+20];
	add.s32 	%r241, %r239, %r240;
	ld.shared.u32 	%r242, [_ZZN3cub18CUB_300001_SM_10006detail6reduce28DeviceReduceSingleTileKernelINS2_10policy_hubIijN4cuda3std3__44plusIiEEE10Policy1000EPiSC_iS9_iiNS7_10__identityEEEvT0_T1_T2_T3_T4_T6_E12temp_storage+24];
	add.s32 	%r243, %r241, %r242;
	ld.shared.u32 	%r244, [_ZZN3cub18CUB_300001_SM_10006detail6reduce28DeviceReduceSingleTileKernelINS2_10policy_hubIijN4cuda3std3__44plusIiEEE10Policy1000EPiSC_iS9_iiNS7_10__identityEEEvT0_T1_T2_T3_T4_T6_E12temp_storage+28];
	add.s32 	%r245, %r243, %r244;
	ld.shared.u32 	%r246, [_ZZN3cub18CUB_300001_SM_10006detail6reduce28DeviceReduceSingleTileKernelINS2_10policy_hubIijN4cuda3std3__44plusIiEEE10Policy1000EPiSC_iS9_iiNS7_10__identityEEEvT0_T1_T2_T3_T4_T6_E12temp_storage+32];
	add.s32 	%r247, %r245, %r246;
	ld.shared.u32 	%r248, [_ZZN3cub18CUB_300001_SM_10006detail6reduce28DeviceReduceSingleTileKernelINS2_10policy_hubIijN4cuda3std3__44plusIiEEE10Policy1000EPiSC_iS9_iiNS7_10__identityEEEvT0_T1_T2_T3_T4_T6_E12temp_storage+36];
	add.s32 	%r686, %r247, %r248;
$L__BB15_72:
	mov.u32 	%r631, %tid.x;
	setp.ne.s32 	%p95, %r631, 0;
	@%p95 bra 	$L__BB15_74;
	add.s32 	%r632, %r686, %r121;
	st.global.u32 	[%rd1], %r632;
$L__BB15_74:
	ret;

}
	// .globl	_ZN3cub18CUB_300001_SM_10006detail6reduce28DeviceReduceSingleTileKernelINS2_10policy_hubIiyN4cuda3std3__44plusIiEEE10Policy1000EN6thrust24THRUST_300001_SM_1000_NS6detail15normal_iteratorINSD_10device_ptrIiEEEEPiyS9_iiNS7_10__identityEEEvT0_T1_T2_T3_T4_T6_
.visible .entry _ZN3cub18CUB_300001_SM_10006detail6reduce28DeviceReduceSingleTileKernelINS2_10policy_hubIiyN4cuda3std3__44plusIiEEE10Policy1000EN6thrust24THRUST_300001_SM_1000_NS6detail15normal_iteratorINSD_10device_ptrIiEEEEPiyS9_iiNS7_10__identityEEEvT0_T1_T2_T3_T4_T6_(
	.param .align 8 .b8 _ZN3cub18CUB_300001_SM_10006detail6reduce28DeviceReduceSingleTileKernelINS2_10policy_hubIiyN4cuda3std3__44plusIiEEE10Policy1000EN6thrust24THRUST_300001_SM_1000_NS6detail15normal_iteratorINSD_10device_ptrIiEEEEPiyS9_iiNS7_10__identityEEEvT0_T1_T2_T3_T4_T6__param_0[8],
	.param .u64 .ptr .align 1 _ZN3cub18CUB_300001_SM_10006detail6reduce28DeviceReduceSingleTileKernelINS2_10policy_hubIiyN4cuda3std3__44plusIiEEE10Policy1000EN6thrust24THRUST_300001_SM_1000_NS6detail15normal_iteratorINSD_10device_ptrIiEEEEPiyS9_iiNS7_10__identityEEEvT0_T1_T2_T3_T4_T6__param_1,
	.param .u64 _ZN3cub18CUB_300001_SM_10006detail6reduce28DeviceReduceSingleTileKernelINS2_10policy_hubIiyN4cuda3std3__44plusIiEEE10Policy1000EN6thrust24THRUST_300001_SM_1000_NS6detail15normal_iteratorINSD_10device_ptrIiEEEEPiyS9_iiNS7_10__identityEEEvT0_T1_T2_T3_T4_T6__param_2,
	.param .align 1 .b8 _ZN3cub18CUB_300001_SM_10006detail6reduce28DeviceReduceSingleTileKernelINS2_10policy_hubIiyN4cuda3std3__44plusIiEEE10Policy1000EN6thrust24THRUST_300001_SM_1000_NS6detail15normal_iteratorINSD_10device_ptrIiEEEEPiyS9_iiNS7_10__identityEEEvT0_T1_T2_T3_T4_T6__param_3[1],
	.param .u32 _ZN3cub18CUB_300001_SM_10006detail6reduce28DeviceReduceSingleTileKernelINS2_10policy_hubIiyN4cuda3std3__44plusIiEEE10Policy1000EN6thrust24THRUST_300001_SM_1000_NS6detail15normal_iteratorINSD_10device_ptrIiEEEEPiyS9_iiNS7_10__identityEEEvT0_T1_T2_T3_T4_T6__param_4,
	.param .align 1 .b8 _ZN3cub18CUB_300001_SM_10006detail6reduce28DeviceReduceSingleTileKernelINS2_10policy_hubIiyN4cuda3std3__44plusIiEEE10Policy1000EN6thrust24THRUST_300001_SM_1000_NS6detail15normal_iteratorINSD_10device_ptrIiEEEEPiyS9_iiNS7_10__identityEEEvT0_T1_T2_T3_T4_T6__param_5[1]
)
.maxntid 256
.minnctapersm 1
{
	.reg .pred 	%p<59>;
	.reg .b32 	%r<471>;
	.reg .b64 	%rd<56>;
	// demoted variable
	.shared .align 4 .b8 _ZZN3cub18CUB_300001_SM_10006detail6reduce28DeviceReduceSingleTileKernelINS2_10policy_hubIiyN4cuda3std3__44plusIiEEE10Policy1000EN6thrust24THRUST_300001_SM_1000_NS6detail15normal_iteratorINSD_10device_ptrIiEEEEPiyS9_iiNS7_10__identityEEEvT0_T1_T2_T3_T4_T6_E12temp_storage[44];
	ld.param.u64 	%rd18, [_ZN3cub18CUB_300001_SM_10006detail6reduce28DeviceReduceSingleTileKernelINS2_10policy_hubIiyN4cuda3std3__44plusIiEEE10Policy1000EN6thrust24THRUST_300001_SM_1000_NS6detail15normal_iteratorINSD_10device_ptrIiEEEEPiyS9_iiNS7_10__identityEEEvT0_T1_T2_T3_T4_T6__param_0];
	ld.param.u64 	%rd20, [_ZN3cub18CUB_300001_SM_10006detail6reduce28DeviceReduceSingleTileKernelINS2_10policy_hubIiyN4cuda3std3__44plusIiEEE10Policy1000EN6thrust24THRUST_300001_SM_1000_NS6detail15normal_iteratorINSD_10device_ptrIiEEEEPiyS9_iiNS7_10__identityEEEvT0_T1_T2_T3_T4_T6__param_1];
	ld.param.u64 	%rd19, [_ZN3cub18CUB_300001_SM_10006detail6reduce28DeviceReduceSingleTileKernelINS2_10policy_hubIiyN4cuda3std3__44plusIiEEE10Policy1000EN6thrust24THRUST_300001_SM_1000_NS6detail15normal_iteratorINSD_10device_ptrIiEEEEPiyS9_iiNS7_10__identityEEEvT0_T1_T2_T3_T4_T6__param_2];
	ld.param.u32 	%r81, [_ZN3cub18CUB_300001_SM_10006detail6reduce28DeviceReduceSingleTileKernelINS2_10policy_hubIiyN4cuda3std3__44plusIiEEE10Policy1000EN6thrust24THRUST_300001_SM_1000_NS6detail15normal_iteratorINSD_10device_ptrIiEEEEPiyS9_iiNS7_10__identityEEEvT0_T1_T2_T3_T4_T6__param_4];
	cvta.to.global.u64 	%rd1, %rd20;
	setp.ne.s64 	%p1, %rd19, 0;
	@%p1 bra 	$L__BB16_3;
	mov.u32 	%r434, %tid.x;
	setp.ne.s32 	%p58, %r434, 0;
	@%p58 bra 	$L__BB16_51;
	st.global.u32 	[%rd1], %r81;
	bra.uni 	$L__BB16_51;
$L__BB16_3:
	cvta.to.global.u64 	%rd2, %rd18;
	setp.gt.u64 	%p2, %rd19, 4095;
	@%p2 bra 	$L__BB16_28;
	cvt.u32.u64 	%r1, %rd19;
	mov.u32 	%r2, %tid.x;
	setp.ge.u32 	%p24, %r2, %r1;
	mov.b32 	%r452, 0;
	mov.u32 	%r441, %r2;
	@%p24 bra 	$L__BB16_6;
	mul.wide.u32 	%rd41, %r2, 4;
	add.s64 	%rd42, %rd2, %rd41;
	ld.global.u32 	%r452, [%rd42];
	add.s32 	%r441, %r2, 256;
$L__BB16_6:
	setp.ge.u32 	%p25, %r441, %r1;
	@%p25 bra 	$L__BB16_19;
	not.b32 	%r261, %r441;
	add.s32 	%r262, %r261, %r1;
	shr.u32 	%r263, %r262, 8;
	add.s32 	%r7, %r263, 1;
	and.b32  	%r8, %r7, 15;
	setp.lt.u32 	%p26, %r262, 3840;
	@%p26 bra 	$L__BB16_10;
	and.b32  	%r264, %r7, 33554416;
	neg.s32 	%r437, %r264;
	mul.wide.u32 	%rd43, %r441, 4;
	add.s64 	%rd44, %rd43, %rd2;
	add.s64 	%rd51, %rd44, 8192;
$L__BB16_9:
	.pragma "nounroll";
	ld.global.u32 	%r265, [%rd51+-8192];
	add.s32 	%r266, %r265, %r452;
	ld.global.u32 	%r267, [%rd51+-7168];
	add.s32 	%r268, %r267, %r266;
	ld.global.u32 	%r269, [%rd51+-6144];
	add.s32 	%r270, %r269, %r268;
	ld.global.u32 	%r271, [%rd51+-5120];
	add.s32 	%r272, %r271, %r270;
	ld.global.u32 	%r273, [%rd51+-4096];
	add.s32 	%r274, %r273, %r272;
	ld.global.u32 	%r275, [%rd51+-3072];
	add.s32 	%r276, %r275, %r274;
	ld.global.u32 	%r277, [%rd51+-2048];
	add.s32 	%r278, %r277, %r276;
	ld.global.u32 	%r279, [%rd51+-1024];
	add.s32 	%r280, %r279, %r278;
	ld.global.u32 	%r281, [%rd51];
	add.s32 	%r282, %r281, %r280;
	ld.global.u32 	%r283, [%rd51+1024];
	add.s32 	%r284, %r283, %r282;
	ld.global.u32 	%r285, [%rd51+2048];
	add.s32 	%r286, %r285, %r284;
	ld.global.u32 	%r287, [%rd51+3072];
	add.s32 	%r288, %r287, %r286;
	ld.global.u32 	%r289, [%rd51+4096];
	add.s32 	%r290, %r289, %r288;
	ld.global.u32 	%r291, [%rd51+5120];
	add.s32 	%r292, %r291, %r290;
	ld.global.u32 	%r293, [%rd51+6144];
	add.s32 	%r294, %r293, %r292;
	ld.global.u32 	%r295, [%rd51+7168];
	add.s32 	%r452, %r295, %r294;
	add.s32 	%r441, %r441, 4096;
	add.s32 	%r437, %r437, 16;
	add.s64 	%rd51, %rd51, 16384;
	setp.ne.s32 	%p27, %r437, 0;
	@%p27 bra 	$L__BB16_9;
$L__BB16_10:
	setp.eq.s32 	%p28, %r8, 0;
	@%p28 bra 	$L__BB16_19;
	and.b32  	%r19, %r7, 7;
	setp.lt.u32 	%p29, %r8, 8;
	@%p29 bra 	$L__BB16_13;
	mul.wide.s32 	%rd45, %r441, 4;
	add.s64 	%rd46, %rd2, %rd45;
	ld.global.u32 	%r297, [%rd46];
	add.s32 	%r298, %r297, %r452;
	ld.global.u32 	%r299, [%rd46+1024];
	add.s32 	%r300, %r299, %r298;
	ld.global.u32 	%r301, [%rd46+2048];
	add.s32 	%r302, %r301, %r300;
	ld.global.u32 	%r303, [%rd46+3072];
	add.s32 	%r304, %r303, %r302;
	ld.global.u32 	%r305, [%rd46+4096];
	add.s32 	%r306, %r305, %r304;
	ld.global.u32 	%r307, [%rd46+5120];
	add.s32 	%r308, %r307, %r306;
	ld.global.u32 	%r309, [%rd46+6144];
	add.s32 	%r310, %r309, %r308;
	ld.global.u32 	%r311, [%rd46+7168];
	add.s32 	%r452, %r311, %r310;
	add.s32 	%r441, %r441, 2048;
$L__BB16_13:
	setp.eq.s32 	%p30, %r19, 0;
	@%p30 bra 	$L__BB16_19;
	and.b32  	%r25, %r7, 3;
	setp.lt.u32 	%p31, %r19, 4;
	@%p31 bra 	$L__BB16_16;
	mul.wide.s32 	%rd47, %r441, 4;
	add.s64 	%rd48, %rd2, %rd47;
	ld.global.u32 	%r313, [%rd48];
	add.s32 	%r314, %r313, %r452;
	ld.global.u32 	%r315, [%rd48+1024];
	add.s32 	%r316, %r315, %r314;
	ld.global.u32 	%r317, [%rd48+2048];
	add.s32 	%r318, %r317, %r316;
	ld.global.u32 	%r319, [%rd48+3072];
	add.s32 	%r452, %r319, %r318;
	add.s32 	%r441, %r441, 1024;
$L__BB16_16:
	setp.eq.s32 	%p32, %r25, 0;
	@%p32 bra 	$L__BB16_19;
	neg.s32 	%r449, %r25;
$L__BB16_18:
	.pragma "nounroll";
	mul.wide.s32 	%rd49, %r441, 4;
	add.s64 	%rd50, %rd2, %rd49;
	ld.global.u32 	%r320, [%rd50];
	add.s32 	%r452, %r320, %r452;
	add.s32 	%r441, %r441, 256;
	add.s32 	%r449, %r449, 1;
	setp.ne.s32 	%p33, %r449, 0;
	@%p33 bra 	$L__BB16_18;
$L__BB16_19:
	setp.lt.u64 	%p34, %rd19, 256;
	@%p34 bra 	$L__BB16_24;
	// begin inline asm
	mov.u32 %r384, %laneid;
	// end inline asm
	mov.b32 	%r387, 1;
	mov.b32 	%r408, 31;
	mov.b32 	%r409, -1;
	// begin inline asm
	shfl.sync.down.b32 %r385, %r452, %r387, %r408, %r409;
	// end inline asm
	setp.gt.s32 	%p50, %r384, 30;
	selp.b32 	%r410, 0, %r385, %p50;
	add.s32 	%r391, %r410, %r452;
	mov.b32 	%r392, 2;
	// begin inline asm
	shfl.sync.down.b32 %r390, %r391, %r392, %r408, %r409;
	// end inline asm
	setp.gt.s32 	%p51, %r384, 29;
	selp.b32 	%r411, 0, %r390, %p51;
	add.s32 	%r396, %r391, %r411;
	mov.b32 	%r397, 4;
	// begin inline asm
	shfl.sync.down.b32 %r395, %r396, %r397, %r408, %r409;
	// end inline asm
	setp.gt.s32 	%p52, %r384, 27;
	selp.b32 	%r412, 0, %r395, %p52;
	add.s32 	%r401, %r396, %r412;
	mov.b32 	%r402, 8;
	// begin inline asm
	shfl.sync.down.b32 %r400, %r401, %r402, %r408, %r409;
	// end inline asm
	setp.gt.s32 	%p53, %r384, 23;
	selp.b32 	%r413, 0, %r400, %p53;
	add.s32 	%r406, %r401, %r413;
	mov.b32 	%r407, 16;
	// begin inline asm
	shfl.sync.down.b32 %r405, %r406, %r407, %r408, %r409;
	// end inline asm
	setp.gt.s32 	%p54, %r384, 15;
	selp.b32 	%r414, 0, %r405, %p54;
	add.s32 	%r470, %r406, %r414;
	setp.ne.s32 	%p55, %r384, 0;
	@%p55 bra 	$L__BB16_22;
	shr.u32 	%r415, %r2, 3;
	and.b32  	%r416, %r415, 124;
	mov.u32 	%r417, _ZZN3cub18CUB_300001_SM_10006detail6reduce28DeviceReduceSingleTileKernelINS2_10policy_hubIiyN4cuda3std3__44plusIiEEE10Policy1000EN6thrust24THRUST_300001_SM_1000_NS6detail15normal_iteratorINSD_10device_ptrIiEEEEPiyS9_iiNS7_10__identityEEEvT0_T1_T2_T3_T4_T6_E12temp_storage;
	add.s32 	%r418, %r417, %r416;
	st.shared.u32 	[%r418+8], %r470;
$L__BB16_22:
	bar.sync 	0;
	setp.ne.s32 	%p56, %r2, 0;
	@%p56 bra 	$L__BB16_49;
	ld.shared.u32 	%r419, [_ZZN3cub18CUB_300001_SM_10006detail6reduce28DeviceReduceSingleTileKernelINS2_10policy_hubIiyN4cuda3std3__44plusIiEEE10Policy1000EN6thrust24THRUST_300001_SM_1000_NS6detail15normal_iteratorINSD_10device_ptrIiEEEEPiyS9_iiNS7_10__identityEEEvT0_T1_T2_T3_T4_T6_E12temp_storage+12];
	add.s32 	%r420, %r419, %r470;
	ld.shared.u32 	%r421, [_ZZN3cub18CUB_300001_SM_10006detail6reduce28DeviceReduceSingleTileKernelINS2_10policy_hubIiyN4cuda3std3__44plusIiEEE10Policy1000EN6thrust24THRUST_300001_SM_1000_NS6detail15normal_iteratorINSD_10device_ptrIiEEEEPiyS9_iiNS7_10__identityEEEvT0_T1_T2_T3_T4_T6_E12temp_storage+16];
	add.s32 	%r422, %r420, %r421;
	ld.shared.u32 	%r423, [_ZZN3cub18CUB_300001_SM_10006detail6reduce28DeviceReduceSingleTileKernelINS2_10policy_hubIiyN4cuda3std3__44plusIiEEE10Policy1000EN6thrust24THRUST_300001_SM_1000_NS6detail15normal_iteratorINSD_10device_ptrIiEEEEPiyS9_iiNS7_10__identityEEEvT0_T1_T2_T3_T4_T6_E12temp_storage+20];
	add.s32 	%r424, %r422, %r423;
	ld.shared.u32 	%r425, [_ZZN3cub18CUB_300001_SM_10006detail6reduce28DeviceReduceSingleTileKernelINS2_10policy_hubIiyN4cuda3std3__44plusIiEEE10Policy1000EN6thrust24THRUST_300001_SM_1000_NS6detail15normal_iteratorINSD_10device_ptrIiEEEEPiyS9_iiNS7_10__identityEEEvT0_T1_T2_T3_T4_T6_E12temp_storage+24];
	add.s32 	%r426, %r424, %r425;
	ld.shared.u32 	%r427, [_ZZN3cub18CUB_300001_SM_10006detail6reduce28DeviceReduceSingleTileKernelINS2_10policy_hubIiyN4cuda3std3__44plusIiEEE10Policy1000EN6thrust24THRUST_300001_SM_1000_NS6detail15normal_iteratorINSD_10device_ptrIiEEEEPiyS9_iiNS7_10__identityEEEvT0_T1_T2_T3_T4_T6_E12temp_storage+28];
	add.s32 	%r428, %r426, %r427;
	ld.shared.u32 	%r429, [_ZZN3cub18CUB_300001_SM_10006detail6reduce28DeviceReduceSingleTileKernelINS2_10policy_hubIiyN4cuda3std3__44plusIiEEE10Policy1000EN6thrust24THRUST_300001_SM_1000_NS6detail15normal_iteratorINSD_10device_ptrIiEEEEPiyS9_iiNS7_10__identityEEEvT0_T1_T2_T3_T4_T6_E12temp_storage+32];
	add.s32 	%r430, %r428, %r429;
	ld.shared.u32 	%r431, [_ZZN3cub18CUB_300001_SM_10006detail6reduce28DeviceReduceSingleTileKernelINS2_10policy_hubIiyN4cuda3std3__44plusIiEEE10Policy1000EN6thrust24THRUST_300001_SM_1000_NS6detail15normal_iteratorINSD_10device_ptrIiEEEEPiyS9_iiNS7_10__identityEEEvT0_T1_T2_T3_T4_T6_E12temp_storage+36];
	add.s32 	%r470, %r430, %r431;
	bra.uni 	$L__BB16_49;
$L__BB16_24:
	// begin inline asm
	mov.u32 %r321, %laneid;
	// end inline asm
	and.b32  	%r347, %r2, 992;
	add.s32 	%r348, %r347, 32;
	setp.gt.u32 	%p35, %r348, %r1;
	not.b32 	%r349, %r347;
	add.s32 	%r350, %r1, %r349;
	selp.b32 	%r345, %r350, 31, %p35;
	mov.b32 	%r324, 1;
	mov.b32 	%r346, -1;
	// begin inline asm
	shfl.sync.down.b32 %r322, %r452, %r324, %r345, %r346;
	// end inline asm
	setp.lt.s32 	%p36, %r321, %r345;
	selp.b32 	%r351, %r322, 0, %p36;
	add.s32 	%r328, %r351, %r452;
	mov.b32 	%r329, 2;
	// begin inline asm
	shfl.sync.down.b32 %r327, %r328, %r329, %r345, %r346;
	// end inline asm
	add.s32 	%r352, %r321, 2;
	setp.gt.s32 	%p37, %r352, %r345;
	selp.b32 	%r353, 0, %r327, %p37;
	add.s32 	%r333, %r328, %r353;
	mov.b32 	%r334, 4;
	// begin inline asm
	shfl.sync.down.b32 %r332, %r333, %r334, %r345, %r346;
	// end inline asm
	add.s32 	%r354, %r321, 4;
	setp.gt.s32 	%p38, %r354, %r345;
	selp.b32 	%r355, 0, %r332, %p38;
	add.s32 	%r338, %r333, %r355;
	mov.b32 	%r339, 8;
	// begin inline asm
	shfl.sync.down.b32 %r337, %r338, %r339, %r345, %r346;
	// end inline asm
	add.s32 	%r356, %r321, 8;
	setp.gt.s32 	%p39, %r356, %r345;
	selp.b32 	%r357, 0, %r337, %p39;
	add.s32 	%r343, %r338, %r357;
	mov.b32 	%r344, 16;
	// begin inline asm
	shfl.sync.down.b32 %r342, %r343, %r344, %r345, %r346;
	// end inline asm
	add.s32 	%r358, %r321, 16;
	setp.gt.s32 	%p40, %r358, %r345;
	selp.b32 	%r359, 0, %r342, %p40;
	add.s32 	%r470, %r343, %r359;
	setp.ne.s32 	%p41, %r321, 0;
	@%p41 bra 	$L__BB16_26;
	shr.u32 	%r360, %r2, 3;
	and.b32  	%r361, %r360, 124;
	mov.u32 	%r362, _ZZN3cub18CUB_300001_SM_10006detail6reduce28DeviceReduceSingleTileKernelINS2_10policy_hubIiyN4cuda3std3__44plusIiEEE10Policy1000EN6thrust24THRUST_300001_SM_1000_NS6detail15normal_iteratorINSD_10device_ptrIiEEEEPiyS9_iiNS7_10__identityEEEvT0_T1_T2_T3_T4_T6_E12temp_storage;
	add.s32 	%r363, %r362, %r361;
	st.shared.u32 	[%r363+8], %r470;
$L__BB16_26:
	bar.sync 	0;
	setp.ne.s32 	%p42, %r2, 0;
	@%p42 bra 	$L__BB16_49;
	setp.gt.u64 	%p43, %rd19, 32;
	ld.shared.u32 	%r364, [_ZZN3cub18CUB_300001_SM_10006detail6reduce28DeviceReduceSingleTileKernelINS2_10policy_hubIiyN4cuda3std3__44plusIiEEE10Policy1000EN6thrust24THRUST_300001_SM_1000_NS6detail15normal_iteratorINSD_10device_ptrIiEEEEPiyS9_iiNS7_10__identityEEEvT0_T1_T2_T3_T4_T6_E12temp_storage+12];
	selp.b32 	%r365, %r364, 0, %p43;
	add.s32 	%r366, %r365, %r470;
	setp.gt.u64 	%p44, %rd19, 64;
	ld.shared.u32 	%r367, [_ZZN3cub18CUB_300001_SM_10006detail6reduce28DeviceReduceSingleTileKernelINS2_10policy_hubIiyN4cuda3std3__44plusIiEEE10Policy1000EN6thrust24THRUST_300001_SM_1000_NS6detail15normal_iteratorINSD_10device_ptrIiEEEEPiyS9_iiNS7_10__identityEEEvT0_T1_T2_T3_T4_T6_E12temp_storage+16];
	selp.b32 	%r368, %r367, 0, %p44;
	add.s32 	%r369, %r366, %r368;
	setp.gt.u64 	%p45, %rd19, 96;
	ld.shared.u32 	%r370, [_ZZN3cub18CUB_300001_SM_10006detail6reduce28DeviceReduceSingleTileKernelINS2_10policy_hubIiyN4cuda3std3__44plusIiEEE10Policy1000EN6thrust24THRUST_300001_SM_1000_NS6detail15normal_iteratorINSD_10device_ptrIiEEEEPiyS9_iiNS7_10__identityEEEvT0_T1_T2_T3_T4_T6_E12temp_storage+20];
	selp.b32 	%r371, %r370, 0, %p45;
	add.s32 	%r372, %r369, %r371;
	setp.gt.u64 	%p46, %rd19, 128;
	ld.shared.u32 	%r373, [_ZZN3cub18CUB_300001_SM_10006detail6reduce28DeviceReduceSingleTileKernelINS2_10policy_hubIiyN4cuda3std3__44plusIiEEE10Policy1000EN6thrust24THRUST_300001_SM_1000_NS6detail15normal_iteratorINSD_10device_ptrIiEEEEPiyS9_iiNS7_10__identityEEEvT0_T1_T2_T3_T4_T6_E12temp_storage+24];
	selp.b32 	%r374, %r373, 0, %p46;
	add.s32 	%r375, %r372, %r374;
	setp.gt.u64 	%p47, %rd19, 160;
	ld.shared.u32 	%r376, [_ZZN3cub18CUB_300001_SM_10006detail6reduce28DeviceReduceSingleTileKernelINS2_10policy_hubIiyN4cuda3std3__44plusIiEEE10Policy1000EN6thrust24THRUST_300001_SM_1000_NS6detail15normal_iteratorINSD_10device_ptrIiEEEEPiyS9_iiNS7_10__identityEEEvT0_T1_T2_T3_T4_T6_E12temp_storage+28];
	selp.b32 	%r377, %r376, 0, %p47;
	add.s32 	%r378, %r375, %r377;
	setp.gt.u64 	%p48, %rd19, 192;
	ld.shared.u32 	%r379, [_ZZN3cub18CUB_300001_SM_10006detail6reduce28DeviceReduceSingleTileKernelINS2_10policy_hubIiyN4cuda3std3__44plusIiEEE10Policy1000EN6thrust24THRUST_300001_SM_1000_NS6detail15normal_iteratorINSD_10device_ptrIiEEEEPiyS9_iiNS7_10__identityEEEvT0_T1_T2_T3_T4_T6_E12temp_storage+32];
	selp.b32 	%r380, %r379, 0, %p48;
	add.s32 	%r381, %r378, %r380;
	setp.gt.u64 	%p49, %rd19, 224;
	ld.shared.u32 	%r382, [_ZZN3cub18CUB_300001_SM_10006detail6reduce28DeviceReduceSingleTileKernelINS2_10policy_hubIiyN4cuda3std3__44plusIiEEE10Policy1000EN6thrust24THRUST_300001_SM_1000_NS6detail15normal_iteratorINSD_10device_ptrIiEEEEPiyS9_iiNS7_10__identityEEEvT0_T1_T2_T3_T4_T6_E12temp_storage+36];
	selp.b32 	%r383, %r382, 0, %p49;
	add.s32 	%r470, %r381, %r383;
	bra.uni 	$L__BB16_49;
$L__BB16_28:
	mov.u32 	%r43, %tid.x;
	cvt.u64.u32 	%rd6, %r43;
	mul.wide.u32 	%rd22, %r43, 4;
	add.s64 	%rd7, %rd2, %rd22;
	ld.global.u32 	%r82, [%rd7];
	ld.global.u32 	%r83, [%rd7+1024];
	ld.global.u32 	%r84, [%rd7+2048];
	ld.global.u32 	%r85, [%rd7+3072];
	ld.global.u32 	%r86, [%rd7+4096];
	ld.global.u32 	%r87, [%rd7+5120];
	ld.global.u32 	%r88, [%rd7+6144];
	ld.global.u32 	%r89, [%rd7+7168];
	ld.global.u32 	%r90, [%rd7+8192];
	ld.global.u32 	%r91, [%rd7+9216];
	ld.global.u32 	%r92, [%rd7+10240];
	ld.global.u32 	%r93, [%rd7+11264];
	ld.global.u32 	%r94, [%rd7+12288];
	ld.global.u32 	%r95, [%rd7+13312];
	ld.global.u32 	%r96, [%rd7+14336];
	ld.global.u32 	%r97, [%rd7+15360];
	add.s32 	%r98, %r83, %r82;
	add.s32 	%r99, %r84, %r98;
	add.s32 	%r100, %r85, %r99;
	add.s32 	%r101, %r86, %r100;
	add.s32 	%r102, %r87, %r101;
	add.s32 	%r103, %r88, %r102;
	add.s32 	%r104, %r89, %r103;
	add.s32 	%r105, %r90, %r104;
	add.s32 	%r106, %r91, %r105;
	add.s32 	%r107, %r92, %r106;
	add.s32 	%r108, %r93, %r107;
	add.s32 	%r109, %r94, %r108;
	add.s32 	%r110, %r95, %r109;
	add.s32 	%r111, %r96, %r110;
	add.s32 	%r469, %r97, %r111;
	add.s64 	%rd8, %rd19, -4096;
	setp.lt.u64 	%p3, %rd8, 4096;
	mov.b64 	%rd53, 4096;
	@%p3 bra 	$L__BB16_32;
	mov.b64 	%rd53, 4096;
$L__BB16_30:
	shl.b64 	%rd24, %rd53, 2;
	add.s64 	%rd25, %rd7, %rd24;
	ld.global.u32 	%r112, [%rd25];
	ld.global.u32 	%r113, [%rd25+1024];
	ld.global.u32 	%r114, [%rd25+2048];
	ld.global.u32 	%r115, [%rd25+3072];
	ld.global.u32 	%r116, [%rd25+4096];
	ld.global.u32 	%r117, [%rd25+5120];
	ld.global.u32 	%r118, [%rd25+6144];
	ld.global.u32 	%r119, [%rd25+7168];
	ld.global.u32 	%r120, [%rd25+8192];
	ld.global.u32 	%r121, [%rd25+9216];
	ld.global.u32 	%r122, [%rd25+10240];
	ld.global.u32 	%r123, [%rd25+11264];
	ld.global.u32 	%r124, [%rd25+12288];
	ld.global.u32 	%r125, [%rd25+13312];
	ld.global.u32 	%r126, [%rd25+14336];
	ld.global.u32 	%r127, [%rd25+15360];
	add.s32 	%r128, %r112, %r469;
	add.s32 	%r129, %r113, %r128;
	add.s32 	%r130, %r114, %r129;
	add.s32 	%r131, %r115, %r130;
	add.s32 	%r132, %r116, %r131;
	add.s32 	%r133, %r117, %r132;
	add.s32 	%r134, %r118, %r133;
	add.s32 	%r135, %r119, %r134;
	add.s32 	%r136, %r120, %r135;
	add.s32 	%r137, %r121, %r136;
	add.s32 	%r138, %r122, %r137;
	add.s32 	%r139, %r123, %r138;
	add.s32 	%r140, %r124, %r139;
	add.s32 	%r141, %r125, %r140;
	add.s32 	%r142, %r126, %r141;
	add.s32 	%r469, %r127, %r142;
	sub.s64 	%rd26, %rd19, %rd53;
	setp.lt.u64 	%p4, %rd26, 4096;
	@%p4 bra 	$L__BB16_45;
	add.s64 	%rd53, %rd53, 4096;
	setp.le.u64 	%p5, %rd53, %rd8;
	@%p5 bra 	$L__BB16_30;
$L__BB16_32:
	setp.le.u64 	%p6, %rd19, %rd53;
	cvt.u32.u64 	%r143, %rd53;
	cvt.u32.u64 	%r144, %rd19;
	sub.s32 	%r145, %r144, %r143;
	setp.ge.s32 	%p7, %r43, %r145;
	or.pred  	%p8, %p6, %p7;
	@%p8 bra 	$L__BB16_45;
	not.b32 	%r149, %r43;
	add.s32 	%r150, %r149, %r144;
	sub.s32 	%r152, %r150, %r143;
	shr.u32 	%r153, %r152, 8;
	add.s32 	%r48, %r153, 1;
	and.b32  	%r49, %r48, 15;
	setp.lt.u32 	%p9, %r152, 3840;
	mov.u32 	%r459, %r43;
	@%p9 bra 	$L__BB16_36;
	and.b32  	%r154, %r48, 33554416;
	neg.s32 	%r455, %r154;
	add.s64 	%rd27, %rd53, %rd6;
	shl.b64 	%rd28, %rd27, 2;
	add.s64 	%rd29, %rd28, %rd2;
	add.s64 	%rd54, %rd29, 8192;
	mov.u32 	%r459, %r43;
$L__BB16_35:
	.pragma "nounroll";
	ld.global.u32 	%r155, [%rd54+-8192];
	add.s32 	%r156, %r155, %r469;
	ld.global.u32 	%r157, [%rd54+-7168];
	add.s32 	%r158, %r157, %r156;
	ld.global.u32 	%r159, [%rd54+-6144];
	add.s32 	%r160, %r159, %r158;
	ld.global.u32 	%r161, [%rd54+-5120];
	add.s32 	%r162, %r161, %r160;
	ld.global.u32 	%r163, [%rd54+-4096];
	add.s32 	%r164, %r163, %r162;
	ld.global.u32 	%r165, [%rd54+-3072];
	add.s32 	%r166, %r165, %r164;
	ld.global.u32 	%r167, [%rd54+-2048];
	add.s32 	%r168, %r167, %r166;
	ld.global.u32 	%r169, [%rd54+-1024];
	add.s32 	%r170, %r169, %r168;
	ld.global.u32 	%r171, [%rd54];
	add.s32 	%r172, %r171, %r170;
	ld.global.u32 	%r173, [%rd54+1024];
	add.s32 	%r174, %r173, %r172;
	ld.global.u32 	%r175, [%rd54+2048];
	add.s32 	%r176, %r175, %r174;
	ld.global.u32 	%r177, [%rd54+3072];
	add.s32 	%r178, %r177, %r176;
	ld.global.u32 	%r179, [%rd54+4096];
	add.s32 	%r180, %r179, %r178;
	ld.global.u32 	%r181, [%rd54+5120];
	add.s32 	%r182, %r181, %r180;
	ld.global.u32 	%r183, [%rd54+6144];
	add.s32 	%r184, %r183, %r182;
	ld.global.u32 	%r185, [%rd54+7168];
	add.s32 	%r469, %r185, %r184;
	add.s32 	%r459, %r459, 4096;
	add.s32 	%r455, %r455, 16;
	add.s64 	%rd54, %rd54, 16384;
	setp.ne.s32 	%p10, %r455, 0;
	@%p10 bra 	$L__BB16_35;
$L__BB16_36:
	setp.eq.s32 	%p11, %r49, 0;
	@%p11 bra 	$L__BB16_45;
	and.b32  	%r60, %r48, 7;
	setp.lt.u32 	%p12, %r49, 8;
	@%p12 bra 	$L__BB16_39;
	cvt.u64.u32 	%rd30, %r459;
	add.s64 	%rd31, %rd53, %rd30;
	shl.b64 	%rd32, %rd31, 2;
	add.s64 	%rd33, %rd2, %rd32;
	ld.global.u32 	%r187, [%rd33];
	add.s32 	%r188, %r187, %r469;
	ld.global.u32 	%r189, [%rd33+1024];
	add.s32 	%r190, %r189, %r188;
	ld.global.u32 	%r191, [%rd33+2048];
	add.s32 	%r192, %r191, %r190;
	ld.global.u32 	%r193, [%rd33+3072];
	add.s32 	%r194, %r193, %r192;
	ld.global.u32 	%r195, [%rd33+4096];
	add.s32 	%r196, %r195, %r194;
	ld.global.u32 	%r197, [%rd33+5120];
	add.s32 	%r198, %r197, %r196;
	ld.global.u32 	%r199, [%rd33+6144];
	add.s32 	%r200, %r199, %r198;
	ld.global.u32 	%r201, [%rd33+7168];
	add.s32 	%r469, %r201, %r200;
	add.s32 	%r459, %r459, 2048;
$L__BB16_39:
	setp.eq.s32 	%p13, %r60, 0;
	@%p13 bra 	$L__BB16_45;
	and.b32  	%r66, %r48, 3;
	setp.lt.u32 	%p14, %r60, 4;
	@%p14 bra 	$L__BB16_42;
	cvt.u64.u32 	%rd34, %r459;
	add.s64 	%rd35, %rd53, %rd34;
	shl.b64 	%rd36, %rd35, 2;
	add.s64 	%rd37, %rd2, %rd36;
	ld.global.u32 	%r203, [%rd37];
	add.s32 	%r204, %r203, %r469;
	ld.global.u32 	%r205, [%rd37+1024];
	add.s32 	%r206, %r205, %r204;
	ld.global.u32 	%r207, [%rd37+2048];
	add.s32 	%r208, %r207, %r206;
	ld.global.u32 	%r209, [%rd37+3072];
	add.s32 	%r469, %r209, %r208;
	add.s32 	%r459, %r459, 1024;
$L__BB16_42:
	setp.eq.s32 	%p15, %r66, 0;
	@%p15 bra 	$L__BB16_45;
	cvt.u64.u32 	%rd38, %r459;
	add.s64 	%rd39, %rd53, %rd38;
	shl.b64 	%rd40, %rd39, 2;
	add.s64 	%rd55, %rd2, %rd40;
	neg.s32 	%r467, %r66;
$L__BB16_44:
	.pragma "nounroll";
	ld.global.u32 	%r210, [%rd55];
	add.s32 	%r469, %r210, %r469;
	add.s64 	%rd55, %rd55, 1024;
	add.s32 	%r467, %r467, 1;
	setp.ne.s32 	%p16, %r467, 0;
	@%p16 bra 	$L__BB16_44;
$L__BB16_45:
	// begin inline asm
	mov.u32 %r211, %laneid;
	// end inline asm
	mov.b32 	%r214, 1;
	mov.b32 	%r235, 31;
	mov.b32 	%r236, -1;
	// begin inline asm
	shfl.sync.down.b32 %r212, %r469, %r214, %r235, %r236;
	// end inline asm
	setp.gt.s32 	%p17, %r211, 30;
	selp.b32 	%r237, 0, %r212, %p17;
	add.s32 	%r218, %r237, %r469;
	mov.b32 	%r219, 2;
	// begin inline asm
	shfl.sync.down.b32 %r217, %r218, %r219, %r235, %r236;
	// end inline asm
	setp.gt.s32 	%p18, %r211, 29;
	selp.b32 	%r238, 0, %r217, %p18;
	add.s32 	%r223, %r218, %r238;
	mov.b32 	%r224, 4;
	// begin inline asm
	shfl.sync.down.b32 %r222, %r223, %r224, %r235, %r236;
	// end inline asm
	setp.gt.s32 	%p19, %r211, 27;
	selp.b32 	%r239, 0, %r222, %p19;
	add.s32 	%r228, %r223, %r239;
	mov.b32 	%r229, 8;
	// begin inline asm
	shfl.sync.down.b32 %r227, %r228, %r229, %r235, %r236;
	// end inline asm
	setp.gt.s32 	%p20, %r211, 23;
	selp.b32 	%r240, 0, %r227, %p20;
	add.s32 	%r233, %r228, %r240;
	mov.b32 	%r234, 16;
	// begin inline asm
	shfl.sync.down.b32 %r232, %r233, %r234, %r235, %r236;
	// end inline asm
	setp.gt.s32 	%p21, %r211, 15;
	selp.b32 	%r241, 0, %r232, %p21;
	add.s32 	%r470, %r233, %r241;
	setp.ne.s32 	%p22, %r211, 0;
	@%p22 bra 	$L__BB16_47;
	shr.u32 	%r242, %r43, 3;
	and.b32  	%r243, %r242, 124;
	mov.u32 	%r244, _ZZN3cub18CUB_300001_SM_10006detail6reduce28DeviceReduceSingleTileKernelINS2_10policy_hubIiyN4cuda3std3__44plusIiEEE10Policy1000EN6thrust24THRUST_300001_SM_1000_NS6detail15normal_iteratorINSD_10device_ptrIiEEEEPiyS9_iiNS7_10__identityEEEvT0_T1_T2_T3_T4_T6_E12temp_storage;
	add.s32 	%r245, %r244, %r243;
	st.shared.u32 	[%r245+8], %r470;
$L__BB16_47:
	bar.sync 	0;
	setp.ne.s32 	%p23, %r43, 0;
	@%p23 bra 	$L__BB16_49;
	ld.shared.u32 	%r246, [_ZZN3cub18CUB_300001_SM_10006detail6reduce28DeviceReduceSingleTileKernelINS2_10policy_hubIiyN4cuda3std3__44plusIiEEE10Policy1000EN6thrust24THRUST_300001_SM_1000_NS6detail15normal_iteratorINSD_10device_ptrIiEEEEPiyS9_iiNS7_10__identityEEEvT0_T1_T2_T3_T4_T6_E12temp_storage+12];
	add.s32 	%r247, %r246, %r470;
	ld.shared.u32 	%r248, [_ZZN3cub18CUB_300001_SM_10006detail6reduce28DeviceReduceSingleTileKernelINS2_10policy_hubIiyN4cuda3std3__44plusIiEEE10Policy1000EN6thrust24THRUST_300001_SM_1000_NS6detail15normal_iteratorINSD_10device_ptrIiEEEEPiyS9_iiNS7_10__identityEEEvT0_T1_T2_T3_T4_T6_E12temp_storage+16];
	add.s32 	%r249, %r247, %r248;
	ld.shared.u32 	%r250, [_ZZN3cub18CUB_300001_SM_10006detail6reduce28DeviceReduceSingleTileKernelINS2_10policy_hubIiyN4cuda3std3__44plusIiEEE10Policy1000EN6thrust24THRUST_300001_SM_1000_NS6detail15normal_iteratorINSD_10device_ptrIiEEEEPiyS9_iiNS7_10__identityEEEvT0_T1_T2_T3_T4_T6_E12temp_storage+20];
	add.s32 	%r251, %r249, %r250;
	ld.shared.u32 	%r252, [_ZZN3cub18CUB_300001_SM_10006detail6reduce28DeviceReduceSingleTileKernelINS2_10policy_hubIiyN4cuda3std3__44plusIiEEE10Policy1000EN6thrust24THRUST_300001_SM_1000_NS6detail15normal_iteratorINSD_10device_ptrIiEEEEPiyS9_iiNS7_10__identityEEEvT0_T1_T2_T3_T4_T6_E12temp_storage+24];
	add.s32 	%r253, %r251, %r252;
	ld.shared.u32 	%r254, [_ZZN3cub18CUB_300001_SM_10006detail6reduce28DeviceReduceSingleTileKernelINS2_10policy_hubIiyN4cuda3std3__44plusIiEEE10Policy1000EN6thrust24THRUST_300001_SM_1000_NS6detail15normal_iteratorINSD_10device_ptrIiEEEEPiyS9_iiNS7_10__identityEEEvT0_T1_T2_T3_T4_T6_E12temp_storage+28];
	add.s32 	%r255, %r253, %r254;
	ld.shared.u32 	%r256, [_ZZN3cub18CUB_300001_SM_10006detail6reduce28DeviceReduceSingleTileKernelINS2_10policy_hubIiyN4cuda3std3__44plusIiEEE10Policy1000EN6thrust24THRUST_300001_SM_1000_NS6detail15normal_iteratorINSD_10device_ptrIiEEEEPiyS9_iiNS7_10__identityEEEvT0_T1_T2_T3_T4_T6_E12temp_storage+32];
	add.s32 	%r257, %r255, %r256;
	ld.shared.u32 	%r258, [_ZZN3cub18CUB_300001_SM_10006detail6reduce28DeviceReduceSingleTileKernelINS2_10policy_hubIiyN4cuda3std3__44plusIiEEE10Policy1000EN6thrust24THRUST_300001_SM_1000_NS6detail15normal_iteratorINSD_10device_ptrIiEEEEPiyS9_iiNS7_10__identityEEEvT0_T1_T2_T3_T4_T6_E12temp_storage+36];
	add.s32 	%r470, %r257, %r258;
$L__BB16_49:
	mov.u32 	%r432, %tid.x;
	setp.ne.s32 	%p57, %r432, 0;
	@%p57 bra 	$L__BB16_51;
	add.s32 	%r433, %r470, %r81;
	st.global.u32 	[%rd1], %r433;
$L__BB16_51:
	ret;

}
	// .globl	_ZN3cub18CUB_300001_SM_10006detail6reduce18DeviceReduceKernelINS2_10policy_hubIiyN4cuda3std3__44plusIiEEE10Policy1000EN6thrust24THRUST_300001_SM_1000_NS6detail15normal_iteratorINSD_10device_ptrIiEEEEyS9_iNS7_10__identityEEEvT0_PT3_T1_NS0_13GridEvenShareISN_EET2_T4_
.visible .entry _ZN3cub18CUB_300001_SM_10006detail6reduce18DeviceReduceKernelINS2_10policy_hubIiyN4cuda3std3__44plusIiEEE10Policy1000EN6thrust24THRUST_300001_SM_1000_NS6detail15normal_iteratorINSD_10device_ptrIiEEEEyS9_iNS7_10__identityEEEvT0_PT3_T1_NS0_13GridEvenShareISN_EET2_T4_(
	.param .align 8 .b8 _ZN3cub18CUB_300001_SM_10006detail6reduce18DeviceReduceKernelINS2_10policy_hubIiyN4cuda3std3__44plusIiEEE10Policy1000EN6thrust24THRUST_300001_SM_1000_NS6detail15normal_iteratorINSD_10device_ptrIiEEEEyS9_iNS7_10__identityEEEvT0_PT3_T1_NS0_13GridEvenShareISN_EET2_T4__param_0[8],
	.param .u64 .ptr .align 1 _ZN3cub18CUB_300001_SM_10006detail6reduce18DeviceReduceKernelINS2_10policy_hubIiyN4cuda3std3__44plusIiEEE10Policy1000EN6thrust24THRUST_300001_SM_1000_NS6detail15normal_iteratorINSD_10device_ptrIiEEEEyS9_iNS7_10__identityEEEvT0_PT3_T1_NS0_13GridEvenShareISN_EET2_T4__param_1,
	.param .u64 _ZN3cub18CUB_300001_SM_10006detail6reduce18DeviceReduceKernelINS2_10policy_hubIiyN4cuda3std3__44plusIiEEE10Policy1000EN6thrust24THRUST_300001_SM_1000_NS6detail15normal_iteratorINSD_10device_ptrIiEEEEyS9_iNS7_10__identityEEEvT0_PT3_T1_NS0_13GridEvenShareISN_EET2_T4__param_2,
	.param .align 8 .b8 _ZN3cub18CUB_300001_SM_10006detail6reduce18DeviceReduceKernelINS2_10policy_hubIiyN4cuda3std3__44plusIiEEE10Policy1000EN6thrust24THRUST_300001_SM_1000_NS6detail15normal_iteratorINSD_10device_ptrIiEEEEyS9_iNS7_10__identityEEEvT0_PT3_T1_NS0_13GridEvenShareISN_EET2_T4__param_3[72],
	.param .align 1 .b8 _ZN3cub18CUB_300001_SM_10006detail6reduce18DeviceReduceKernelINS2_10policy_hubIiyN4cuda3std3__44plusIiEEE10Policy1000EN6thrust24THRUST_300001_SM_1000_NS6detail15normal_iteratorINSD_10device_ptrIiEEEEyS9_iNS7_10__identityEEEvT0_PT3_T1_NS0_13GridEvenShareISN_EET2_T4__param_4[1],
	.param .align 1 .b8 _ZN3cub18CUB_300001_SM_10006detail6reduce18DeviceReduceKernelINS2_10policy_hubIiyN4cuda3std3__44plusIiEEE10Policy1000EN6thrust24THRUST_300001_SM_1000_NS6detail15normal_iteratorINSD_10device_ptrIiEEEEyS9_iNS7_10__identityEEEvT0_PT3_T1_NS0_13GridEvenShareISN_EET2_T4__param_5[1]
)
.maxntid 256
{
	.reg .pred 	%p<57>;
	.reg .b16 	%rs<4>;
	.reg .b32 	%r<502>;
	.reg .b64 	%rd<78>;
	// demoted variable
	.shared .align 4 .b8 _ZZN3cub18CUB_300001_SM_10006detail6reduce18DeviceReduceKernelINS2_10policy_hubIiyN4cuda3std3__44plusIiEEE10Policy1000EN6thrust24THRUST_300001_SM_1000_NS6detail15normal_iteratorINSD_10device_ptrIiEEEEyS9_iNS7_10__identityEEEvT0_PT3_T1_NS0_13GridEvenShareISN_EET2_T4_E12temp_storage[44];
	ld.param.u64 	%rd1, [_ZN3cub18CUB_300001_SM_10006detail6reduce18DeviceReduceKernelINS2_10policy_hubIiyN4cuda3std3__44plusIiEEE10Policy1000EN6thrust24THRUST_300001_SM_1000_NS6detail15normal_iteratorINSD_10device_ptrIiEEEEyS9_iNS7_10__identityEEEvT0_PT3_T1_NS0_13GridEvenShareISN_EET2_T4__param_3+32];
	ld.param.u32 	%r1, [_ZN3cub18CUB_300001_SM_10006detail6reduce18DeviceReduceKernelINS2_10policy_hubIiyN4cuda3std3__44plusIiEEE10Policy1000EN6thrust24THRUST_300001_SM_1000_NS6detail15normal_iteratorINSD_10device_ptrIiEEEEyS9_iNS7_10__identityEEEvT0_PT3_T1_NS0_13GridEvenShareISN_EET2_T4__param_3+40];
	ld.param.u64 	%rd25, [_ZN3cub18CUB_300001_SM_10006detail6reduce18DeviceReduceKernelINS2_10policy_hubIiyN4cuda3std3__44plusIiEEE10Policy1000EN6thrust24THRUST_300001_SM_1000_NS6detail15normal_iteratorINSD_10device_ptrIiEEEEyS9_iNS7_10__identityEEEvT0_PT3_T1_NS0_13GridEvenShareISN_EET2_T4__param_0];
	cvta.to.global.u64 	%rd2, %rd25;
	mov.u32 	%r2, %ctaid.x;
	shl.b32 	%r88, %r1, 12;
	cvt.s64.s32 	%rd3, %r88;
	shl.b32 	%r89, %r2, 12;
	cvt.u64.u32 	%rd4, %r89;
	sub.s64 	%rd5, %rd1, %rd4;
	setp.gt.u64 	%p1, %rd5, 4095;
	@%p1 bra 	$L__BB17_25;
	cvt.u32.u64 	%r287, %rd4;
	cvt.u32.u64 	%r3, %rd1;
	sub.s32 	%r4, %r3, %r287;
	mov.u32 	%r5, %tid.x;
	setp.ge.s32 	%p23, %r5, %r4;
	mov.b32 	%r482, 0;
	mov.u32 	%r471, %r5;
	@%p23 bra 	$L__BB17_3;
	add.s32 	%r289, %r287, %r5;
	mul.wide.u32 	%rd51, %r289, 4;
	add.s64 	%rd52, %rd2, %rd51;
	ld.global.u32 	%r482, [%rd52];
	add.s32 	%r471, %r5, 256;
$L__BB17_3:
	setp.ge.s32 	%p24, %r471, %r4;
	@%p24 bra 	$L__BB17_16;
	not.b32 	%r292, %r471;
	add.s32 	%r293, %r292, %r3;
	sub.s32 	%r294, %r293, %r287;
	shr.u32 	%r295, %r294, 8;
	add.s32 	%r10, %r295, 1;
	and.b32  	%r11, %r10, 15;
	setp.lt.u32 	%p25, %r294, 3840;
	@%p25 bra 	$L__BB17_7;
	and.b32  	%r296, %r10, 33554416;
	neg.s32 	%r467, %r296;
	mul.wide.u32 	%rd53, %r2, 16384;
	mul.wide.u32 	%rd54, %r471, 4;
	or.b64  	%rd55, %rd53, %rd54;
	add.s64 	%rd56, %rd55, %rd2;
	add.s64 	%rd72, %rd56, 8192;
$L__BB17_6:
	.pragma "nounroll";
	ld.global.u32 	%r297, [%rd72+-8192];
	add.s32 	%r298, %r297, %r482;
	ld.global.u32 	%r299, [%rd72+-7168];
	add.s32 	%r300, %r299, %r298;
	ld.global.u32 	%r301, [%rd72+-6144];
	add.s32 	%r302, %r301, %r300;
	ld.global.u32 	%r303, [%rd72+-5120];
	add.s32 	%r304, %r303, %r302;
	ld.global.u32 	%r305, [%rd72+-4096];
	add.s32 	%r306, %r305, %r304;
	ld.global.u32 	%r307, [%rd72+-3072];
	add.s32 	%r308, %r307, %r306;
	ld.global.u32 	%r309, [%rd72+-2048];
	add.s32 	%r310, %r309, %r308;
	ld.global.u32 	%r311, [%rd72+-1024];
	add.s32 	%r312, %r311, %r310;
	ld.global.u32 	%r313, [%rd72];
	add.s32 	%r314, %r313, %r312;
	ld.global.u32 	%r315, [%rd72+1024];
	add.s32 	%r316, %r315, %r314;
	ld.global.u32 	%r317, [%rd72+2048];
	add.s32 	%r318, %r317, %r316;
	ld.global.u32 	%r319, [%rd72+3072];
	add.s32 	%r320, %r319, %r318;
	ld.global.u32 	%r321, [%rd72+4096];
	add.s32 	%r322, %r321, %r320;
	ld.global.u32 	%r323, [%rd72+5120];
	add.s32 	%r324, %r323, %r322;
	ld.global.u32 	%r325, [%rd72+6144];
	add.s32 	%r326, %r325, %r324;
	ld.global.u32 	%r327, [%rd72+7168];
	add.s32 	%r482, %r327, %r326;
	add.s32 	%r471, %r471, 4096;
	add.s32 	%r467, %r467, 16;
	add.s64 	%rd72, %rd72, 16384;
	setp.ne.s32 	%p26, %r467, 0;
	@%p26 bra 	$L__BB17_6;
$L__BB17_7:
	setp.eq.s32 	%p27, %r11, 0;
	@%p27 bra 	$L__BB17_16;
	and.b32  	%r22, %r10, 7;
	setp.lt.u32 	%p28, %r11, 8;
	@%p28 bra 	$L__BB17_10;
	cvt.s64.s32 	%rd57, %r471;
	add.s64 	%rd58, %rd57, %rd4;
	shl.b64 	%rd59, %rd58, 2;
	add.s64 	%rd60, %rd2, %rd59;
	ld.global.u32 	%r329, [%rd60];
	add.s32 	%r330, %r329, %r482;
	ld.global.u32 	%r331, [%rd60+1024];
	add.s32 	%r332, %r331, %r330;
	ld.global.u32 	%r333, [%rd60+2048];
	add.s32 	%r334, %r333, %r332;
	ld.global.u32 	%r335, [%rd60+3072];
	add.s32 	%r336, %r335, %r334;
	ld.global.u32 	%r337, [%rd60+4096];
	add.s32 	%r338, %r337, %r336;
	ld.global.u32 	%r339, [%rd60+5120];
	add.s32 	%r340, %r339, %r338;
	ld.global.u32 	%r341, [%rd60+6144];
	add.s32 	%r342, %r341, %r340;
	ld.global.u32 	%r343, [%rd60+7168];
	add.s32 	%r482, %r343, %r342;
	add.s32 	%r471, %r471, 2048;
$L__BB17_10:
	setp.eq.s32 	%p29, %r22, 0;
	@%p29 bra 	$L__BB17_16;
	and.b32  	%r28, %r10, 3;
	setp.lt.u32 	%p30, %r22, 4;
	@%p30 bra 	$L__BB17_13;
	cvt.s64.s32 	%rd61, %r471;
	add.s64 	%rd62, %rd61, %rd4;
	shl.b64 	%rd63, %rd62, 2;
	add.s64 	%rd64, %rd2, %rd63;
	ld.global.u32 	%r345, [%rd64];
	add.s32 	%r346, %r345, %r482;
	ld.global.u32 	%r347, [%rd64+1024];
	add.s32 	%r348, %r347, %r346;
	ld.global.u32 	%r349, [%rd64+2048];
	add.s32 	%r350, %r349, %r348;
	ld.global.u32 	%r351, [%rd64+3072];
	add.s32 	%r482, %r351, %r350;
	add.s32 	%r471, %r471, 1024;
$L__BB17_13:
	setp.eq.s32 	%p31, %r28, 0;
	@%p31 bra 	$L__BB17_16;
	mul.wide.u32 	%rd65, %r2, 16384;
	add.s64 	%rd9, %rd2, %rd65;
	neg.s32 	%r479, %r28;
$L__BB17_15:
	.pragma "nounroll";
	mul.wide.s32 	%rd66, %r471, 4;
	add.s64 	%rd67, %rd9, %rd66;
	ld.global.u32 	%r352, [%rd67];
	add.s32 	%r482, %r352, %r482;
	add.s32 	%r471, %r471, 256;
	add.s32 	%r479, %r479, 1;
	setp.ne.s32 	%p32, %r479, 0;
	@%p32 bra 	$L__BB17_15;
$L__BB17_16:
	setp.lt.s32 	%p33, %r4, 256;
	@%p33 bra 	$L__BB17_21;
	// begin inline asm
	mov.u32 %r416, %laneid;
	// end inline asm
	mov.b32 	%r419, 1;
	mov.b32 	%r440, 31;
	mov.b32 	%r441, -1;
	// begin inline asm
	shfl.sync.down.b32 %r417, %r482, %r419, %r440, %r441;
	// end inline asm
	setp.gt.s32 	%p49, %r416, 30;
	selp.b32 	%r442, 0, %r417, %p49;
	add.s32 	%r423, %r442, %r482;
	mov.b32 	%r424, 2;
	// begin inline asm
	shfl.sync.down.b32 %r422, %r423, %r424, %r440, %r441;
	// end inline asm
	setp.gt.s32 	%p50, %r416, 29;
	selp.b32 	%r443, 0, %r422, %p50;
	add.s32 	%r428, %r423, %r443;
	mov.b32 	%r429, 4;
	// begin inline asm
	shfl.sync.down.b32 %r427, %r428, %r429, %r440, %r441;
	// end inline asm
	setp.gt.s32 	%p51, %r416, 27;
	selp.b32 	%r444, 0, %r427, %p51;
	add.s32 	%r433, %r428, %r444;
	mov.b32 	%r434, 8;
	// begin inline asm
	shfl.sync.down.b32 %r432, %r433, %r434, %r440, %r441;
	// end inline asm
	setp.gt.s32 	%p52, %r416, 23;
	selp.b32 	%r445, 0, %r432, %p52;
	add.s32 	%r438, %r433, %r445;
	mov.b32 	%r439, 16;
	// begin inline asm
	shfl.sync.down.b32 %r437, %r438, %r439, %r440, %r441;
	// end inline asm
	setp.gt.s32 	%p53, %r416, 15;
	selp.b32 	%r446, 0, %r437, %p53;
	add.s32 	%r501, %r438, %r446;
	setp.ne.s32 	%p54, %r416, 0;
	@%p54 bra 	$L__BB17_19;
	shr.u32 	%r447, %r5, 3;
	and.b32  	%r448, %r447, 124;
	mov.u32 	%r449, _ZZN3cub18CUB_300001_SM_10006detail6reduce18DeviceReduceKernelINS2_10policy_hubIiyN4cuda3std3__44plusIiEEE10Policy1000EN6thrust24THRUST_300001_SM_1000_NS6detail15normal_iteratorINSD_10device_ptrIiEEEEyS9_iNS7_10__identityEEEvT0_PT3_T1_NS0_13GridEvenShareISN_EET2_T4_E12temp_storage;
	add.s32 	%r450, %r449, %r448;
	st.shared.u32 	[%r450+8], %r501;
$L__BB17_19:
	bar.sync 	0;
	setp.ne.s32 	%p55, %r5, 0;
	@%p55 bra 	$L__BB17_46;
	ld.shared.u32 	%r451, [_ZZN3cub18CUB_300001_SM_10006detail6reduce18DeviceReduceKernelINS2_10policy_hubIiyN4cuda3std3__44plusIiEEE10Policy1000EN6thrust24THRUST_300001_SM_1000_NS6detail15normal_iteratorINSD_10device_ptrIiEEEEyS9_iNS7_10__identityEEEvT0_PT3_T1_NS0_13GridEvenShareISN_EET2_T4_E12temp_storage+12];
	add.s32 	%r452, %r451, %r501;
	ld.shared.u32 	%r453, [_ZZN3cub18CUB_300001_SM_10006detail6reduce18DeviceReduceKernelINS2_10policy_hubIiyN4cuda3std3__44plusIiEEE10Policy1000EN6thrust24THRUST_300001_SM_1000_NS6detail15normal_iteratorINSD_10device_ptrIiEEEEyS9_iNS7_10__identityEEEvT0_PT3_T1_NS0_13GridEvenShareISN_EET2_T4_E12temp_storage+16];
	add.s32 	%r454, %r452, %r453;
	ld.shared.u32 	%r455, [_ZZN3cub18CUB_300001_SM_10006detail6reduce18DeviceReduceKernelINS2_10policy_hubIiyN4cuda3std3__44plusIiEEE10Policy1000EN6thrust24THRUST_300001_SM_1000_NS6detail15normal_iteratorINSD_10device_ptrIiEEEEyS9_iNS7_10__identityEEEvT0_PT3_T1_NS0_13GridEvenShareISN_EET2_T4_E12temp_storage+20];
	add.s32 	%r456, %r454, %r455;
	ld.shared.u32 	%r457, [_ZZN3cub18CUB_300001_SM_10006detail6reduce18DeviceReduceKernelINS2_10policy_hubIiyN4cuda3std3__44plusIiEEE10Policy1000EN6thrust24THRUST_300001_SM_1000_NS6detail15normal_iteratorINSD_10device_ptrIiEEEEyS9_iNS7_10__identityEEEvT0_PT3_T1_NS0_13GridEvenShareISN_EET2_T4_E12temp_storage+24];
	add.s32 	%r458, %r456, %r457;
	ld.shared.u32 	%r459, [_ZZN3cub18CUB_300001_SM_10006detail6reduce18DeviceReduceKernelINS2_10policy_hubIiyN4cuda3std3__44plusIiEEE10Policy1000EN6thrust24THRUST_300001_SM_1000_NS6detail15normal_iteratorINSD_10device_ptrIiEEEEyS9_iNS7_10__identityEEEvT0_PT3_T1_NS0_13GridEvenShareISN_EET2_T4_E12temp_storage+28];
	add.s32 	%r460, %r458, %r459;
	ld.shared.u32 	%r461, [_ZZN3cub18CUB_300001_SM_10006detail6reduce18DeviceReduceKernelINS2_10policy_hubIiyN4cuda3std3__44plusIiEEE10Policy1000EN6thrust24THRUST_300001_SM_1000_NS6detail15normal_iteratorINSD_10device_ptrIiEEEEyS9_iNS7_10__identityEEEvT0_PT3_T1_NS0_13GridEvenShareISN_EET2_T4_E12temp_storage+32];
	add.s32 	%r462, %r460, %r461;
	ld.shared.u32 	%r463, [_ZZN3cub18CUB_300001_SM_10006detail6reduce18DeviceReduceKernelINS2_10policy_hubIiyN4cuda3std3__44plusIiEEE10Policy1000EN6thrust24THRUST_300001_SM_1000_NS6detail15normal_iteratorINSD_10device_ptrIiEEEEyS9_iNS7_10__identityEEEvT0_PT3_T1_NS0_13GridEvenShareISN_EET2_T4_E12temp_storage+36];
	add.s32 	%r501, %r462, %r463;
	bra.uni 	$L__BB17_46;
$L__BB17_21:
	// begin inline asm
	mov.u32 %r353, %laneid;
	// end inline asm
	and.b32  	%r379, %r5, 992;
	add.s32 	%r380, %r379, 32;
	setp.gt.s32 	%p34, %r380, %r4;
	not.b32 	%r381, %r379;
	add.s32 	%r382, %r4, %r381;
	selp.b32 	%r377, %r382, 31, %p34;
	mov.b32 	%r356, 1;
	mov.b32 	%r378, -1;
	// begin inline asm
	shfl.sync.down.b32 %r354, %r482, %r356, %r377, %r378;
	// end inline asm
	setp.lt.s32 	%p35, %r353, %r377;
	selp.b32 	%r383, %r354, 0, %p35;
	add.s32 	%r360, %r383, %r482;
	mov.b32 	%r361, 2;
	// begin inline asm
	shfl.sync.down.b32 %r359, %r360, %r361, %r377, %r378;
	// end inline asm
	add.s32 	%r384, %r353, 2;
	setp.gt.s32 	%p36, %r384, %r377;
	selp.b32 	%r385, 0, %r359, %p36;
	add.s32 	%r365, %r360, %r385;
	mov.b32 	%r366, 4;
	// begin inline asm
	shfl.sync.down.b32 %r364, %r365, %r366, %r377, %r378;
	// end inline asm
	add.s32 	%r386, %r353, 4;
	setp.gt.s32 	%p37, %r386, %r377;
	selp.b32 	%r387, 0, %r364, %p37;
	add.s32 	%r370, %r365, %r387;
	mov.b32 	%r371, 8;
	// begin inline asm
	shfl.sync.down.b32 %r369, %r370, %r371, %r377, %r378;
	// end inline asm
	add.s32 	%r388, %r353, 8;
	setp.gt.s32 	%p38, %r388, %r377;
	selp.b32 	%r389, 0, %r369, %p38;
	add.s32 	%r375, %r370, %r389;
	mov.b32 	%r376, 16;
	// begin inline asm
	shfl.sync.down.b32 %r374, %r375, %r376, %r377, %r378;
	// end inline asm
	add.s32 	%r390, %r353, 16;
	setp.gt.s32 	%p39, %r390, %r377;
	selp.b32 	%r391, 0, %r374, %p39;
	add.s32 	%r501, %r375, %r391;
	setp.ne.s32 	%p40, %r353, 0;
	@%p40 bra 	$L__BB17_23;
	shr.u32 	%r392, %r5, 3;
	and.b32  	%r393, %r392, 124;
	mov.u32 	%r394, _ZZN3cub18CUB_300001_SM_10006detail6reduce18DeviceReduceKernelINS2_10policy_hubIiyN4cuda3std3__44plusIiEEE10Policy1000EN6thrust24THRUST_300001_SM_1000_NS6detail15normal_iteratorINSD_10device_ptrIiEEEEyS9_iNS7_10__identityEEEvT0_PT3_T1_NS0_13GridEvenShareISN_EET2_T4_E12temp_storage;
	add.s32 	%r395, %r394, %r393;
	st.shared.u32 	[%r395+8], %r501;
$L__BB17_23:
	bar.sync 	0;
	setp.ne.s32 	%p41, %r5, 0;
	@%p41 bra 	$L__BB17_46;
	setp.gt.s32 	%p42, %r4, 32;
	ld.shared.u32 	%r396, [_ZZN3cub18CUB_300001_SM_10006detail6reduce18DeviceReduceKernelINS2_10policy_hubIiyN4cuda3std3__44plusIiEEE10Policy1000EN6thrust24THRUST_300001_SM_1000_NS6detail15normal_iteratorINSD_10device_ptrIiEEEEyS9_iNS7_10__identityEEEvT0_PT3_T1_NS0_13GridEvenShareISN_EET2_T4_E12temp_storage+12];
	selp.b32 	%r397, %r396, 0, %p42;
	add.s32 	%r398, %r397, %r501;
	setp.gt.s32 	%p43, %r4, 64;
	ld.shared.u32 	%r399, [_ZZN3cub18CUB_300001_SM_10006detail6reduce18DeviceReduceKernelINS2_10policy_hubIiyN4cuda3std3__44plusIiEEE10Policy1000EN6thrust24THRUST_300001_SM_1000_NS6detail15normal_iteratorINSD_10device_ptrIiEEEEyS9_iNS7_10__identityEEEvT0_PT3_T1_NS0_13GridEvenShareISN_EET2_T4_E12temp_storage+16];
	selp.b32 	%r400, %r399, 0, %p43;
	add.s32 	%r401, %r398, %r400;
	setp.gt.s32 	%p44, %r4, 96;
	ld.shared.u32 	%r402, [_ZZN3cub18CUB_300001_SM_10006detail6reduce18DeviceReduceKernelINS2_10policy_hubIiyN4cuda3std3__44plusIiEEE10Policy1000EN6thrust24THRUST_300001_SM_1000_NS6detail15normal_iteratorINSD_10device_ptrIiEEEEyS9_iNS7_10__identityEEEvT0_PT3_T1_NS0_13GridEvenShareISN_EET2_T4_E12temp_storage+20];
	selp.b32 	%r403, %r402, 0, %p44;
	add.s32 	%r404, %r401, %r403;
	setp.gt.s32 	%p45, %r4, 128;
	ld.shared.u32 	%r405, [_ZZN3cub18CUB_300001_SM_10006detail6reduce18DeviceReduceKernelINS2_10policy_hubIiyN4cuda3std3__44plusIiEEE10Policy1000EN6thrust24THRUST_300001_SM_1000_NS6detail15normal_iteratorINSD_10device_ptrIiEEEEyS9_iNS7_10__identityEEEvT0_PT3_T1_NS0_13GridEvenShareISN_EET2_T4_E12temp_storage+24];
	selp.b32 	%r406, %r405, 0, %p45;
	add.s32 	%r407, %r404, %r406;
	setp.gt.s32 	%p46, %r4, 160;
	ld.shared.u32 	%r408, [_ZZN3cub18CUB_300001_SM_10006detail6reduce18DeviceReduceKernelINS2_10policy_hubIiyN4cuda3std3__44plusIiEEE10Policy1000EN6thrust24THRUST_300001_SM_1000_NS6detail15normal_iteratorINSD_10device_ptrIiEEEEyS9_iNS7_10__identityEEEvT0_PT3_T1_NS0_13GridEvenShareISN_EET2_T4_E12temp_storage+28];
	selp.b32 	%r409, %r408, 0, %p46;
	add.s32 	%r410, %r407, %r409;
	setp.gt.s32 	%p47, %r4, 192;
	ld.shared.u32 	%r411, [_ZZN3cub18CUB_300001_SM_10006detail6reduce18DeviceReduceKernelINS2_10policy_hubIiyN4cuda3std3__44plusIiEEE10Policy1000EN6thrust24THRUST_300001_SM_1000_NS6detail15normal_iteratorINSD_10device_ptrIiEEEEyS9_iNS7_10__identityEEEvT0_PT3_T1_NS0_13GridEvenShareISN_EET2_T4_E12temp_storage+32];
	selp.b32 	%r412, %r411, 0, %p47;
	add.s32 	%r413, %r410, %r412;
	setp.gt.s32 	%p48, %r4, 224;
	ld.shared.u32 	%r414, [_ZZN3cub18CUB_300001_SM_10006detail6reduce18DeviceReduceKernelINS2_10policy_hubIiyN4cuda3std3__44plusIiEEE10Policy1000EN6thrust24THRUST_300001_SM_1000_NS6detail15normal_iteratorINSD_10device_ptrIiEEEEyS9_iNS7_10__identityEEEvT0_PT3_T1_NS0_13GridEvenShareISN_EET2_T4_E12temp_storage+36];
	selp.b32 	%r415, %r414, 0, %p48;
	add.s32 	%r501, %r413, %r415;
	bra.uni 	$L__BB17_46;
$L__BB17_25:
	cvt.u32.u64 	%r90, %rd4;
	mov.u32 	%r46, %tid.x;
	add.s32 	%r91, %r46, %r90;
	mul.wide.u32 	%rd26, %r91, 4;
	add.s64 	%rd27, %rd2, %rd26;
	ld.global.u32 	%r92, [%rd27];
	ld.global.u32 	%r93, [%rd27+1024];
	ld.global.u32 	%r94, [%rd27+2048];
	ld.global.u32 	%r95, [%rd27+3072];
	ld.global.u32 	%r96, [%rd27+4096];
	ld.global.u32 	%r97, [%rd27+5120];
	ld.global.u32 	%r98, [%rd27+6144];
	ld.global.u32 	%r99, [%rd27+7168];
	ld.global.u32 	%r100, [%rd27+8192];
	ld.global.u32 	%r101, [%rd27+9216];
	ld.global.u32 	%r102, [%rd27+10240];
	ld.global.u32 	%r103, [%rd27+11264];
	ld.global.u32 	%r104, [%rd27+12288];
	ld.global.u32 	%r105, [%rd27+13312];
	ld.global.u32 	%r106, [%rd27+14336];
	ld.global.u32 	%r107, [%rd27+15360];
	add.s32 	%r108, %r93, %r92;
	add.s32 	%r109, %r94, %r108;
	add.s32 	%r110, %r95, %r109;
	add.s32 	%r111, %r96, %r110;
	add.s32 	%r112, %r97, %r111;
	add.s32 	%r113, %r98, %r112;
	add.s32 	%r114, %r99, %r113;
	add.s32 	%r115, %r100, %r114;
	add.s32 	%r116, %r101, %r115;
	add.s32 	%r117, %r102, %r116;
	add.s32 	%r118, %r103, %r117;
	add.s32 	%r119, %r104, %r118;
	add.s32 	%r120, %r105, %r119;
	add.s32 	%r121, %r106, %r120;
	add.s32 	%r500, %r107, %r121;
	setp.lt.u64 	%p2, %rd5, %rd3;
	@%p2 bra 	$L__BB17_42;
	cvt.u32.u64 	%r123, %rd3;
	cvt.u64.u32 	%rd28, %r46;
	add.s64 	%rd74, %rd4, %rd3;
	cvt.u32.u64 	%r48, %rd1;
	not.b32 	%r125, %r46;
	add.s32 	%r126, %r125, %r48;
	sub.s32 	%r127, %r126, %r123;
	sub.s32 	%r483, %r127, %r90;
	add.s64 	%rd29, %rd74, %rd28;
	shl.b64 	%rd30, %rd29, 2;
	add.s64 	%rd31, %rd30, %rd2;
	add.s64 	%rd73, %rd31, 8192;
	mov.b32 	%r484, 0;
	shl.b32 	%r128, %r1, 12;
	mov.u64 	%rd75, %rd4;
$L__BB17_27:
	cvt.s64.s32 	%rd15, %r128;
	add.s64 	%rd75, %rd75, %rd15;
	add.s64 	%rd32, %rd1, -4096;
	setp.gt.u64 	%p3, %rd75, %rd32;
	@%p3 bra 	$L__BB17_29;
	shl.b32 	%r129, %r1, 12;
	cvt.s64.s32 	%rd33, %r129;
	cvt.u64.u32 	%rd34, %r46;
	add.s64 	%rd35, %rd75, %rd34;
	shl.b64 	%rd36, %rd35, 2;
	add.s64 	%rd37, %rd2, %rd36;
	ld.global.u32 	%r130, [%rd37];
	ld.global.u32 	%r131, [%rd37+1024];
	ld.global.u32 	%r132, [%rd37+2048];
	ld.global.u32 	%r133, [%rd37+3072];
	ld.global.u32 	%r134, [%rd37+4096];
	ld.global.u32 	%r135, [%rd37+5120];
	ld.global.u32 	%r136, [%rd37+6144];
	ld.global.u32 	%r137, [%rd37+7168];
	ld.global.u32 	%r138, [%rd37+8192];
	ld.global.u32 	%r139, [%rd37+9216];
	ld.global.u32 	%r140, [%rd37+10240];
	ld.global.u32 	%r141, [%rd37+11264];
	ld.global.u32 	%r142, [%rd37+12288];
	ld.global.u32 	%r143, [%rd37+13312];
	ld.global.u32 	%r144, [%rd37+14336];
	ld.global.u32 	%r145, [%rd37+15360];
	add.s32 	%r146, %r130, %r500;
	add.s32 	%r147, %r131, %r146;
	add.s32 	%r148, %r132, %r147;
	add.s32 	%r149, %r133, %r148;
	add.s32 	%r150, %r134, %r149;
	add.s32 	%r151, %r135, %r150;
	add.s32 	%r152, %r136, %r151;
	add.s32 	%r153, %r137, %r152;
	add.s32 	%r154, %r138, %r153;
	add.s32 	%r155, %r139, %r154;
	add.s32 	%r156, %r140, %r155;
	add.s32 	%r157, %r141, %r156;
	add.s32 	%r158, %r142, %r157;
	add.s32 	%r159, %r143, %r158;
	add.s32 	%r160, %r144, %r159;
	add.s32 	%r500, %r145, %r160;
	sub.s64 	%rd38, %rd1, %rd75;
	setp.lt.u64 	%p4, %rd38, %rd33;
	add.s32 	%r484, %r484, 1;
	add.s64 	%rd74, %rd74, %rd33;
	sub.s32 	%r483, %r483, %r129;
	mul.wide.s32 	%rd39, %r129, 4;
	add.s64 	%rd73, %rd73, %rd39;
	@%p4 bra 	$L__BB17_42;
	bra.uni 	$L__BB17_27;
$L__BB17_29:
	setp.le.u64 	%p5, %rd1, %rd75;
	cvt.u32.u64 	%r161, %rd75;
	cvt.u32.u64 	%r162, %rd1;
	sub.s32 	%r163, %r162, %r161;
	setp.ge.s32 	%p6, %r46, %r163;
	or.pred  	%p7, %p5, %p6;
	@%p7 bra 	$L__BB17_42;
	cvt.u32.u64 	%r166, %rd15;
	cvt.u32.u64 	%r167, %rd4;
	not.b32 	%r168, %r46;
	add.s32 	%r169, %r168, %r48;
	add.s32 	%r170, %r166, %r167;
	sub.s32 	%r171, %r169, %r170;
	mul.lo.s32 	%r172, %r1, %r484;
	shl.b32 	%r173, %r172, 12;
	sub.s32 	%r174, %r171, %r173;
	shr.u32 	%r175, %r174, 8;
	add.s32 	%r56, %r175, 1;
	and.b32  	%r57, %r56, 15;
	setp.lt.u32 	%p8, %r174, 3840;
	mov.u32 	%r490, %r46;
	@%p8 bra 	$L__BB17_33;
	shr.u32 	%r176, %r483, 8;
	add.s32 	%r177, %r176, 1;
	and.b32  	%r178, %r177, 33554416;
	neg.s32 	%r486, %r178;
	mov.u32 	%r490, %r46;
$L__BB17_32:
	.pragma "nounroll";
	ld.global.u32 	%r179, [%rd73+-8192];
	add.s32 	%r180, %r179, %r500;
	ld.global.u32 	%r181, [%rd73+-7168];
	add.s32 	%r182, %r181, %r180;
	ld.global.u32 	%r183, [%rd73+-6144];
	add.s32 	%r184, %r183, %r182;
	ld.global.u32 	%r185, [%rd73+-5120];
	add.s32 	%r186, %r185, %r184;
	ld.global.u32 	%r187, [%rd73+-4096];
	add.s32 	%r188, %r187, %r186;
	ld.global.u32 	%r189, [%rd73+-3072];
	add.s32 	%r190, %r189, %r188;
	ld.global.u32 	%r191, [%rd73+-2048];
	add.s32 	%r192, %r191, %r190;
	ld.global.u32 	%r193, [%rd73+-1024];
	add.s32 	%r194, %r193, %r192;
	ld.global.u32 	%r195, [%rd73];
	add.s32 	%r196, %r195, %r194;
	ld.global.u32 	%r197, [%rd73+1024];
	add.s32 	%r198, %r197, %r196;
	ld.global.u32 	%r199, [%rd73+2048];
	add.s32 	%r200, %r199, %r198;
	ld.global.u32 	%r201, [%rd73+3072];
	add.s32 	%r202, %r201, %r200;
	ld.global.u32 	%r203, [%rd73+4096];
	add.s32 	%r204, %r203, %r202;
	ld.global.u32 	%r205, [%rd73+5120];
	add.s32 	%r206, %r205, %r204;
	ld.global.u32 	%r207, [%rd73+6144];
	add.s32 	%r208, %r207, %r206;
	ld.global.u32 	%r209, [%rd73+7168];
	add.s32 	%r500, %r209, %r208;
	add.s32 	%r490, %r490, 4096;
	add.s32 	%r486, %r486, 16;
	add.s64 	%rd73, %rd73, 16384;
	setp.ne.s32 	%p9, %r486, 0;
	@%p9 bra 	$L__BB17_32;
$L__BB17_33:
	setp.eq.s32 	%p10, %r57, 0;
	@%p10 bra 	$L__BB17_42;
	and.b32  	%r68, %r56, 7;
	setp.lt.u32 	%p11, %r57, 8;
	@%p11 bra 	$L__BB17_36;
	cvt.u64.u32 	%rd40, %r490;
	add.s64 	%rd41, %rd75, %rd40;
	shl.b64 	%rd42, %rd41, 2;
	add.s64 	%rd43, %rd2, %rd42;
	ld.global.u32 	%r211, [%rd43];
	add.s32 	%r212, %r211, %r500;
	ld.global.u32 	%r213, [%rd43+1024];
	add.s32 	%r214, %r213, %r212;
	ld.global.u32 	%r215, [%rd43+2048];
	add.s32 	%r216, %r215, %r214;
	ld.global.u32 	%r217, [%rd43+3072];
	add.s32 	%r218, %r217, %r216;
	ld.global.u32 	%r219, [%rd43+4096];
	add.s32 	%r220, %r219, %r218;
	ld.global.u32 	%r221, [%rd43+5120];
	add.s32 	%r222, %r221, %r220;
	ld.global.u32 	%r223, [%rd43+6144];
	add.s32 	%r224, %r223, %r222;
	ld.global.u32 	%r225, [%rd43+7168];
	add.s32 	%r500, %r225, %r224;
	add.s32 	%r490, %r490, 2048;
$L__BB17_36:
	setp.eq.s32 	%p12, %r68, 0;
	@%p12 bra 	$L__BB17_42;
	setp.lt.u32 	%p13, %r68, 4;
	@%p13 bra 	$L__BB17_39;
	cvt.u64.u32 	%rd44, %r490;
	add.s64 	%rd45, %rd75, %rd44;
	shl.b64 	%rd46, %rd45, 2;
	add.s64 	%rd47, %rd2, %rd46;
	ld.global.u32 	%r227, [%rd47];
	add.s32 	%r228, %r227, %r500;
	ld.global.u32 	%r229, [%rd47+1024];
	add.s32 	%r230, %r229, %r228;
	ld.global.u32 	%r231, [%rd47+2048];
	add.s32 	%r232, %r231, %r230;
	ld.global.u32 	%r233, [%rd47+3072];
	add.s32 	%r500, %r233, %r232;
	add.s32 	%r490, %r490, 1024;
$L__BB17_39:
	and.b32  	%r234, %r56, 3;
	setp.eq.s32 	%p14, %r234, 0;
	@%p14 bra 	$L__BB17_42;
	cvt.u64.u32 	%rd48, %r490;
	add.s64 	%rd49, %rd48, %rd74;
	shl.b64 	%rd50, %rd49, 2;
	add.s64 	%rd77, %rd2, %rd50;
	cvt.u16.u32 	%rs1, %r483;
	shr.u16 	%rs2, %rs1, 8;
	add.s16 	%rs3, %rs2, 1;
	cvt.u32.u16 	%r235, %rs3;
	and.b32  	%r236, %r235, 3;
	neg.s32 	%r498, %r236;
$L__BB17_41:
	.pragma "nounroll";
	ld.global.u32 	%r237, [%rd77];
	add.s32 	%r500, %r237, %r500;
	add.s64 	%rd77, %rd77, 1024;
	add.s32 	%r498, %r498, 1;
	setp.ne.s32 	%p15, %r498, 0;
	@%p15 bra 	$L__BB17_41;
$L__BB17_42:
	// begin inline asm
	mov.u32 %r238, %laneid;
	// end inline asm
	mov.b32 	%r241, 1;
	mov.b32 	%r262, 31;
	mov.b32 	%r263, -1;
	// begin inline asm
	shfl.sync.down.b32 %r239, %r500, %r241, %r262, %r263;
	// end inline asm
	setp.gt.s32 	%p16, %r238, 30;
	selp.b32 	%r264, 0, %r239, %p16;
	add.s32 	%r245, %r264, %r500;
	mov.b32 	%r246, 2;
	// begin inline asm
	shfl.sync.down.b32 %r244, %r245, %r246, %r262, %r263;
	// end inline asm
	setp.gt.s32 	%p17, %r238, 29;
	selp.b32 	%r265, 0, %r244, %p17;
	add.s32 	%r250, %r245, %r265;
	mov.b32 	%r251, 4;
	// begin inline asm
	shfl.sync.down.b32 %r249, %r250, %r251, %r262, %r263;
	// end inline asm
	setp.gt.s32 	%p18, %r238, 27;
	selp.b32 	%r266, 0, %r249, %p18;
	add.s32 	%r255, %r250, %r266;
	mov.b32 	%r256, 8;
	// begin inline asm
	shfl.sync.down.b32 %r254, %r255, %r256, %r262, %r263;
	// end inline asm
	setp.gt.s32 	%p19, %r238, 23;
	selp.b32 	%r267, 0, %r254, %p19;
	add.s32 	%r260, %r255, %r267;
	mov.b32 	%r261, 16;
	// begin inline asm
	shfl.sync.down.b32 %r259, %r260, %r261, %r262, %r263;
	// end inline asm
	setp.gt.s32 	%p20, %r238, 15;
	selp.b32 	%r268, 0, %r259, %p20;
	add.s32 	%r501, %r260, %r268;
	setp.ne.s32 	%p21, %r238, 0;
	@%p21 bra 	$L__BB17_44;
	shr.u32 	%r269, %r46, 3;
	and.b32  	%r270, %r269, 124;
	mov.u32 	%r271, _ZZN3cub18CUB_300001_SM_10006detail6reduce18DeviceReduceKernelINS2_10policy_hubIiyN4cuda3std3__44plusIiEEE10Policy1000EN6thrust24THRUST_300001_SM_1000_NS6detail15normal_iteratorINSD_10device_ptrIiEEEEyS9_iNS7_10__identityEEEvT0_PT3_T1_NS0_13GridEvenShareISN_EET2_T4_E12temp_storage;
	add.s32 	%r272, %r271, %r270;
	st.shared.u32 	[%r272+8], %r501;
$L__BB17_44:
	bar.sync 	0;
	setp.ne.s32 	%p22, %r46, 0;
	@%p22 bra 	$L__BB17_46;
	ld.shared.u32 	%r273, [_ZZN3cub18CUB_300001_SM_10006detail6reduce18DeviceReduceKernelINS2_10policy_hubIiyN4cuda3std3__44plusIiEEE10Policy1000EN6thrust24THRUST_300001_SM_1000_NS6detail15normal_iteratorINSD_10device_ptrIiEEEEyS9_iNS7_10__identityEEEvT0_PT3_T1_NS0_13GridEvenShareISN_EET2_T4_E12temp_storage+12];
	add.s32 	%r274, %r273, %r501;
	ld.shared.u32 	%r275, [_ZZN3cub18CUB_300001_SM_10006detail6reduce18DeviceReduceKernelINS2_10policy_hubIiyN4cuda3std3__44plusIiEEE10Policy1000EN6thrust24THRUST_300001_SM_1000_NS6detail15normal_iteratorINSD_10device_ptrIiEEEEyS9_iNS7_10__identityEEEvT0_PT3_T1_NS0_13GridEvenShareISN_EET2_T4_E12temp_storage+16];
	add.s32 	%r276, %r274, %r275;
	ld.shared.u32 	%r277, [_ZZN3cub18CUB_300001_SM_10006detail6reduce18DeviceReduceKernelINS2_10policy_hubIiyN4cuda3std3__44plusIiEEE10Policy1000EN6thrust24THRUST_300001_SM_1000_NS6detail15normal_iteratorINSD_10device_ptrIiEEEEyS9_iNS7_10__identityEEEvT0_PT3_T1_NS0_13GridEvenShareISN_EET2_T4_E12temp_storage+20];
	add.s32 	%r278, %r276, %r277;
	ld.shared.u32 	%r279, [_ZZN3cub18CUB_300001_SM_10006detail6reduce18DeviceReduceKernelINS2_10policy_hubIiyN4cuda3std3__44plusIiEEE10Policy1000EN6thrust24THRUST_300001_SM_1000_NS6detail15normal_iteratorINSD_10device_ptrIiEEEEyS9_iNS7_10__identityEEEvT0_PT3_T1_NS0_13GridEvenShareISN_EET2_T4_E12temp_storage+24];
	add.s32 	%r280, %r278, %r279;
	ld.shared.u32 	%r281, [_ZZN3cub18CUB_300001_SM_10006detail6reduce18DeviceReduceKernelINS2_10policy_hubIiyN4cuda3std3__44plusIiEEE10Policy1000EN6thrust24THRUST_300001_SM_1000_NS6detail15normal_iteratorINSD_10device_ptrIiEEEEyS9_iNS7_10__identityEEEvT0_PT3_T1_NS0_13GridEvenShareISN_EET2_T4_E12temp_storage+28];
	add.s32 	%r282, %r280, %r281;
	ld.shared.u32 	%r283, [_ZZN3cub18CUB_300001_SM_10006detail6reduce18DeviceReduceKernelINS2_10policy_hubIiyN4cuda3std3__44plusIiEEE10Policy1000EN6thrust24THRUST_300001_SM_1000_NS6detail15normal_iteratorINSD_10device_ptrIiEEEEyS9_iNS7_10__identityEEEvT0_PT3_T1_NS0_13GridEvenShareISN_EET2_T4_E12temp_storage+32];
	add.s32 	%r284, %r282, %r283;
	ld.shared.u32 	%r285, [_ZZN3cub18CUB_300001_SM_10006detail6reduce18DeviceReduceKernelINS2_10policy_hubIiyN4cuda3std3__44plusIiEEE10Policy1000EN6thrust24THRUST_300001_SM_1000_NS6detail15normal_iteratorINSD_10device_ptrIiEEEEyS9_iNS7_10__identityEEEvT0_PT3_T1_NS0_13GridEvenShareISN_EET2_T4_E12temp_storage+36];
	add.s32 	%r501, %r284, %r285;
$L__BB17_46:
	mov.u32 	%r464, %tid.x;
	setp.ne.s32 	%p56, %r464, 0;
	@%p56 bra 	$L__BB17_48;
	ld.param.u64 	%rd71, [_ZN3cub18CUB_300001_SM_10006detail6reduce18DeviceReduceKernelINS2_10policy_hubIiyN4cuda3std3__44plusIiEEE10Policy1000EN6thrust24THRUST_300001_SM_1000_NS6detail15normal_iteratorINSD_10device_ptrIiEEEEyS9_iNS7_10__identityEEEvT0_PT3_T1_NS0_13GridEvenShareISN_EET2_T4__param_1];
	cvta.to.global.u64 	%rd68, %rd71;
	mul.wide.u32 	%rd69, %r2, 4;
	add.s64 	%rd70, %rd68, %rd69;
	st.global.u32 	[%rd70], %r501;
$L__BB17_48:
	ret;

}
	// .globl	_ZN3cub18CUB_300001_SM_10006detail6reduce28DeviceReduceSingleTileKernelINS2_10policy_hubIiyN4cuda3std3__44plusIiEEE10Policy1000EPiSC_iS9_iiNS7_10__identityEEEvT0_T1_T2_T3_T4_T6_
.visible .entry _ZN3cub18CUB_300001_SM_10006detail6reduce28DeviceReduceSingleTileKernelINS2_10policy_hubIiyN4cuda3std3__44plusIiEEE10Policy1000EPiSC_iS9_iiNS7_10__identityEEEvT0_T1_T2_T3_T4_T6_(
	.param .u64 .ptr .align 1 _ZN3cub18CUB_300001_SM_10006detail6reduce28DeviceReduceSingleTileKernelINS2_10policy_hubIiyN4cuda3std3__44plusIiEEE10Policy1000EPiSC_iS9_iiNS7_10__identityEEEvT0_T1_T2_T3_T4_T6__param_0,
	.param .u64 .ptr .align 1 _ZN3cub18CUB_300001_SM_10006detail6reduce28DeviceReduceSingleTileKernelINS2_10policy_hubIiyN4cuda3std3__44plusIiEEE10Policy1000EPiSC_iS9_iiNS7_10__identityEEEvT0_T1_T2_T3_T4_T6__param_1,
	.param .u32 _ZN3cub18CUB_300001_SM_10006detail6reduce28DeviceReduceSingleTileKernelINS2_10policy_hubIiyN4cuda3std3__44plusIiEEE10Policy1000EPiSC_iS9_iiNS7_10__identityEEEvT0_T1_T2_T3_T4_T6__param_2,
	.param .align 1 .b8 _ZN3cub18CUB_300001_SM_10006detail6reduce28DeviceReduceSingleTileKernelINS2_10policy_hubIiyN4cuda3std3__44plusIiEEE10Policy1000EPiSC_iS9_iiNS7_10__identityEEEvT0_T1_T2_T3_T4_T6__param_3[1],
	.param .u32 _ZN3cub18CUB_300001_SM_10006detail6reduce28DeviceReduceSingleTileKernelINS2_10policy_hubIiyN4cuda3std3__44plusIiEEE10Policy1000EPiSC_iS9_iiNS7_10__identityEEEvT0_T1_T2_T3_T4_T6__param_4,
	.param .align 1 .b8 _ZN3cub18CUB_300001_SM_10006detail6reduce28DeviceReduceSingleTileKernelINS2_10policy_hubIiyN4cuda3std3__44plusIiEEE10Policy1000EPiSC_iS9_iiNS7_10__identityEEEvT0_T1_T2_T3_T4_T6__param_5[1]
)
.maxntid 256
.minnctapersm 1
{
	.reg .pred 	%p<97>;
	.reg .b32 	%r<687>;
	.reg .b64 	%rd<125>;
	// demoted variable
	.shared .align 4 .b8 _ZZN3cub18CUB_300001_SM_10006detail6reduce28DeviceReduceSingleTileKernelINS2_10policy_hubIiyN4cuda3std3__44plusIiEEE10Policy1000EPiSC_iS9_iiNS7_10__identityEEEvT0_T1_T2_T3_T4_T6_E12temp_storage[44];
	ld.param.u64 	%rd16, [_ZN3cub18CUB_300001_SM_10006detail6reduce28DeviceReduceSingleTileKernelINS2_10policy_hubIiyN4cuda3std3__44plusIiEEE10Policy1000EPiSC_iS9_iiNS7_10__identityEEEvT0_T1_T2_T3_T4_T6__param_0];
	ld.param.u64 	%rd17, [_ZN3cub18CUB_300001_SM_10006detail6reduce28DeviceReduceSingleTileKernelINS2_10policy_hubIiyN4cuda3std3__44plusIiEEE10Policy1000EPiSC_iS9_iiNS7_10__identityEEEvT0_T1_T2_T3_T4_T6__param_1];
	ld.param.u32 	%r120, [_ZN3cub18CUB_300001_SM_10006detail6reduce28DeviceReduceSingleTileKernelINS2_10policy_hubIiyN4cuda3std3__44plusIiEEE10Policy1000EPiSC_iS9_iiNS7_10__identityEEEvT0_T1_T2_T3_T4_T6__param_2];
	ld.param.u32 	%r121, [_ZN3cub18CUB_300001_SM_10006detail6reduce28DeviceReduceSingleTileKernelINS2_10policy_hubIiyN4cuda3std3__44plusIiEEE10Policy1000EPiSC_iS9_iiNS7_10__identityEEEvT0_T1_T2_T3_T4_T6__param_4];
	cvta.to.global.u64 	%rd1, %rd17;
	setp.ne.s32 	%p1, %r120, 0;
	@%p1 bra 	$L__BB18_3;
	mov.u32 	%r633, %tid.x;
	setp.ne.s32 	%p96, %r633, 0;
	@%p96 bra 	$L__BB18_74;
	st.global.u32 	[%rd1], %r121;
	bra.uni 	$L__BB18_74;
$L__BB18_3:
	and.b64  	%rd18, %rd16, 15;
	setp.ne.s64 	%p2, %rd18, 0;
	@%p2 bra 	$L__BB18_38;
	setp.gt.s32 	%p49, %r120, 4095;
	@%p49 bra 	$L__BB18_22;
	mov.u32 	%r1, %tid.x;
	setp.ge.s32 	%p66, %r1, %r120;
	mov.b32 	%r644, 0;
	mov.u32 	%r639, %r1;
	@%p66 bra 	$L__BB18_7;
	mul.wide.u32 	%rd113, %r1, 4;
	add.s64 	%rd112, %rd16, %rd113;
	// begin inline asm
	ld.global.nc.u32 %r644, [%rd112];
	// end inline asm
	add.s32 	%r639, %r1, 256;
$L__BB18_7:
	setp.ge.s32 	%p67, %r639, %r120;
	@%p67 bra 	$L__BB18_13;
	not.b32 	%r507, %r639;
	add.s32 	%r6, %r120, %r507;
	and.b32  	%r508, %r6, 768;
	setp.eq.s32 	%p68, %r508, 768;
	@%p68 bra 	$L__BB18_11;
	mul.wide.u32 	%rd114, %r639, 4;
	add.s64 	%rd121, %rd16, %rd114;
	shr.u32 	%r509, %r6, 8;
	add.s32 	%r510, %r509, 1;
	and.b32  	%r511, %r510, 3;
	neg.s32 	%r636, %r511;
$L__BB18_10:
	.pragma "nounroll";
	// begin inline asm
	ld.global.nc.u32 %r512, [%rd121];
	// end inline asm
	add.s32 	%r644, %r512, %r644;
	add.s32 	%r639, %r639, 256;
	add.s64 	%rd121, %rd121, 1024;
	add.s32 	%r636, %r636, 1;
	setp.ne.s32 	%p69, %r636, 0;
	@%p69 bra 	$L__BB18_10;
$L__BB18_11:
	setp.lt.u32 	%p70, %r6, 768;
	@%p70 bra 	$L__BB18_13;
$L__BB18_12:
	mul.wide.s32 	%rd120, %r639, 4;
	add.s64 	%rd116, %rd16, %rd120;
	// begin inline asm
	ld.global.nc.u32 %r513, [%rd116];
	// end inline asm
	add.s32 	%r517, %r513, %r644;
	add.s64 	%rd117, %rd116, 1024;
	// begin inline asm
	ld.global.nc.u32 %r514, [%rd117];
	// end inline asm
	add.s32 	%r518, %r514, %r517;
	add.s64 	%rd118, %rd116, 2048;
	// begin inline asm
	ld.global.nc.u32 %r515, [%rd118];
	// end inline asm
	add.s32 	%r519, %r515, %r518;
	add.s64 	%rd119, %rd116, 3072;
	// begin inline asm
	ld.global.nc.u32 %r516, [%rd119];
	// end inline asm
	add.s32 	%r644, %r516, %r519;
	add.s32 	%r639, %r639, 1024;
	setp.lt.s32 	%p71, %r639, %r120;
	@%p71 bra 	$L__BB18_12;
$L__BB18_13:
	setp.lt.s32 	%p72, %r120, 256;
	@%p72 bra 	$L__BB18_18;
	// begin inline asm
	mov.u32 %r583, %laneid;
	// end inline asm
	mov.b32 	%r586, 1;
	mov.b32 	%r607, 31;
	mov.b32 	%r608, -1;
	// begin inline asm
	shfl.sync.down.b32 %r584, %r644, %r586, %r607, %r608;
	// end inline asm
	setp.gt.s32 	%p88, %r583, 30;
	selp.b32 	%r609, 0, %r584, %p88;
	add.s32 	%r590, %r609, %r644;
	mov.b32 	%r591, 2;
	// begin inline asm
	shfl.sync.down.b32 %r589, %r590, %r591, %r607, %r608;
	// end inline asm
	setp.gt.s32 	%p89, %r583, 29;
	selp.b32 	%r610, 0, %r589, %p89;
	add.s32 	%r595, %r590, %r610;
	mov.b32 	%r596, 4;
	// begin inline asm
	shfl.sync.down.b32 %r594, %r595, %r596, %r607, %r608;
	// end inline asm
	setp.gt.s32 	%p90, %r583, 27;
	selp.b32 	%r611, 0, %r594, %p90;
	add.s32 	%r600, %r595, %r611;
	mov.b32 	%r601, 8;
	// begin inline asm
	shfl.sync.down.b32 %r599, %r600, %r601, %r607, %r608;
	// end inline asm
	setp.gt.s32 	%p91, %r583, 23;
	selp.b32 	%r612, 0, %r599, %p91;
	add.s32 	%r605, %r600, %r612;
	mov.b32 	%r606, 16;
	// begin inline asm
	shfl.sync.down.b32 %r604, %r605, %r606, %r607, %r608;
	// end inline asm
	setp.gt.s32 	%p92, %r583, 15;
	selp.b32 	%r613, 0, %r604, %p92;
	add.s32 	%r686, %r605, %r613;
	setp.ne.s32 	%p93, %r583, 0;
	@%p93 bra 	$L__BB18_16;
	shr.u32 	%r614, %r1, 3;
	and.b32  	%r615, %r614, 124;
	mov.u32 	%r616, _ZZN3cub18CUB_300001_SM_10006detail6reduce28DeviceReduceSingleTileKernelINS2_10policy_hubIiyN4cuda3std3__44plusIiEEE10Policy1000EPiSC_iS9_iiNS7_10__identityEEEvT0_T1_T2_T3_T4_T6_E12temp_storage;
	add.s32 	%r617, %r616, %r615;
	st.shared.u32 	[%r617+8], %r686;
$L__BB18_16:
	bar.sync 	0;
	setp.ne.s32 	%p94, %r1, 0;
	@%p94 bra 	$L__BB18_72;
	ld.shared.u32 	%r618, [_ZZN3cub18CUB_300001_SM_10006detail6reduce28DeviceReduceSingleTileKernelINS2_10policy_hubIiyN4cuda3std3__44plusIiEEE10Policy1000EPiSC_iS9_iiNS7_10__identityEEEvT0_T1_T2_T3_T4_T6_E12temp_storage+12];
	add.s32 	%r619, %r618, %r686;
	ld.shared.u32 	%r620, [_ZZN3cub18CUB_300001_SM_10006detail6reduce28DeviceReduceSingleTileKernelINS2_10policy_hubIiyN4cuda3std3__44plusIiEEE10Policy1000EPiSC_iS9_iiNS7_10__identityEEEvT0_T1_T2_T3_T4_T6_E12temp_storage+16];
	add.s32 	%r621, %r619, %r620;
	ld.shared.u32 	%r622, [_ZZN3cub18CUB_300001_SM_10006detail6reduce28DeviceReduceSingleTileKernelINS2_10policy_hubIiyN4cuda3std3__44plusIiEEE10Policy1000EPiSC_iS9_iiNS7_10__identityEEEvT0_T1_T2_T3_T4_T6_E12temp_storage+20];
	add.s32 	%r623, %r621, %r622;
	ld.shared.u32 	%r624, [_ZZN3cub18CUB_300001_SM_10006detail6reduce28DeviceReduceSingleTileKernelINS2_10policy_hubIiyN4cuda3std3__44plusIiEEE10Policy1000EPiSC_iS9_iiNS7_10__identityEEEvT0_T1_T2_T3_T4_T6_E12temp_storage+24];
	add.s32 	%r625, %r623, %r624;
	ld.shared.u32 	%r626, [_ZZN3cub18CUB_300001_SM_10006detail6reduce28DeviceReduceSingleTileKernelINS2_10policy_hubIiyN4cuda3std3__44plusIiEEE10Policy1000EPiSC_iS9_iiNS7_10__identityEEEvT0_T1_T2_T3_T4_T6_E12temp_storage+28];
	add.s32 	%r627, %r625, %r626;
	ld.shared.u32 	%r628, [_ZZN3cub18CUB_300001_SM_10006detail6reduce28DeviceReduceSingleTileKernelINS2_10policy_hubIiyN4cuda3std3__44plusIiEEE10Policy1000EPiSC_iS9_iiNS7_10__identityEEEvT0_T1_T2_T3_T4_T6_E12temp_storage+32];
	add.s32 	%r629, %r627, %r628;
	ld.shared.u32 	%r630, [_ZZN3cub18CUB_300001_SM_10006detail6reduce28DeviceReduceSingleTileKernelINS2_10policy_hubIiyN4cuda3std3__44plusIiEEE10Policy1000EPiSC_iS9_iiNS7_10__identityEEEvT0_T1_T2_T3_T4_T6_E12temp_storage+36];
	add.s32 	%r686, %r629, %r630;
	bra.uni 	$L__BB18_72;
$L__BB18_18:
	// begin inline asm
	mov.u32 %r520, %laneid;
	// end inline asm
	and.b32  	%r546, %r1, 992;
	add.s32 	%r547, %r546, 32;
	setp.gt.s32 	%p73, %r547, %r120;
	not.b32 	%r548, %r546;
	add.s32 	%r549, %r120, %r548;
	selp.b32 	%r544, %r549, 31, %p73;
	mov.b32 	%r523, 1;
	mov.b32 	%r545, -1;
	// begin inline asm
	shfl.sync.down.b32 %r521, %r644, %r523, %r544, %r545;
	// end inline asm
	setp.lt.s32 	%p74, %r520, %r544;
	selp.b32 	%r550, %r521, 0, %p74;
	add.s32 	%r527, %r550, %r644;
	mov.b32 	%r528, 2;
	// begin inline asm
	shfl.sync.down.b32 %r526, %r527, %r528, %r544, %r545;
	// end inline asm
	add.s32 	%r551, %r520, 2;
	setp.gt.s32 	%p75, %r551, %r544;
	selp.b32 	%r552, 0, %r526, %p75;
	add.s32 	%r532, %r527, %r552;
	mov.b32 	%r533, 4;
	// begin inline asm
	shfl.sync.down.b32 %r531, %r532, %r533, %r544, %r545;
	// end inline asm
	add.s32 	%r553, %r520, 4;
	setp.gt.s32 	%p76, %r553, %r544;
	selp.b32 	%r554, 0, %r531, %p76;
	add.s32 	%r537, %r532, %r554;
	mov.b32 	%r538, 8;
	// begin inline asm
	shfl.sync.down.b32 %r536, %r537, %r538, %r544, %r545;
	// end inline asm
	add.s32 	%r555, %r520, 8;
	setp.gt.s32 	%p77, %r555, %r544;
	selp.b32 	%r556, 0, %r536, %p77;
	add.s32 	%r542, %r537, %r556;
	mov.b32 	%r543, 16;
	// begin inline asm
	shfl.sync.down.b32 %r541, %r542, %r543, %r544, %r545;
	// end inline asm
	add.s32 	%r557, %r520, 16;
	setp.gt.s32 	%p78, %r557, %r544;
	selp.b32 	%r558, 0, %r541, %p78;
	add.s32 	%r686, %r542, %r558;
	setp.ne.s32 	%p79, %r520, 0;
	@%p79 bra 	$L__BB18_20;
	shr.u32 	%r559, %r1, 3;
	and.b32  	%r560, %r559, 124;
	mov.u32 	%r561, _ZZN3cub18CUB_300001_SM_10006detail6reduce28DeviceReduceSingleTileKernelINS2_10policy_hubIiyN4cuda3std3__44plusIiEEE10Policy1000EPiSC_iS9_iiNS7_10__identityEEEvT0_T1_T2_T3_T4_T6_E12temp_storage;
	add.s32 	%r562, %r561, %r560;
	st.shared.u32 	[%r562+8], %r686;
$L__BB18_20:
	bar.sync 	0;
	setp.ne.s32 	%p80, %r1, 0;
	@%p80 bra 	$L__BB18_72;
	setp.gt.s32 	%p81, %r120, 32;
	ld.shared.u32 	%r563, [_ZZN3cub18CUB_300001_SM_10006detail6reduce28DeviceReduceSingleTileKernelINS2_10policy_hubIiyN4cuda3std3__44plusIiEEE10Policy1000EPiSC_iS9_iiNS7_10__identityEEEvT0_T1_T2_T3_T4_T6_E12temp_storage+12];
	selp.b32 	%r564, %r563, 0, %p81;
	add.s32 	%r565, %r564, %r686;
	setp.gt.s32 	%p82, %r120, 64;
	ld.shared.u32 	%r566, [_ZZN3cub18CUB_300001_SM_10006detail6reduce28DeviceReduceSingleTileKernelINS2_10policy_hubIiyN4cuda3std3__44plusIiEEE10Policy1000EPiSC_iS9_iiNS7_10__identityEEEvT0_T1_T2_T3_T4_T6_E12temp_storage+16];
	selp.b32 	%r567, %r566, 0, %p82;
	add.s32 	%r568, %r565, %r567;
	setp.gt.s32 	%p83, %r120, 96;
	ld.shared.u32 	%r569, [_ZZN3cub18CUB_300001_SM_10006detail6reduce28DeviceReduceSingleTileKernelINS2_10policy_hubIiyN4cuda3std3__44plusIiEEE10Policy1000EPiSC_iS9_iiNS7_10__identityEEEvT0_T1_T2_T3_T4_T6_E12temp_storage+20];
	selp.b32 	%r570, %r569, 0, %p83;
	add.s32 	%r571, %r568, %r570;
	setp.gt.s32 	%p84, %r120, 128;
	ld.shared.u32 	%r572, [_ZZN3cub18CUB_300001_SM_10006detail6reduce28DeviceReduceSingleTileKernelINS2_10policy_hubIiyN4cuda3std3__44plusIiEEE10Policy1000EPiSC_iS9_iiNS7_10__identityEEEvT0_T1_T2_T3_T4_T6_E12temp_storage+24];
	selp.b32 	%r573, %r572, 0, %p84;
	add.s32 	%r574, %r571, %r573;
	setp.gt.s32 	%p85, %r120, 160;
	ld.shared.u32 	%r575, [_ZZN3cub18CUB_300001_SM_10006detail6reduce28DeviceReduceSingleTileKernelINS2_10policy_hubIiyN4cuda3std3__44plusIiEEE10Policy1000EPiSC_iS9_iiNS7_10__identityEEEvT0_T1_T2_T3_T4_T6_E12temp_storage+28];
	selp.b32 	%r576, %r575, 0, %p85;
	add.s32 	%r577, %r574, %r576;
	setp.gt.s32 	%p86, %r120, 192;
	ld.shared.u32 	%r578, [_ZZN3cub18CUB_300001_SM_10006detail6reduce28DeviceReduceSingleTileKernelINS2_10policy_hubIiyN4cuda3std3__44plusIiEEE10Policy1000EPiSC_iS9_iiNS7_10__identityEEEvT0_T1_T2_T3_T4_T6_E12temp_storage+32];
	selp.b32 	%r579, %r578, 0, %p86;
	add.s32 	%r580, %r577, %r579;
	setp.gt.s32 	%p87, %r120, 224;
	ld.shared.u32 	%r581, [_ZZN3cub18CUB_300001_SM_10006detail6reduce28DeviceReduceSingleTileKernelINS2_10policy_hubIiyN4cuda3std3__44plusIiEEE10Policy1000EPiSC_iS9_iiNS7_10__identityEEEvT0_T1_T2_T3_T4_T6_E12temp_storage+36];
	selp.b32 	%r582, %r581, 0, %p87;
	add.s32 	%r686, %r580, %r582;
	bra.uni 	$L__BB18_72;
$L__BB18_22:
	mov.u32 	%r26, %tid.x;
	shl.b32 	%r377, %r26, 2;
	mul.wide.u32 	%rd86, %r377, 4;
	add.s64 	%rd76, %rd16, %rd86;
	// begin inline asm
	ld.global.nc.v2.u64 {%rd74, %rd75}, [%rd76];
	// end inline asm
	mov.b64 	{%r378, %r379}, %rd75;
	mov.b64 	{%r380, %r381}, %rd74;
	add.s64 	%rd79, %rd76, 4096;
	// begin inline asm
	ld.global.nc.v2.u64 {%rd77, %rd78}, [%rd79];
	// end inline asm
	mov.b64 	{%r382, %r383}, %rd78;
	mov.b64 	{%r384, %r385}, %rd77;
	add.s64 	%rd82, %rd76, 8192;
	// begin inline asm
	ld.global.nc.v2.u64 {%rd80, %rd81}, [%rd82];
	// end inline asm
	mov.b64 	{%r386, %r387}, %rd81;
	mov.b64 	{%r388, %r389}, %rd80;
	add.s64 	%rd85, %rd76, 12288;
	// begin inline asm
	ld.global.nc.v2.u64 {%rd83, %rd84}, [%rd85];
	// end inline asm
	mov.b64 	{%r390, %r391}, %rd84;
	mov.b64 	{%r392, %r393}, %rd83;
	add.s32 	%r394, %r381, %r380;
	add.s32 	%r395, %r378, %r394;
	add.s32 	%r396, %r379, %r395;
	add.s32 	%r397, %r384, %r396;
	add.s32 	%r398, %r385, %r397;
	add.s32 	%r399, %r382, %r398;
	add.s32 	%r400, %r383, %r399;
	add.s32 	%r401, %r388, %r400;
	add.s32 	%r402, %r389, %r401;
	add.s32 	%r403, %r386, %r402;
	add.s32 	%r404, %r387, %r403;
	add.s32 	%r405, %r392, %r404;
	add.s32 	%r406, %r393, %r405;
	add.s32 	%r407, %r390, %r406;
	add.s32 	%r659, %r391, %r407;
	setp.lt.u32 	%p50, %r120, 8192;
	mov.b32 	%r648, 4096;
	@%p50 bra 	$L__BB18_26;
	add.s32 	%r28, %r120, -4096;
	mov.b32 	%r648, 4096;
$L__BB18_24:
	mul.wide.s32 	%rd99, %r648, 4;
	add.s64 	%rd89, %rd76, %rd99;
	// begin inline asm
	ld.global.nc.v2.u64 {%rd87, %rd88}, [%rd89];
	// end inline asm
	mov.b64 	{%r409, %r410}, %rd88;
	mov.b64 	{%r411, %r412}, %rd87;
	add.s64 	%rd92, %rd89, 4096;
	// begin inline asm
	ld.global.nc.v2.u64 {%rd90, %rd91}, [%rd92];
	// end inline asm
	mov.b64 	{%r413, %r414}, %rd91;
	mov.b64 	{%r415, %r416}, %rd90;
	add.s64 	%rd95, %rd89, 8192;
	// begin inline asm
	ld.global.nc.v2.u64 {%rd93, %rd94}, [%rd95];
	// end inline asm
	mov.b64 	{%r417, %r418}, %rd94;
	mov.b64 	{%r419, %r420}, %rd93;
	add.s64 	%rd98, %rd89, 12288;
	// begin inline asm
	ld.global.nc.v2.u64 {%rd96, %rd97}, [%rd98];
	// end inline asm
	mov.b64 	{%r421, %r422}, %rd97;
	mov.b64 	{%r423, %r424}, %rd96;
	add.s32 	%r425, %r411, %r659;
	add.s32 	%r426, %r412, %r425;
	add.s32 	%r427, %r409, %r426;
	add.s32 	%r428, %r410, %r427;
	add.s32 	%r429, %r415, %r428;
	add.s32 	%r430, %r416, %r429;
	add.s32 	%r431, %r413, %r430;
	add.s32 	%r432, %r414, %r431;
	add.s32 	%r433, %r419, %r432;
	add.s32 	%r434, %r420, %r433;
	add.s32 	%r435, %r417, %r434;
	add.s32 	%r436, %r418, %r435;
	add.s32 	%r437, %r423, %r436;
	add.s32 	%r438, %r424, %r437;
	add.s32 	%r439, %r421, %r438;
	add.s32 	%r659, %r422, %r439;
	sub.s32 	%r440, %r120, %r648;
	setp.lt.s32 	%p51, %r440, 4096;
	@%p51 bra 	$L__BB18_34;
	add.s32 	%r648, %r648, 4096;
	setp.le.s32 	%p52, %r648, %r28;
	@%p52 bra 	$L__BB18_24;
$L__BB18_26:
	setp.le.s32 	%p53, %r120, %r648;
	@%p53 bra 	$L__BB18_34;
	sub.s32 	%r35, %r120, %r648;
	setp.ge.s32 	%p54, %r26, %r35;
	@%p54 bra 	$L__BB18_34;
	not.b32 	%r442, %r26;
	add.s32 	%r443, %r120, %r442;
	sub.s32 	%r36, %r443, %r648;
	and.b32  	%r444, %r36, 768;
	setp.eq.s32 	%p55, %r444, 768;
	mov.u32 	%r653, %r26;
	@%p55 bra 	$L__BB18_31;
	add.s32 	%r650, %r26, %r648;
	shr.u32 	%r445, %r36, 8;
	add.s32 	%r446, %r445, 1;
	and.b32  	%r447, %r446, 3;
	neg.s32 	%r649, %r447;
	mov.u32 	%r653, %r26;
$L__BB18_30:
	.pragma "nounroll";
	mul.wide.u32 	%rd101, %r650, 4;
	add.s64 	%rd100, %rd16, %rd101;
	// begin inline asm
	ld.global.nc.u32 %r448, [%rd100];
	// end inline asm
	add.s32 	%r659, %r448, %r659;
	add.s32 	%r653, %r653, 256;
	add.s32 	%r650, %r650, 256;
	add.s32 	%r649, %r649, 1;
	setp.ne.s32 	%p56, %r649, 0;
	@%p56 bra 	$L__BB18_30;
$L__BB18_31:
	setp.lt.u32 	%p57, %r36, 768;
	@%p57 bra 	$L__BB18_34;
	cvt.u64.u32 	%rd102, %r653;
	cvt.u64.u32 	%rd103, %r648;
	add.s64 	%rd104, %rd102, %rd103;
	shl.b64 	%rd105, %rd104, 2;
	add.s64 	%rd106, %rd105, %rd16;
	add.s64 	%rd122, %rd106, 2048;
	add.s32 	%r656, %r653, %r648;
$L__BB18_33:
	mul.wide.u32 	%rd111, %r656, 4;
	add.s64 	%rd107, %rd16, %rd111;
	// begin inline asm
	ld.global.nc.u32 %r449, [%rd107];
	// end inline asm
	add.s32 	%r453, %r449, %r659;
	add.s64 	%rd108, %rd122, -1024;
	// begin inline asm
	ld.global.nc.u32 %r450, [%rd108];
	// end inline asm
	add.s32 	%r454, %r450, %r453;
	// begin inline asm
	ld.global.nc.u32 %r451, [%rd122];
	// end inline asm
	add.s32 	%r455, %r451, %r454;
	add.s64 	%rd110, %rd122, 1024;
	// begin inline asm
	ld.global.nc.u32 %r452, [%rd110];
	// end inline asm
	add.s32 	%r659, %r452, %r455;
	add.s32 	%r653, %r653, 1024;
	add.s64 	%rd122, %rd122, 4096;
	add.s32 	%r656, %r656, 1024;
	setp.lt.s32 	%p58, %r653, %r35;
	@%p58 bra 	$L__BB18_33;
$L__BB18_34:
	// begin inline asm
	mov.u32 %r456, %laneid;
	// end inline asm
	mov.b32 	%r459, 1;
	mov.b32 	%r480, 31;
	mov.b32 	%r481, -1;
	// begin inline asm
	shfl.sync.down.b32 %r457, %r659, %r459, %r480, %r481;
	// end inline asm
	setp.gt.s32 	%p59, %r456, 30;
	selp.b32 	%r482, 0, %r457, %p59;
	add.s32 	%r463, %r482, %r659;
	mov.b32 	%r464, 2;
	// begin inline asm
	shfl.sync.down.b32 %r462, %r463, %r464, %r480, %r481;
	// end inline asm
	setp.gt.s32 	%p60, %r456, 29;
	selp.b32 	%r483, 0, %r462, %p60;
	add.s32 	%r468, %r463, %r483;
	mov.b32 	%r469, 4;
	// begin inline asm
	shfl.sync.down.b32 %r467, %r468, %r469, %r480, %r481;
	// end inline asm
	setp.gt.s32 	%p61, %r456, 27;
	selp.b32 	%r484, 0, %r467, %p61;
	add.s32 	%r473, %r468, %r484;
	mov.b32 	%r474, 8;
	// begin inline asm
	shfl.sync.down.b32 %r472, %r473, %r474, %r480, %r481;
	// end inline asm
	setp.gt.s32 	%p62, %r456, 23;
	selp.b32 	%r485, 0, %r472, %p62;
	add.s32 	%r478, %r473, %r485;
	mov.b32 	%r479, 16;
	// begin inline asm
	shfl.sync.down.b32 %r477, %r478, %r479, %r480, %r481;
	// end inline asm
	setp.gt.s32 	%p63, %r456, 15;
	selp.b32 	%r486, 0, %r477, %p63;
	add.s32 	%r686, %r478, %r486;
	setp.ne.s32 	%p64, %r456, 0;
	@%p64 bra 	$L__BB18_36;
	shr.u32 	%r487, %r26, 3;
	and.b32  	%r488, %r487, 124;
	mov.u32 	%r489, _ZZN3cub18CUB_300001_SM_10006detail6reduce28DeviceReduceSingleTileKernelINS2_10policy_hubIiyN4cuda3std3__44plusIiEEE10Policy1000EPiSC_iS9_iiNS7_10__identityEEEvT0_T1_T2_T3_T4_T6_E12temp_storage;
	add.s32 	%r490, %r489, %r488;
	st.shared.u32 	[%r490+8], %r686;
$L__BB18_36:
	bar.sync 	0;
	setp.ne.s32 	%p65, %r26, 0;
	@%p65 bra 	$L__BB18_72;
	ld.shared.u32 	%r491, [_ZZN3cub18CUB_300001_SM_10006detail6reduce28DeviceReduceSingleTileKernelINS2_10policy_hubIiyN4cuda3std3__44plusIiEEE10Policy1000EPiSC_iS9_iiNS7_10__identityEEEvT0_T1_T2_T3_T4_T6_E12temp_storage+12];
	add.s32 	%r492, %r491, %r686;
	ld.shared.u32 	%r493, [_ZZN3cub18CUB_300001_SM_10006detail6reduce28DeviceReduceSingleTileKernelINS2_10policy_hubIiyN4cuda3std3__44plusIiEEE10Policy1000EPiSC_iS9_iiNS7_10__identityEEEvT0_T1_T2_T3_T4_T6_E12temp_storage+16];
	add.s32 	%r494, %r492, %r493;
	ld.shared.u32 	%r495, [_ZZN3cub18CUB_300001_SM_10006detail6reduce28DeviceReduceSingleTileKernelINS2_10policy_hubIiyN4cuda3std3__44plusIiEEE10Policy1000EPiSC_iS9_iiNS7_10__identityEEEvT0_T1_T2_T3_T4_T6_E12temp_storage+20];
	add.s32 	%r496, %r494, %r495;
	ld.shared.u32 	%r497, [_ZZN3cub18CUB_300001_SM_10006detail6reduce28DeviceReduceSingleTileKernelINS2_10policy_hubIiyN4cuda3std3__44plusIiEEE10Policy1000EPiSC_iS9_iiNS7_10__identityEEEvT0_T1_T2_T3_T4_T6_E12temp_storage+24];
	add.s32 	%r498, %r496, %r497;
	ld.shared.u32 	%r499, [_ZZN3cub18CUB_300001_SM_10006detail6reduce28DeviceReduceSingleTileKernelINS2_10policy_hubIiyN4cuda3std3__44plusIiEEE10Policy1000EPiSC_iS9_iiNS7_10__identityEEEvT0_T1_T2_T3_T4_T6_E12temp_storage+28];
	add.s32 	%r500, %r498, %r499;
	ld.shared.u32 	%r501, [_ZZN3cub18CUB_300001_SM_10006detail6reduce28DeviceReduceSingleTileKernelINS2_10policy_hubIiyN4cuda3std3__44plusIiEEE10Policy1000EPiSC_iS9_iiNS7_10__identityEEEvT0_T1_T2_T3_T4_T6_E12temp_storage+32];
	add.s32 	%r502, %r500, %r501;
	ld.shared.u32 	%r503, [_ZZN3cub18CUB_300001_SM_10006detail6reduce28DeviceReduceSingleTileKernelINS2_10policy_hubIiyN4cuda3std3__44plusIiEEE10Policy1000EPiSC_iS9_iiNS7_10__identityEEEvT0_T1_T2_T3_T4_T6_E12temp_storage+36];
	add.s32 	%r686, %r502, %r503;
	bra.uni 	$L__BB18_72;
$L__BB18_38:
	setp.gt.s32 	%p3, %r120, 4095;
	@%p3 bra 	$L__BB18_56;
	mov.u32 	%r60, %tid.x;
	setp.ge.s32 	%p20, %r60, %r120;
	mov.b32 	%r670, 0;
	mov.u32 	%r665, %r60;
	@%p20 bra 	$L__BB18_41;
	mul.wide.u32 	%rd66, %r60, 4;
	add.s64 	%rd65, %rd16, %rd66;
	// begin inline asm
	ld.global.nc.u32 %r670, [%rd65];
	// end inline asm
	add.s32 	%r665, %r60, 256;
$L__BB18_41:
	setp.ge.s32 	%p21, %r665, %r120;
	@%p21 bra 	$L__BB18_47;
	not.b32 	%r252, %r665;
	add.s32 	%r65, %r120, %r252;
	and.b32  	%r253, %r65, 768;
	setp.eq.s32 	%p22, %r253, 768;
	@%p22 bra 	$L__BB18_45;
	mul.wide.u32 	%rd67, %r665, 4;
	add.s64 	%rd123, %rd16, %rd67;
	shr.u32 	%r254, %r65, 8;
	add.s32 	%r255, %r254, 1;
	and.b32  	%r256, %r255, 3;
	neg.s32 	%r662, %r256;
$L__BB18_44:
	.pragma "nounroll";
	// begin inline asm
	ld.global.nc.u32 %r257, [%rd123];
	// end inline asm
	add.s32 	%r670, %r257, %r670;
	add.s32 	%r665, %r665, 256;
	add.s64 	%rd123, %rd123, 1024;
	add.s32 	%r662, %r662, 1;
	setp.ne.s32 	%p23, %r662, 0;
	@%p23 bra 	$L__BB18_44;
$L__BB18_45:
	setp.lt.u32 	%p24, %r65, 768;
	@%p24 bra 	$L__BB18_47;
$L__BB18_46:
	mul.wide.s32 	%rd73, %r665, 4;
	add.s64 	%rd69, %rd16, %rd73;
	// begin inline asm
	ld.global.nc.u32 %r258, [%rd69];
	// end inline asm
	add.s32 	%r262, %r258, %r670;
	add.s64 	%rd70, %rd69, 1024;
	// begin inline asm
	ld.global.nc.u32 %r259, [%rd70];
	// end inline asm
	add.s32 	%r263, %r259, %r262;
	add.s64 	%rd71, %rd69, 2048;
	// begin inline asm
	ld.global.nc.u32 %r260, [%rd71];
	// end inline asm
	add.s32 	%r264, %r260, %r263;
	add.s64 	%rd72, %rd69, 3072;
	// begin inline asm
	ld.global.nc.u32 %r261, [%rd72];
	// end inline asm
	add.s32 	%r670, %r261, %r264;
	add.s32 	%r665, %r665, 1024;
	setp.lt.s32 	%p25, %r665, %r120;
	@%p25 bra 	$L__BB18_46;
$L__BB18_47:
	setp.lt.s32 	%p26, %r120, 256;
	@%p26 bra 	$L__BB18_52;
	// begin inline asm
	mov.u32 %r328, %laneid;
	// end inline asm
	mov.b32 	%r331, 1;
	mov.b32 	%r352, 31;
	mov.b32 	%r353, -1;
	// begin inline asm
	shfl.sync.down.b32 %r329, %r670, %r331, %r352, %r353;
	// end inline asm
	setp.gt.s32 	%p42, %r328, 30;
	selp.b32 	%r354, 0, %r329, %p42;
	add.s32 	%r335, %r354, %r670;
	mov.b32 	%r336, 2;
	// begin inline asm
	shfl.sync.down.b32 %r334, %r335, %r336, %r352, %r353;
	// end inline asm
	setp.gt.s32 	%p43, %r328, 29;
	selp.b32 	%r355, 0, %r334, %p43;
	add.s32 	%r340, %r335, %r355;
	mov.b32 	%r341, 4;
	// begin inline asm
	shfl.sync.down.b32 %r339, %r340, %r341, %r352, %r353;
	// end inline asm
	setp.gt.s32 	%p44, %r328, 27;
	selp.b32 	%r356, 0, %r339, %p44;
	add.s32 	%r345, %r340, %r356;
	mov.b32 	%r346, 8;
	// begin inline asm
	shfl.sync.down.b32 %r344, %r345, %r346, %r352, %r353;
	// end inline asm
	setp.gt.s32 	%p45, %r328, 23;
	selp.b32 	%r357, 0, %r344, %p45;
	add.s32 	%r350, %r345, %r357;
	mov.b32 	%r351, 16;
	// begin inline asm
	shfl.sync.down.b32 %r349, %r350, %r351, %r352, %r353;
	// end inline asm
	setp.gt.s32 	%p46, %r328, 15;
	selp.b32 	%r358, 0, %r349, %p46;
	add.s32 	%r686, %r350, %r358;
	setp.ne.s32 	%p47, %r328, 0;
	@%p47 bra 	$L__BB18_50;
	shr.u32 	%r359, %r60, 3;
	and.b32  	%r360, %r359, 124;
	mov.u32 	%r361, _ZZN3cub18CUB_300001_SM_10006detail6reduce28DeviceReduceSingleTileKernelINS2_10policy_hubIiyN4cuda3std3__44plusIiEEE10Policy1000EPiSC_iS9_iiNS7_10__identityEEEvT0_T1_T2_T3_T4_T6_E12temp_storage;
	add.s32 	%r362, %r361, %r360;
	st.shared.u32 	[%r362+8], %r686;
$L__BB18_50:
	bar.sync 	0;
	setp.ne.s32 	%p48, %r60, 0;
	@%p48 bra 	$L__BB18_72;
	ld.shared.u32 	%r363, [_ZZN3cub18CUB_300001_SM_10006detail6reduce28DeviceReduceSingleTileKernelINS2_10policy_hubIiyN4cuda3std3__44plusIiEEE10Policy1000EPiSC_iS9_iiNS7_10__identityEEEvT0_T1_T2_T3_T4_T6_E12temp_storage+12];
	add.s32 	%r364, %r363, %r686;
	ld.shared.u32 	%r365, [_ZZN3cub18CUB_300001_SM_10006detail6reduce28DeviceReduceSingleTileKernelINS2_10policy_hubIiyN4cuda3std3__44plusIiEEE10Policy1000EPiSC_iS9_iiNS7_10__identityEEEvT0_T1_T2_T3_T4_T6_E12temp_storage+16];
	add.s32 	%r366, %r364, %r365;
	ld.shared.u32 	%r367, [_ZZN3cub18CUB_300001_SM_10006detail6reduce28DeviceReduceSingleTileKernelINS2_10policy_hubIiyN4cuda3std3__44plusIiEEE10Policy1000EPiSC_iS9_iiNS7_10__identityEEEvT0_T1_T2_T3_T4_T6_E12temp_storage+20];
	add.s32 	%r368, %r366, %r367;
	ld.shared.u32 	%r369, [_ZZN3cub18CUB_300001_SM_10006detail6reduce28DeviceReduceSingleTileKernelINS2_10policy_hubIiyN4cuda3std3__44plusIiEEE10Policy1000EPiSC_iS9_iiNS7_10__identityEEEvT0_T1_T2_T3_T4_T6_E12temp_storage+24];
	add.s32 	%r370, %r368, %r369;
	ld.shared.u32 	%r371, [_ZZN3cub18CUB_300001_SM_10006detail6reduce28DeviceReduceSingleTileKernelINS2_10policy_hubIiyN4cuda3std3__44plusIiEEE10Policy1000EPiSC_iS9_iiNS7_10__identityEEEvT0_T1_T2_T3_T4_T6_E12temp_storage+28];
	add.s32 	%r372, %r370, %r371;
	ld.shared.u32 	%r373, [_ZZN3cub18CUB_300001_SM_10006detail6reduce28DeviceReduceSingleTileKernelINS2_10policy_hubIiyN4cuda3std3__44plusIiEEE10Policy1000EPiSC_iS9_iiNS7_10__identityEEEvT0_T1_T2_T3_T4_T6_E12temp_storage+32];
	add.s32 	%r374, %r372, %r373;
	ld.shared.u32 	%r375, [_ZZN3cub18CUB_300001_SM_10006detail6reduce28DeviceReduceSingleTileKernelINS2_10policy_hubIiyN4cuda3std3__44plusIiEEE10Policy1000EPiSC_iS9_iiNS7_10__identityEEEvT0_T1_T2_T3_T4_T6_E12temp_storage+36];
	add.s32 	%r686, %r374, %r375;
	bra.uni 	$L__BB18_72;
$L__BB18_52:
	// begin inline asm
	mov.u32 %r265, %laneid;
	// end inline asm
	and.b32  	%r291, %r60, 992;
	add.s32 	%r292, %r291, 32;
	setp.gt.s32 	%p27, %r292, %r120;
	not.b32 	%r293, %r291;
	add.s32 	%r294, %r120, %r293;
	selp.b32 	%r289, %r294, 31, %p27;
	mov.b32 	%r268, 1;
	mov.b32 	%r290, -1;
	// begin inline asm
	shfl.sync.down.b32 %r266, %r670, %r268, %r289, %r290;
	// end inline asm
	setp.lt.s32 	%p28, %r265, %r289;
	selp.b32 	%r295, %r266, 0, %p28;
	add.s32 	%r272, %r295, %r670;
	mov.b32 	%r273, 2;
	// begin inline asm
	shfl.sync.down.b32 %r271, %r272, %r273, %r289, %r290;
	// end inline asm
	add.s32 	%r296, %r265, 2;
	setp.gt.s32 	%p29, %r296, %r289;
	selp.b32 	%r297, 0, %r271, %p29;
	add.s32 	%r277, %r272, %r297;
	mov.b32 	%r278, 4;
	// begin inline asm
	shfl.sync.down.b32 %r276, %r277, %r278, %r289, %r290;
	// end inline asm
	add.s32 	%r298, %r265, 4;
	setp.gt.s32 	%p30, %r298, %r289;
	selp.b32 	%r299, 0, %r276, %p30;
	add.s32 	%r282, %r277, %r299;
	mov.b32 	%r283, 8;
	// begin inline asm
	shfl.sync.down.b32 %r281, %r282, %r283, %r289, %r290;
	// end inline asm
	add.s32 	%r300, %r265, 8;
	setp.gt.s32 	%p31, %r300, %r289;
	selp.b32 	%r301, 0, %r281, %p31;
	add.s32 	%r287, %r282, %r301;
	mov.b32 	%r288, 16;
	// begin inline asm
	shfl.sync.down.b32 %r286, %r287, %r288, %r289, %r290;
	// end inline asm
	add.s32 	%r302, %r265, 16;
	setp.gt.s32 	%p32, %r302, %r289;
	selp.b32 	%r303, 0, %r286, %p32;
	add.s32 	%r686, %r287, %r303;
	setp.ne.s32 	%p33, %r265, 0;
	@%p33 bra 	$L__BB18_54;
	shr.u32 	%r304, %r60, 3;
	and.b32  	%r305, %r304, 124;
	mov.u32 	%r306, _ZZN3cub18CUB_300001_SM_10006detail6reduce28DeviceReduceSingleTileKernelINS2_10policy_hubIiyN4cuda3std3__44plusIiEEE10Policy1000EPiSC_iS9_iiNS7_10__identityEEEvT0_T1_T2_T3_T4_T6_E12temp_storage;
	add.s32 	%r307, %r306, %r305;
	st.shared.u32 	[%r307+8], %r686;
$L__BB18_54:
	bar.sync 	0;
	setp.ne.s32 	%p34, %r60, 0;
	@%p34 bra 	$L__BB18_72;
	setp.gt.s32 	%p35, %r120, 32;
	ld.shared.u32 	%r308, [_ZZN3cub18CUB_300001_SM_10006detail6reduce28DeviceReduceSingleTileKernelINS2_10policy_hubIiyN4cuda3std3__44plusIiEEE10Policy1000EPiSC_iS9_iiNS7_10__identityEEEvT0_T1_T2_T3_T4_T6_E12temp_storage+12];
	selp.b32 	%r309, %r308, 0, %p35;
	add.s32 	%r310, %r309, %r686;
	setp.gt.s32 	%p36, %r120, 64;
	ld.shared.u32 	%r311, [_ZZN3cub18CUB_300001_SM_10006detail6reduce28DeviceReduceSingleTileKernelINS2_10policy_hubIiyN4cuda3std3__44plusIiEEE10Policy1000EPiSC_iS9_iiNS7_10__identityEEEvT0_T1_T2_T3_T4_T6_E12temp_storage+16];
	selp.b32 	%r312, %r311, 0, %p36;
	add.s32 	%r313, %r310, %r312;
	setp.gt.s32 	%p37, %r120, 96;
	ld.shared.u32 	%r314, [_ZZN3cub18CUB_300001_SM_10006detail6reduce28DeviceReduceSingleTileKernelINS2_10policy_hubIiyN4cuda3std3__44plusIiEEE10Policy1000EPiSC_iS9_iiNS7_10__identityEEEvT0_T1_T2_T3_T4_T6_E12temp_storage+20];
	selp.b32 	%r315, %r314, 0, %p37;
	add.s32 	%r316, %r313, %r315;
	setp.gt.s32 	%p38, %r120, 128;
	ld.shared.u32 	%r317, [_ZZN3cub18CUB_300001_SM_10006detail6reduce28DeviceReduceSingleTileKernelINS2_10policy_hubIiyN4cuda3std3__44plusIiEEE10Policy1000EPiSC_iS9_iiNS7_10__identityEEEvT0_T1_T2_T3_T4_T6_E12temp_storage+24];
	selp.b32 	%r318, %r317, 0, %p38;
	add.s32 	%r319, %r316, %r318;
	setp.gt.s32 	%p39, %r120, 160;
	ld.shared.u32 	%r320, [_ZZN3cub18CUB_300001_SM_10006detail6reduce28DeviceReduceSingleTileKernelINS2_10policy_hubIiyN4cuda3std3__44plusIiEEE10Policy1000EPiSC_iS9_iiNS7_10__identityEEEvT0_T1_T2_T3_T4_T6_E12temp_storage+28];
	selp.b32 	%r321, %r320, 0, %p39;
	add.s32 	%r322, %r319, %r321;
	setp.gt.s32 	%p40, %r120, 192;
	ld.shared.u32 	%r323, [_ZZN3cub18CUB_300001_SM_10006detail6reduce28DeviceReduceSingleTileKernelINS2_10policy_hubIiyN4cuda3std3__44plusIiEEE10Policy1000EPiSC_iS9_iiNS7_10__identityEEEvT0_T1_T2_T3_T4_T6_E12temp_storage+32];
	selp.b32 	%r324, %r323, 0, %p40;
	add.s32 	%r325, %r322, %r324;
	setp.gt.s32 	%p41, %r120, 224;
	ld.shared.u32 	%r326, [_ZZN3cub18CUB_300001_SM_10006detail6reduce28DeviceReduceSingleTileKernelINS2_10policy_hubIiyN4cuda3std3__44plusIiEEE10Policy1000EPiSC_iS9_iiNS7_10__identityEEEvT0_T1_T2_T3_T4_T6_E12temp_storage+36];
	selp.b32 	%r327, %r326, 0, %p41;
	add.s32 	%r686, %r325, %r327;
	bra.uni 	$L__BB18_72;
$L__BB18_56:
	mov.u32 	%r85, %tid.x;
	mul.wide.u32 	%rd35, %r85, 4;
	add.s64 	%rd19, %rd16, %rd35;
	// begin inline asm
	ld.global.nc.u32 %r122, [%rd19];
	// end inline asm
	add.s64 	%rd20, %rd19, 1024;
	// begin inline asm
	ld.global.nc.u32 %r123, [%rd20];
	// end inline asm
	add.s64 	%rd21, %rd19, 2048;
	// begin inline asm
	ld.global.nc.u32 %r124, [%rd21];
	// end inline asm
	add.s64 	%rd22, %rd19, 3072;
	// begin inline asm
	ld.global.nc.u32 %r125, [%rd22];
	// end inline asm
	add.s64 	%rd23, %rd19, 4096;
	// begin inline asm
	ld.global.nc.u32 %r126, [%rd23];
	// end inline asm
	add.s64 	%rd24, %rd19, 5120;
	// begin inline asm
	ld.global.nc.u32 %r127, [%rd24];
	// end inline asm
	add.s64 	%rd25, %rd19, 6144;
	// begin inline asm
	ld.global.nc.u32 %r128, [%rd25];
	// end inline asm
	add.s64 	%rd26, %rd19, 7168;
	// begin inline asm
	ld.global.nc.u32 %r129, [%rd26];
	// end inline asm
	add.s64 	%rd27, %rd19, 8192;
	// begin inline asm
	ld.global.nc.u32 %r130, [%rd27];
	// end inline asm
	add.s64 	%rd28, %rd19, 9216;
	// begin inline asm
	ld.global.nc.u32 %r131, [%rd28];
	// end inline asm
	add.s64 	%rd29, %rd19, 10240;
	// begin inline asm
	ld.global.nc.u32 %r132, [%rd29];
	// end inline asm
	add.s64 	%rd30, %rd19, 11264;
	// begin inline asm
	ld.global.nc.u32 %r133, [%rd30];
	// end inline asm
	add.s64 	%rd31, %rd19, 12288;
	// begin inline asm
	ld.global.nc.u32 %r134, [%rd31];
	// end inline asm
	add.s64 	%rd32, %rd19, 13312;
	// begin inline asm
	ld.global.nc.u32 %r135, [%rd32];
	// end inline asm
	add.s64 	%rd33, %rd19, 14336;
	// begin inline asm
	ld.global.nc.u32 %r136, [%rd33];
	// end inline asm
	add.s64 	%rd34, %rd19, 15360;
	// begin inline asm
	ld.global.nc.u32 %r137, [%rd34];
	// end inline asm
	add.s32 	%r139, %r123, %r122;
	add.s32 	%r140, %r124, %r139;
	add.s32 	%r141, %r125, %r140;
	add.s32 	%r142, %r126, %r141;
	add.s32 	%r143, %r127, %r142;
	add.s32 	%r144, %r128, %r143;
	add.s32 	%r145, %r129, %r144;
	add.s32 	%r146, %r130, %r145;
	add.s32 	%r147, %r131, %r146;
	add.s32 	%r148, %r132, %r147;
	add.s32 	%r149, %r133, %r148;
	add.s32 	%r150, %r134, %r149;
	add.s32 	%r151, %r135, %r150;
	add.s32 	%r152, %r136, %r151;
	add.s32 	%r685, %r137, %r152;
	setp.lt.u32 	%p4, %r120, 8192;
	mov.b32 	%r674, 4096;
	@%p4 bra 	$L__BB18_60;
	add.s32 	%r87, %r120, -4096;
	mov.b32 	%r674, 4096;
$L__BB18_58:
	mul.wide.s32 	%rd52, %r674, 4;
	add.s64 	%rd36, %rd19, %rd52;
	// begin inline asm
	ld.global.nc.u32 %r154, [%rd36];
	// end inline asm
	add.s64 	%rd37, %rd36, 1024;
	// begin inline asm
	ld.global.nc.u32 %r155, [%rd37];
	// end inline asm
	add.s64 	%rd38, %rd36, 2048;
	// begin inline asm
	ld.global.nc.u32 %r156, [%rd38];
	// end inline asm
	add.s64 	%rd39, %rd36, 3072;
	// begin inline asm
	ld.global.nc.u32 %r157, [%rd39];
	// end inline asm
	add.s64 	%rd40, %rd36, 4096;
	// begin inline asm
	ld.global.nc.u32 %r158, [%rd40];
	// end inline asm
	add.s64 	%rd41, %rd36, 5120;
	// begin inline asm
	ld.global.nc.u32 %r159, [%rd41];
	// end inline asm
	add.s64 	%rd42, %rd36, 6144;
	// begin inline asm
	ld.global.nc.u32 %r160, [%rd42];
	// end inline asm
	add.s64 	%rd43, %rd36, 7168;
	// begin inline asm
	ld.global.nc.u32 %r161, [%rd43];
	// end inline asm
	add.s64 	%rd44, %rd36, 8192;
	// begin inline asm
	ld.global.nc.u32 %r162, [%rd44];
	// end inline asm
	add.s64 	%rd45, %rd36, 9216;
	// begin inline asm
	ld.global.nc.u32 %r163, [%rd45];
	// end inline asm
	add.s64 	%rd46, %rd36, 10240;
	// begin inline asm
	ld.global.nc.u32 %r164, [%rd46];
	// end inline asm
	add.s64 	%rd47, %rd36, 11264;
	// begin inline asm
	ld.global.nc.u32 %r165, [%rd47];
	// end inline asm
	add.s64 	%rd48, %rd36, 12288;
	// begin inline asm
	ld.global.nc.u32 %r166, [%rd48];
	// end inline asm
	add.s64 	%rd49, %rd36, 13312;
	// begin inline asm
	ld.global.nc.u32 %r167, [%rd49];
	// end inline asm
	add.s64 	%rd50, %rd36, 14336;
	// begin inline asm
	ld.global.nc.u32 %r168, [%rd50];
	// end inline asm
	add.s64 	%rd51, %rd36, 15360;
	// begin inline asm
	ld.global.nc.u32 %r169, [%rd51];
	// end inline asm
	add.s32 	%r170, %r154, %r685;
	add.s32 	%r171, %r155, %r170;
	add.s32 	%r172, %r156, %r171;
	add.s32 	%r173, %r157, %r172;
	add.s32 	%r174, %r158, %r173;
	add.s32 	%r175, %r159, %r174;
	add.s32 	%r176, %r160, %r175;
	add.s32 	%r177, %r161, %r176;
	add.s32 	%r178, %r162, %r177;
	add.s32 	%r179, %r163, %r178;
	add.s32 	%r180, %r164, %r179;
	add.s32 	%r181, %r165, %r180;
	add.s32 	%r182, %r166, %r181;
	add.s32 	%r183, %r167, %r182;
	add.s32 	%r184, %r168, %r183;
	add.s32 	%r685, %r169, %r184;
	sub.s32 	%r185, %r120, %r674;
	setp.lt.s32 	%p5, %r185, 4096;
	@%p5 bra 	$L__BB18_68;
	add.s32 	%r674, %r674, 4096;
	setp.le.s32 	%p6, %r674, %r87;
	@%p6 bra 	$L__BB18_58;
$L__BB18_60:
	setp.le.s32 	%p7, %r120, %r674;
	@%p7 bra 	$L__BB18_68;
	sub.s32 	%r94, %r120, %r674;
	setp.ge.s32 	%p8, %r85, %r94;
	@%p8 bra 	$L__BB18_68;
	not.b32 	%r187, %r85;
	add.s32 	%r188, %r120, %r187;
	sub.s32 	%r95, %r188, %r674;
	and.b32  	%r189, %r95, 768;
	setp.eq.s32 	%p9, %r189, 768;
	mov.u32 	%r679, %r85;
	@%p9 bra 	$L__BB18_65;
	add.s32 	%r676, %r85, %r674;
	shr.u32 	%r190, %r95, 8;
	add.s32 	%r191, %r190, 1;
	and.b32  	%r192, %r191, 3;
	neg.s32 	%r675, %r192;
	mov.u32 	%r679, %r85;
$L__BB18_64:
	.pragma "nounroll";
	mul.wide.u32 	%rd54, %r676, 4;
	add.s64 	%rd53, %rd16, %rd54;
	// begin inline asm
	ld.global.nc.u32 %r193, [%rd53];
	// end inline asm
	add.s32 	%r685, %r193, %r685;
	add.s32 	%r679, %r679, 256;
	add.s32 	%r676, %r676, 256;
	add.s32 	%r675, %r675, 1;
	setp.ne.s32 	%p10, %r675, 0;
	@%p10 bra 	$L__BB18_64;
$L__BB18_65:
	setp.lt.u32 	%p11, %r95, 768;
	@%p11 bra 	$L__BB18_68;
	cvt.u64.u32 	%rd55, %r679;
	cvt.u64.u32 	%rd56, %r674;
	add.s64 	%rd57, %rd55, %rd56;
	shl.b64 	%rd58, %rd57, 2;
	add.s64 	%rd59, %rd58, %rd16;
	add.s64 	%rd124, %rd59, 2048;
	add.s32 	%r682, %r679, %r674;
$L__BB18_67:
	mul.wide.u32 	%rd64, %r682, 4;
	add.s64 	%rd60, %rd16, %rd64;
	// begin inline asm
	ld.global.nc.u32 %r194, [%rd60];
	// end inline asm
	add.s32 	%r198, %r194, %r685;
	add.s64 	%rd61, %rd124, -1024;
	// begin inline asm
	ld.global.nc.u32 %r195, [%rd61];
	// end inline asm
	add.s32 	%r199, %r195, %r198;
	// begin inline asm
	ld.global.nc.u32 %r196, [%rd124];
	// end inline asm
	add.s32 	%r200, %r196, %r199;
	add.s64 	%rd63, %rd124, 1024;
	// begin inline asm
	ld.global.nc.u32 %r197, [%rd63];
	// end inline asm
	add.s32 	%r685, %r197, %r200;
	add.s32 	%r679, %r679, 1024;
	add.s64 	%rd124, %rd124, 4096;
	add.s32 	%r682, %r682, 1024;
	setp.lt.s32 	%p12, %r679, %r94;
	@%p12 bra 	$L__BB18_67;
$L__BB18_68:
	// begin inline asm
	mov.u32 %r201, %laneid;
	// end inline asm
	mov.b32 	%r204, 1;
	mov.b32 	%r225, 31;
	mov.b32 	%r226, -1;
	// begin inline asm
	shfl.sync.down.b32 %r202, %r685, %r204, %r225, %r226;
	// end inline asm
	setp.gt.s32 	%p13, %r201, 30;
	selp.b32 	%r227, 0, %r202, %p13;
	add.s32 	%r208, %r227, %r685;
	mov.b32 	%r209, 2;
	// begin inline asm
	shfl.sync.down.b32 %r207, %r208, %r209, %r225, %r226;
	// end inline asm
	setp.gt.s32 	%p14, %r201, 29;
	selp.b32 	%r228, 0, %r207, %p14;
	add.s32 	%r213, %r208, %r228;
	mov.b32 	%r214, 4;
	// begin inline asm
	shfl.sync.down.b32 %r212, %r213, %r214, %r225, %r226;
	// end inline asm
	setp.gt.s32 	%p15, %r201, 27;
	selp.b32 	%r229, 0, %r212, %p15;
	add.s32 	%r218, %r213, %r229;
	mov.b32 	%r219, 8;
	// begin inline asm
	shfl.sync.down.b32 %r217, %r218, %r219, %r225, %r226;
	// end inline asm
	setp.gt.s32 	%p16, %r201, 23;
	selp.b32 	%r230, 0, %r217, %p16;
	add.s32 	%r223, %r218, %r230;
	mov.b32 	%r224, 16;
	// begin inline asm
	shfl.sync.down.b32 %r222, %r223, %r224, %r225, %r226;
	// end inline asm
	setp.gt.s32 	%p17, %r201, 15;
	selp.b32 	%r231, 0, %r222, %p17;
	add.s32 	%r686, %r223, %r231;
	setp.ne.s32 	%p18, %r201, 0;
	@%p18 bra 	$L__BB18_70;
	shr.u32 	%r232, %r85, 3;
	and.b32  	%r233, %r232, 124;
	mov.u32 	%r234, _ZZN3cub18CUB_300001_SM_10006detail6reduce28DeviceReduceSingleTileKernelINS2_10policy_hubIiyN4cuda3std3__44plusIiEEE10Policy1000EPiSC_iS9_iiNS7_10__identityEEEvT0_T1_T2_T3_T4_T6_E12temp_storage;
	add.s32 	%r235, %r234, %r233;
	st.shared.u32 	[%r235+8], %r686;
$L__BB18_70:
	bar.sync 	0;
	setp.ne.s32 	%p19, %r85, 0;
	@%p19 bra 	$L__BB18_72;
	ld.shared.u32 	%r236, [_ZZN3cub18CUB_300001_SM_10006detail6reduce28DeviceReduceSingleTileKernelINS2_10policy_hubIiyN4cuda3std3__44plusIiEEE10Policy1000EPiSC_iS9_iiNS7_10__identityEEEvT0_T1_T2_T3_T4_T6_E12temp_storage+12];
	add.s32 	%r237, %r236, %r686;
	ld.shared.u32 	%r238, [_ZZN3cub18CUB_300001_SM_10006detail6reduce28DeviceReduceSingleTileKernelINS2_10policy_hubIiyN4cuda3std3__44plusIiEEE10Policy1000EPiSC_iS9_iiNS7_10__identityEEEvT0_T1_T2_T3_T4_T6_E12temp_storage+16];
	add.s32 	%r239, %r237, %r238;
	ld.shared.u32 	%r240, [_ZZN3cub18CUB_300001_SM_10006detail6reduce28DeviceReduceSingleTileKernelINS2_10policy_hubIiyN4cuda3std3__44plusIiEEE10Policy1000EPiSC_iS9_iiNS7_10__identityEEEvT0_T1_T2_T3_T4_T6_E12temp_storage+20];
	add.s32 	%r241, %r239, %r240;
	ld.shared.u32 	%r242, [_ZZN3cub18CUB_300001_SM_10006detail6reduce28DeviceReduceSingleTileKernelINS2_10policy_hubIiyN4cuda3std3__44plusIiEEE10Policy1000EPiSC_iS9_iiNS7_10__identityEEEvT0_T1_T2_T3_T4_T6_E12temp_storage+24];
	add.s32 	%r243, %r241, %r242;
	ld.shared.u32 	%r244, [_ZZN3cub18CUB_300001_SM_10006detail6reduce28DeviceReduceSingleTileKernelINS2_10policy_hubIiyN4cuda3std3__44plusIiEEE10Policy1000EPiSC_iS9_iiNS7_10__identityEEEvT0_T1_T2_T3_T4_T6_E12temp_storage+28];
	add.s32 	%r245, %r243, %r244;
	ld.shared.u32 	%r246, [_ZZN3cub18CUB_300001_SM_10006detail6reduce28DeviceReduceSingleTileKernelINS2_10policy_hubIiyN4cuda3std3__44plusIiEEE10Policy1000EPiSC_iS9_iiNS7_10__identityEEEvT0_T1_T2_T3_T4_T6_E12temp_storage+32];
	add.s32 	%r247, %r245, %r246;
	ld.shared.u32 	%r248, [_ZZN3cub18CUB_300001_SM_10006detail6reduce28DeviceReduceSingleTileKernelINS2_10policy_hubIiyN4cuda3std3__44plusIiEEE10Policy1000EPiSC_iS9_iiNS7_10__identityEEEvT0_T1_T2_T3_T4_T6_E12temp_storage+36];
	add.s32 	%r686, %r247, %r248;
$L__BB18_72:
	mov.u32 	%r631, %tid.x;
	setp.ne.s32 	%p95, %r631, 0;
	@%p95 bra 	$L__BB18_74;
	add.s32 	%r632, %r686, %r121;
	st.global.u32 	[%rd1], %r632;
$L__BB18_74:
	ret;

}
	// .globl	_ZN3cub18CUB_300001_SM_10006detail6reduce28DeviceReduceSingleTileKernelINS2_10policy_hubIijN4cuda3__47maximumIiEEE10Policy1000EN6thrust24THRUST_300001_SM_1000_NS6detail15normal_iteratorINSC_10device_ptrIiEEEEPijS8_iiNS5_3std3__410__identityEEEvT0_T1_T2_T3_T4_T6_
.visible .entry _ZN3cub18CUB_300001_SM_10006detail6reduce28DeviceReduceSingleTileKernelINS2_10policy_hubIijN4cuda3__47maximumIiEEE10Policy1000EN6thrust24THRUST_300001_SM_1000_NS6detail15normal_iteratorINSC_10device_ptrIiEEEEPijS8_iiNS5_3std3__410__identityEEEvT0_T1_T2_T3_T4_T6_(
	.param .align 8 .b8 _ZN3cub18CUB_300001_SM_10006detail6reduce28DeviceReduceSingleTileKernelINS2_10policy_hubIijN4cuda3__47maximumIiEEE10Policy1000EN6thrust24THRUST_300001_SM_1000_NS6detail15normal_iteratorINSC_10device_ptrIiEEEEPijS8_iiNS5_3std3__410__identityEEEvT0_T1_T2_T3_T4_T6__param_0[8],
	.param .u64 .ptr .align 1 _ZN3cub18CUB_300001_SM_10006detail6reduce28DeviceReduceSingleTileKernelINS2_10policy_hubIijN4cuda3__47maximumIiEEE10Policy1000EN6thrust24THRUST_300001_SM_1000_NS6detail15normal_iteratorINSC_10device_ptrIiEEEEPijS8_iiNS5_3std3__410__identityEEEvT0_T1_T2_T3_T4_T6__param_1,
	.param .u32 _ZN3cub18CUB_300001_SM_10006detail6reduce28DeviceReduceSingleTileKernelINS2_10policy_hubIijN4cuda3__47maximumIiEEE10Policy1000EN6thrust24THRUST_300001_SM_1000_NS6detail15normal_iteratorINSC_10device_ptrIiEEEEPijS8_iiNS5_3std3__410__identityEEEvT0_T1_T2_T3_T4_T6__param_2,
	.param .align 1 .b8 _ZN3cub18CUB_300001_SM_10006detail6reduce28DeviceReduceSingleTileKernelINS2_10policy_hubIijN4cuda3__47maximumIiEEE10Policy1000EN6thrust24THRUST_300001_SM_1000_NS6detail15normal_iteratorINSC_10device_ptrIiEEEEPijS8_iiNS5_3std3__410__identityEEEvT0_T1_T2_T3_T4_T6__param_3[1],
	.param .u32 _ZN3cub18CUB_300001_SM_10006detail6reduce28DeviceReduceSingleTileKernelINS2_10policy_hubIijN4cuda3__47maximumIiEEE10Policy1000EN6thrust24THRUST_300001_SM_1000_NS6detail15normal_iteratorINSC_10device_ptrIiEEEEPijS8_iiNS5_3std3__410__identityEEEvT0_T1_T2_T3_T4_T6__param_4,
	.param .align 1 .b8 _ZN3cub18CUB_300001_SM_10006detail6reduce28DeviceReduceSingleTileKernelINS2_10policy_hubIijN4cuda3__47maximumIiEEE10Policy1000EN6thrust24THRUST_300001_SM_1000_NS6detail15normal_iteratorINSC_10device_ptrIiEEEEPijS8_iiNS5_3std3__410__identityEEEvT0_T1_T2_T3_T4_T6__param_5[1]
)
.maxntid 256
.minnctapersm 1
{
	.reg .pred 	%p<59>;
	.reg .b32 	%r<511>;
	.reg .b64 	%rd<84>;
	// demoted variable
	.shared .align 4 .b8 _ZZN3cub18CUB_300001_SM_10006detail6reduce28DeviceReduceSingleTileKernelINS2_10policy_hubIijN4cuda3__47maximumIiEEE10Policy1000EN6thrust24THRUST_300001_SM_1000_NS6detail15normal_iteratorINSC_10device_ptrIiEEEEPijS8_iiNS5_3std3__410__identityEEEvT0_T1_T2_T3_T4_T6_E12temp_storage[44];
	ld.param.u64 	%rd9, [_ZN3cub18CUB_300001_SM_10006detail6reduce28DeviceReduceSingleTileKernelINS2_10policy_hubIijN4cuda3__47maximumIiEEE10Policy1000EN6thrust24THRUST_300001_SM_1000_NS6detail15normal_iteratorINSC_10device_ptrIiEEEEPijS8_iiNS5_3std3__410__identityEEEvT0_T1_T2_T3_T4_T6__param_0];
	ld.param.u64 	%rd10, [_ZN3cub18CUB_300001_SM_10006detail6reduce28DeviceReduceSingleTileKernelINS2_10policy_hubIijN4cuda3__47maximumIiEEE10Policy1000EN6thrust24THRUST_300001_SM_1000_NS6detail15normal_iteratorINSC_10device_ptrIiEEEEPijS8_iiNS5_3std3__410__identityEEEvT0_T1_T2_T3_T4_T6__param_1];
	ld.param.u32 	%r92, [_ZN3cub18CUB_300001_SM_10006detail6reduce28DeviceReduceSingleTileKernelINS2_10policy_hubIijN4cuda3__47maximumIiEEE10Policy1000EN6thrust24THRUST_300001_SM_1000_NS6detail15normal_iteratorINSC_10device_ptrIiEEEEPijS8_iiNS5_3std3__410__identityEEEvT0_T1_T2_T3_T4_T6__param_2];
	ld.param.u32 	%r93, [_ZN3cub18CUB_300001_SM_10006detail6reduce28DeviceReduceSingleTileKernelINS2_10policy_hubIijN4cuda3__47maximumIiEEE10Policy1000EN6thrust24THRUST_300001_SM_1000_NS6detail15normal_iteratorINSC_10device_ptrIiEEEEPijS8_iiNS5_3std3__410__identityEEEvT0_T1_T2_T3_T4_T6__param_4];
	cvta.to.global.u64 	%rd1, %rd10;
	setp.ne.s32 	%p1, %r92, 0;
	@%p1 bra 	$L__BB19_3;
	mov.u32 	%r471, %tid.x;
	setp.ne.s32 	%p58, %r471, 0;
	@%p58 bra 	$L__BB19_52;
	st.global.u32 	[%rd1], %r93;
	bra.uni 	$L__BB19_52;
$L__BB19_3:
	cvta.to.global.u64 	%rd2, %rd9;
	setp.gt.u32 	%p2, %r92, 4095;
	@%p2 bra 	$L__BB19_28;
	mov.u32 	%r1, %tid.x;
	setp.ge.u32 	%p24, %r1, %r92;
	mov.b32 	%r488, 0;
	mov.u32 	%r478, %r1;
	@%p24 bra 	$L__BB19_6;
	mul.wide.u32 	%rd73, %r1, 4;
	add.s64 	%rd74, %rd2, %rd73;
	ld.global.u32 	%r488, [%rd74];
	add.s32 	%r478, %r1, 256;
$L__BB19_6:
	setp.ge.u32 	%p25, %r478, %r92;
	@%p25 bra 	$L__BB19_19;
	not.b32 	%r299, %r478;
	add.s32 	%r300, %r92, %r299;
	shr.u32 	%r301, %r300, 8;
	add.s32 	%r6, %r301, 1;
	and.b32  	%r7, %r6, 15;
	setp.lt.u32 	%p26, %r300, 3840;
	@%p26 bra 	$L__BB19_10;
	and.b32  	%r302, %r6, 33554416;
	neg.s32 	%r474, %r302;
	mul.wide.u32 	%rd75, %r478, 4;
	add.s64 	%rd76, %rd75, %rd2;
	add.s64 	%rd82, %rd76, 8192;
$L__BB19_9:
	.pragma "nounroll";
	ld.global.u32 	%r303, [%rd82+-8192];
	max.s32 	%r304, %r488, %r303;
	ld.global.u32 	%r305, [%rd82+-7168];
	max.s32 	%r306, %r304, %r305;
	ld.global.u32 	%r307, [%rd82+-6144];
	max.s32 	%r308, %r306, %r307;
	ld.global.u32 	%r309, [%rd82+-5120];
	max.s32 	%r310, %r308, %r309;
	ld.global.u32 	%r311, [%rd82+-4096];
	max.s32 	%r312, %r310, %r311;
	ld.global.u32 	%r313, [%rd82+-3072];
	max.s32 	%r314, %r312, %r313;
	ld.global.u32 	%r315, [%rd82+-2048];
	max.s32 	%r316, %r314, %r315;
	ld.global.u32 	%r317, [%rd82+-1024];
	max.s32 	%r318, %r316, %r317;
	ld.global.u32 	%r319, [%rd82];
	max.s32 	%r320, %r318, %r319;
	ld.global.u32 	%r321, [%rd82+1024];
	max.s32 	%r322, %r320, %r321;
	ld.global.u32 	%r323, [%rd82+2048];
	max.s32 	%r324, %r322, %r323;
	ld.global.u32 	%r325, [%rd82+3072];
	max.s32 	%r326, %r324, %r325;
	ld.global.u32 	%r327, [%rd82+4096];
	max.s32 	%r328, %r326, %r327;
	ld.global.u32 	%r329, [%rd82+5120];
	max.s32 	%r330, %r328, %r329;
	ld.global.u32 	%r331, [%rd82+6144];
	max.s32 	%r332, %r330, %r331;
	ld.global.u32 	%r333, [%rd82+7168];
	max.s32 	%r488, %r332, %r333;
	add.s32 	%r478, %r478, 4096;
	add.s32 	%r474, %r474, 16;
	add.s64 	%rd82, %rd82, 16384;
	setp.ne.s32 	%p27, %r474, 0;
	@%p27 bra 	$L__BB19_9;
$L__BB19_10:
	setp.eq.s32 	%p28, %r7, 0;
	@%p28 bra 	$L__BB19_19;
	and.b32  	%r18, %r6, 7;
	setp.lt.u32 	%p29, %r7, 8;
	@%p29 bra 	$L__BB19_13;
	mul.wide.u32 	%rd77, %r478, 4;
	add.s64 	%rd78, %rd2, %rd77;
	ld.global.u32 	%r335, [%rd78];
	max.s32 	%r336, %r488, %r335;
	ld.global.u32 	%r337, [%rd78+1024];
	max.s32 	%r338, %r336, %r337;
	ld.global.u32 	%r339, [%rd78+2048];
	max.s32 	%r340, %r338, %r339;
	ld.global.u32 	%r341, [%rd78+3072];
	max.s32 	%r342, %r340, %r341;
	ld.global.u32 	%r343, [%rd78+4096];
	max.s32 	%r344, %r342, %r343;
	ld.global.u32 	%r345, [%rd78+5120];
	max.s32 	%r346, %r344, %r345;
	ld.global.u32 	%r347, [%rd78+6144];
	max.s32 	%r348, %r346, %r347;
	ld.global.u32 	%r349, [%rd78+7168];
	max.s32 	%r488, %r348, %r349;
	add.s32 	%r478, %r478, 2048;
$L__BB19_13:
	setp.eq.s32 	%p30, %r18, 0;
	@%p30 bra 	$L__BB19_19;
	and.b32  	%r24, %r6, 3;
	setp.lt.u32 	%p31, %r18, 4;
	@%p31 bra 	$L__BB19_16;
	mul.wide.u32 	%rd79, %r478, 4;
	add.s64 	%rd80, %rd2, %rd79;
	ld.global.u32 	%r351, [%rd80];
	max.s32 	%r352, %r488, %r351;
	ld.global.u32 	%r353, [%rd80+1024];
	max.s32 	%r354, %r352, %r353;
	ld.global.u32 	%r355, [%rd80+2048];
	max.s32 	%r356, %r354, %r355;
	ld.global.u32 	%r357, [%rd80+3072];
	max.s32 	%r488, %r356, %r357;
	add.s32 	%r478, %r478, 1024;
$L__BB19_16:
	setp.eq.s32 	%p32, %r24, 0;
	@%p32 bra 	$L__BB19_19;
	mul.wide.u32 	%rd81, %r478, 4;
	add.s64 	%rd83, %rd2, %rd81;
	neg.s32 	%r486, %r24;
$L__BB19_18:
	.pragma "nounroll";
	ld.global.u32 	%r358, [%rd83];
	max.s32 	%r488, %r488, %r358;
	add.s64 	%rd83, %rd83, 1024;
	add.s32 	%r486, %r486, 1;
	setp.ne.s32 	%p33, %r486, 0;
	@%p33 bra 	$L__BB19_18;
$L__BB19_19:
	setp.lt.u32 	%p34, %r92, 256;
	@%p34 bra 	$L__BB19_24;
	// begin inline asm
	mov.u32 %r422, %laneid;
	// end inline asm
	mov.b32 	%r425, 1;
	mov.b32 	%r446, 31;
	mov.b32 	%r447, -1;
	// begin inline asm
	shfl.sync.down.b32 %r423, %r488, %r425, %r446, %r447;
	// end inline asm
	setp.gt.s32 	%p50, %r422, 30;
	max.s32 	%r448, %r488, %r423;
	selp.b32 	%r429, %r488, %r448, %p50;
	mov.b32 	%r430, 2;
	// begin inline asm
	shfl.sync.down.b32 %r428, %r429, %r430, %r446, %r447;
	// end inline asm
	setp.gt.s32 	%p51, %r422, 29;
	max.s32 	%r449, %r429, %r428;
	selp.b32 	%r434, %r429, %r449, %p51;
	mov.b32 	%r435, 4;
	// begin inline asm
	shfl.sync.down.b32 %r433, %r434, %r435, %r446, %r447;
	// end inline asm
	setp.gt.s32 	%p52, %r422, 27;
	max.s32 	%r450, %r434, %r433;
	selp.b32 	%r439, %r434, %r450, %p52;
	mov.b32 	%r440, 8;
	// begin inline asm
	shfl.sync.down.b32 %r438, %r439, %r440, %r446, %r447;
	// end inline asm
	setp.gt.s32 	%p53, %r422, 23;
	max.s32 	%r451, %r439, %r438;
	selp.b32 	%r444, %r439, %r451, %p53;
	mov.b32 	%r445, 16;
	// begin inline asm
	shfl.sync.down.b32 %r443, %r444, %r445, %r446, %r447;
	// end inline asm
	setp.gt.s32 	%p54, %r422, 15;
	max.s32 	%r36, %r444, %r443;
	selp.b32 	%r510, %r444, %r36, %p54;
	setp.ne.s32 	%p55, %r422, 0;
	@%p55 bra 	$L__BB19_22;
	shr.u32 	%r452, %r1, 3;
	and.b32  	%r453, %r452, 124;
	mov.u32 	%r454, _ZZN3cub18CUB_300001_SM_10006detail6reduce28DeviceReduceSingleTileKernelINS2_10policy_hubIijN4cuda3__47maximumIiEEE10Policy1000EN6thrust24THRUST_300001_SM_1000_NS6detail15normal_iteratorINSC_10device_ptrIiEEEEPijS8_iiNS5_3std3__410__identityEEEvT0_T1_T2_T3_T4_T6_E12temp_storage;
	add.s32 	%r455, %r454, %r453;
	st.shared.u32 	[%r455+8], %r36;
$L__BB19_22:
	bar.sync 	0;
	setp.ne.s32 	%p56, %r1, 0;
	@%p56 bra 	$L__BB19_50;
	ld.shared.u32 	%r456, [_ZZN3cub18CUB_300001_SM_10006detail6reduce28DeviceReduceSingleTileKernelINS2_10policy_hubIijN4cuda3__47maximumIiEEE10Policy1000EN6thrust24THRUST_300001_SM_1000_NS6detail15normal_iteratorINSC_10device_ptrIiEEEEPijS8_iiNS5_3std3__410__identityEEEvT0_T1_T2_T3_T4_T6_E12temp_storage+12];
	max.s32 	%r457, %r510, %r456;
	ld.shared.u32 	%r458, [_ZZN3cub18CUB_300001_SM_10006detail6reduce28DeviceReduceSingleTileKernelINS2_10policy_hubIijN4cuda3__47maximumIiEEE10Policy1000EN6thrust24THRUST_300001_SM_1000_NS6detail15normal_iteratorINSC_10device_ptrIiEEEEPijS8_iiNS5_3std3__410__identityEEEvT0_T1_T2_T3_T4_T6_E12temp_storage+16];
	max.s32 	%r459, %r457, %r458;
	ld.shared.u32 	%r460, [_ZZN3cub18CUB_300001_SM_10006detail6reduce28DeviceReduceSingleTileKernelINS2_10policy_hubIijN4cuda3__47maximumIiEEE10Policy1000EN6thrust24THRUST_300001_SM_1000_NS6detail15normal_iteratorINSC_10device_ptrIiEEEEPijS8_iiNS5_3std3__410__identityEEEvT0_T1_T2_T3_T4_T6_E12temp_storage+20];
	max.s32 	%r461, %r459, %r460;
	ld.shared.u32 	%r462, [_ZZN3cub18CUB_300001_SM_10006detail6reduce28DeviceReduceSingleTileKernelINS2_10policy_hubIijN4cuda3__47maximumIiEEE10Policy1000EN6thrust24THRUST_300001_SM_1000_NS6detail15normal_iteratorINSC_10device_ptrIiEEEEPijS8_iiNS5_3std3__410__identityEEEvT0_T1_T2_T3_T4_T6_E12temp_storage+24];
	max.s32 	%r463, %r461, %r462;
	ld.shared.u32 	%r464, [_ZZN3cub18CUB_300001_SM_10006detail6reduce28DeviceReduceSingleTileKernelINS2_10policy_hubIijN4cuda3__47maximumIiEEE10Policy1000EN6thrust24THRUST_300001_SM_1000_NS6detail15normal_iteratorINSC_10device_ptrIiEEEEPijS8_iiNS5_3std3__410__identityEEEvT0_T1_T2_T3_T4_T6_E12temp_storage+28];
	max.s32 	%r465, %r463, %r464;
	ld.shared.u32 	%r466, [_ZZN3cub18CUB_300001_SM_10006detail6reduce28DeviceReduceSingleTileKernelINS2_10policy_hubIijN4cuda3__47maximumIiEEE10Policy1000EN6thrust24THRUST_300001_SM_1000_NS6detail15normal_iteratorINSC_10device_ptrIiEEEEPijS8_iiNS5_3std3__410__identityEEEvT0_T1_T2_T3_T4_T6_E12temp_storage+32];
	max.s32 	%r467, %r465, %r466;
	ld.shared.u32 	%r468, [_ZZN3cub18CUB_300001_SM_10006detail6reduce28DeviceReduceSingleTileKernelINS2_10policy_hubIijN4cuda3__47maximumIiEEE10Policy1000EN6thrust24THRUST_300001_SM_1000_NS6detail15normal_iteratorINSC_10device_ptrIiEEEEPijS8_iiNS5_3std3__410__identityEEEvT0_T1_T2_T3_T4_T6_E12temp_storage+36];
	max.s32 	%r510, %r467, %r468;
	bra.uni 	$L__BB19_50;
$L__BB19_24:
	// begin inline asm
	mov.u32 %r359, %laneid;
	// end inline asm
	and.b32  	%r385, %r1, 992;
	add.s32 	%r386, %r385, 32;
	setp.gt.u32 	%p35, %r386, %r92;
	not.b32 	%r387, %r385;
	add.s32 	%r388, %r92, %r387;
	selp.b32 	%r383, %r388, 31, %p35;
	mov.b32 	%r362, 1;
	mov.b32 	%r384, -1;
	// begin inline asm
	shfl.sync.down.b32 %r360, %r488, %r362, %r383, %r384;
	// end inline asm
	setp.lt.s32 	%p36, %r359, %r383;
	max.s32 	%r389, %r488, %r360;
	selp.b32 	%r366, %r389, %r488, %p36;
	mov.b32 	%r367, 2;
	// begin inline asm
	shfl.sync.down.b32 %r365, %r366, %r367, %r383, %r384;
	// end inline asm
	add.s32 	%r390, %r359, 2;
	setp.gt.s32 	%p37, %r390, %r383;
	max.s32 	%r391, %r366, %r365;
	selp.b32 	%r371, %r366, %r391, %p37;
	mov.b32 	%r372, 4;
	// begin inline asm
	shfl.sync.down.b32 %r370, %r371, %r372, %r383, %r384;
	// end inline asm
	add.s32 	%r392, %r359, 4;
	setp.gt.s32 	%p38, %r392, %r383;
	max.s32 	%r393, %r371, %r370;
	selp.b32 	%r376, %r371, %r393, %p38;
	mov.b32 	%r377, 8;
	// begin inline asm
	shfl.sync.down.b32 %r375, %r376, %r377, %r383, %r384;
	// end inline asm
	add.s32 	%r394, %r359, 8;
	setp.gt.s32 	%p39, %r394, %r383;
	max.s32 	%r395, %r376, %r375;
	selp.b32 	%r381, %r376, %r395, %p39;
	mov.b32 	%r382, 16;
	// begin inline asm
	shfl.sync.down.b32 %r380, %r381, %r382, %r383, %r384;
	// end inline asm
	add.s32 	%r396, %r359, 16;
	setp.gt.s32 	%p40, %r396, %r383;
	max.s32 	%r397, %r381, %r380;
	selp.b32 	%r510, %r381, %r397, %p40;
	setp.ne.s32 	%p41, %r359, 0;
	@%p41 bra 	$L__BB19_26;
	shr.u32 	%r398, %r1, 3;
	and.b32  	%r399, %r398, 124;
	mov.u32 	%r400, _ZZN3cub18CUB_300001_SM_10006detail6reduce28DeviceReduceSingleTileKernelINS2_10policy_hubIijN4cuda3__47maximumIiEEE10Policy1000EN6thrust24THRUST_300001_SM_1000_NS6detail15normal_iteratorINSC_10device_ptrIiEEEEPijS8_iiNS5_3std3__410__identityEEEvT0_T1_T2_T3_T4_T6_E12temp_storage;
	add.s32 	%r401, %r400, %r399;
	st.shared.u32 	[%r401+8], %r510;
$L__BB19_26:
	bar.sync 	0;
	setp.ne.s32 	%p42, %r1, 0;
	@%p42 bra 	$L__BB19_50;
	setp.gt.u32 	%p43, %r92, 32;
	ld.shared.u32 	%r402, [_ZZN3cub18CUB_300001_SM_10006detail6reduce28DeviceReduceSingleTileKernelINS2_10policy_hubIijN4cuda3__47maximumIiEEE10Policy1000EN6thrust24THRUST_300001_SM_1000_NS6detail15normal_iteratorINSC_10device_ptrIiEEEEPijS8_iiNS5_3std3__410__identityEEEvT0_T1_T2_T3_T4_T6_E12temp_storage+12];
	max.s32 	%r403, %r510, %r402;
	selp.b32 	%r404, %r403, %r510, %p43;
	setp.gt.u32 	%p44, %r92, 64;
	ld.shared.u32 	%r405, [_ZZN3cub18CUB_300001_SM_10006detail6reduce28DeviceReduceSingleTileKernelINS2_10policy_hubIijN4cuda3__47maximumIiEEE10Policy1000EN6thrust24THRUST_300001_SM_1000_NS6detail15normal_iteratorINSC_10device_ptrIiEEEEPijS8_iiNS5_3std3__410__identityEEEvT0_T1_T2_T3_T4_T6_E12temp_storage+16];
	max.s32 	%r406, %r404, %r405;
	selp.b32 	%r407, %r406, %r404, %p44;
	setp.gt.u32 	%p45, %r92, 96;
	ld.shared.u32 	%r408, [_ZZN3cub18CUB_300001_SM_10006detail6reduce28DeviceReduceSingleTileKernelINS2_10policy_hubIijN4cuda3__47maximumIiEEE10Policy1000EN6thrust24THRUST_300001_SM_1000_NS6detail15normal_iteratorINSC_10device_ptrIiEEEEPijS8_iiNS5_3std3__410__identityEEEvT0_T1_T2_T3_T4_T6_E12temp_storage+20];
	max.s32 	%r409, %r407, %r408;
	selp.b32 	%r410, %r409, %r407, %p45;
	setp.gt.u32 	%p46, %r92, 128;
	ld.shared.u32 	%r411, [_ZZN3cub18CUB_300001_SM_10006detail6reduce28DeviceReduceSingleTileKernelINS2_10policy_hubIijN4cuda3__47maximumIiEEE10Policy1000EN6thrust24THRUST_300001_SM_1000_NS6detail15normal_iteratorINSC_10device_ptrIiEEEEPijS8_iiNS5_3std3__410__identityEEEvT0_T1_T2_T3_T4_T6_E12temp_storage+24];
	max.s32 	%r412, %r410, %r411;
	selp.b32 	%r413, %r412, %r410, %p46;
	setp.gt.u32 	%p47, %r92, 160;
	ld.shared.u32 	%r414, [_ZZN3cub18CUB_300001_SM_10006detail6reduce28DeviceReduceSingleTileKernelINS2_10policy_hubIijN4cuda3__47maximumIiEEE10Policy1000EN6thrust24THRUST_300001_SM_1000_NS6detail15normal_iteratorINSC_10device_ptrIiEEEEPijS8_iiNS5_3std3__410__identityEEEvT0_T1_T2_T3_T4_T6_E12temp_storage+28];
	max.s32 	%r415, %r413, %r414;
	selp.b32 	%r416, %r415, %r413, %p47;
	setp.gt.u32 	%p48, %r92, 192;
	ld.shared.u32 	%r417, [_ZZN3cub18CUB_300001_SM_10006detail6reduce28DeviceReduceSingleTileKernelINS2_10policy_hubIijN4cuda3__47maximumIiEEE10Policy1000EN6thrust24THRUST_300001_SM_1000_NS6detail15normal_iteratorINSC_10device_ptrIiEEEEPijS8_iiNS5_3std3__410__identityEEEvT0_T1_T2_T3_T4_T6_E12temp_storage+32];
	max.s32 	%r418, %r416, %r417;
	selp.b32 	%r419, %r418, %r416, %p48;
	setp.gt.u32 	%p49, %r92, 224;
	ld.shared.u32 	%r420, [_ZZN3cub18CUB_300001_SM_10006detail6reduce28DeviceReduceSingleTileKernelINS2_10policy_hubIijN4cuda3__47maximumIiEEE10Policy1000EN6thrust24THRUST_300001_SM_1000_NS6detail15normal_iteratorINSC_10device_ptrIiEEEEPijS8_iiNS5_3std3__410__identityEEEvT0_T1_T2_T3_T4_T6_E12temp_storage+36];
	max.s32 	%r421, %r419, %r420;
	selp.b32 	%r510, %r421, %r419, %p49;
	bra.uni 	$L__BB19_50;
$L__BB19_28:
	mov.u32 	%r41, %tid.x;
	mul.wide.u32 	%rd11, %r41, 4;
	add.s64 	%rd12, %rd2, %rd11;
	ld.global.u32 	%r95, [%rd12];
	ld.global.u32 	%r96, [%rd12+1024];
	ld.global.u32 	%r97, [%rd12+2048];
	ld.global.u32 	%r98, [%rd12+3072];
	ld.global.u32 	%r99, [%rd12+4096];
	ld.global.u32 	%r100, [%rd12+5120];
	ld.global.u32 	%r101, [%rd12+6144];
	ld.global.u32 	%r102, [%rd12+7168];
	ld.global.u32 	%r103, [%rd12+8192];
	ld.global.u32 	%r104, [%rd12+9216];
	ld.global.u32 	%r105, [%rd12+10240];
	ld.global.u32 	%r106, [%rd12+11264];
	ld.global.u32 	%r107, [%rd12+12288];
	ld.global.u32 	%r108, [%rd12+13312];
	ld.global.u32 	%r109, [%rd12+14336];
	ld.global.u32 	%r110, [%rd12+15360];
	max.s32 	%r111, %r95, %r96;
	max.s32 	%r112, %r111, %r97;
	max.s32 	%r113, %r98, %r99;
	max.s32 	%r114, %r113, %r100;
	max.s32 	%r115, %r101, %r102;
	max.s32 	%r116, %r115, %r103;
	max.s32 	%r117, %r104, %r105;
	max.s32 	%r118, %r117, %r106;
	max.s32 	%r119, %r107, %r108;
	max.s32 	%r120, %r119, %r109;
	max.s32 	%r121, %r112, %r114;
	max.s32 	%r122, %r121, %r116;
	max.s32 	%r123, %r118, %r120;
	max.s32 	%r124, %r123, %r110;
	max.s32 	%r509, %r122, %r124;
	add.s32 	%r43, %r92, -4096;
	setp.lt.u32 	%p3, %r43, 4096;
	mov.b32 	%r492, 4096;
	@%p3 bra 	$L__BB19_32;
	mov.b32 	%r492, 4096;
$L__BB19_30:
	add.s32 	%r126, %r41, %r492;
	mul.wide.u32 	%rd13, %r126, 4;
	add.s64 	%rd14, %rd2, %rd13;
	ld.global.u32 	%r127, [%rd14];
	ld.global.u32 	%r128, [%rd14+1024];
	ld.global.u32 	%r129, [%rd14+2048];
	ld.global.u32 	%r130, [%rd14+3072];
	ld.global.u32 	%r131, [%rd14+4096];
	ld.global.u32 	%r132, [%rd14+5120];
	ld.global.u32 	%r133, [%rd14+6144];
	ld.global.u32 	%r134, [%rd14+7168];
	ld.global.u32 	%r135, [%rd14+8192];
	ld.global.u32 	%r136, [%rd14+9216];
	ld.global.u32 	%r137, [%rd14+10240];
	ld.global.u32 	%r138, [%rd14+11264];
	ld.global.u32 	%r139, [%rd14+12288];
	ld.global.u32 	%r140, [%rd14+13312];
	ld.global.u32 	%r141, [%rd14+14336];
	ld.global.u32 	%r142, [%rd14+15360];
	max.s32 	%r143, %r509, %r127;
	max.s32 	%r144, %r143, %r128;
	max.s32 	%r145, %r129, %r130;
	max.s32 	%r146, %r145, %r131;
	max.s32 	%r147, %r132, %r133;
	max.s32 	%r148, %r147, %r134;
	max.s32 	%r149, %r135, %r136;
	max.s32 	%r150, %r149, %r137;
	max.s32 	%r151, %r138, %r139;
	max.s32 	%r152, %r151, %r140;
	max.s32 	%r153, %r141, %r142;
	max.s32 	%r154, %r144, %r146;
	max.s32 	%r155, %r154, %r148;
	max.s32 	%r156, %r150, %r152;
	max.s32 	%r157, %r156, %r153;
	max.s32 	%r509, %r155, %r157;
	sub.s32 	%r158, %r92, %r492;
	setp.lt.u32 	%p4, %r158, 4096;
	@%p4 bra 	$L__BB19_46;
	add.s32 	%r492, %r492, 4096;
	setp.le.u32 	%p5, %r492, %r43;
	@%p5 bra 	$L__BB19_30;
$L__BB19_32:
	setp.le.u32 	%p6, %r92, %r492;
	sub.s32 	%r159, %r92, %r492;
	setp.ge.s32 	%p7, %r41, %r159;
	or.pred  	%p8, %p6, %p7;
	@%p8 bra 	$L__BB19_46;
	not.b32 	%r162, %r41;
	add.s32 	%r163, %r92, %r162;
	sub.s32 	%r164, %r163, %r492;
	shr.u32 	%r165, %r164, 8;
	add.s32 	%r50, %r165, 1;
	and.b32  	%r51, %r50, 15;
	setp.lt.u32 	%p9, %r164, 3840;
	mov.u32 	%r501, %r41;
	@%p9 bra 	$L__BB19_37;
	or.b32  	%r495, %r41, 2048;
	add.s32 	%r494, %r41, %r492;
	and.b32  	%r166, %r50, 33554416;
	neg.s32 	%r493, %r166;
$L__BB19_35:
	.pragma "nounroll";
	mul.wide.u32 	%rd15, %r494, 4;
	add.s64 	%rd16, %rd2, %rd15;
	ld.global.u32 	%r167, [%rd16];
	max.s32 	%r168, %r509, %r167;
	add.s32 	%r169, %r494, 256;
	mul.wide.u32 	%rd17, %r169, 4;
	add.s64 	%rd18, %rd2, %rd17;
	ld.global.u32 	%r170, [%rd18];
	max.s32 	%r171, %r168, %r170;
	add.s32 	%r172, %r494, 512;
	mul.wide.u32 	%rd19, %r172, 4;
	add.s64 	%rd20, %rd2, %rd19;
	ld.global.u32 	%r173, [%rd20];
	max.s32 	%r174, %r171, %r173;
	add.s32 	%r175, %r494, 768;
	mul.wide.u32 	%rd21, %r175, 4;
	add.s64 	%rd22, %rd2, %rd21;
	ld.global.u32 	%r176, [%rd22];
	max.s32 	%r177, %r174, %r176;
	add.s32 	%r178, %r494, 1024;
	mul.wide.u32 	%rd23, %r178, 4;
	add.s64 	%rd24, %rd2, %rd23;
	ld.global.u32 	%r179, [%rd24];
	max.s32 	%r180, %r177, %r179;
	add.s32 	%r181, %r494, 1280;
	mul.wide.u32 	%rd25, %r181, 4;
	add.s64 	%rd26, %rd2, %rd25;
	ld.global.u32 	%r182, [%rd26];
	max.s32 	%r183, %r180, %r182;
	add.s32 	%r184, %r494, 1536;
	mul.wide.u32 	%rd27, %r184, 4;
	add.s64 	%rd28, %rd2, %rd27;
	ld.global.u32 	%r185, [%rd28];
	max.s32 	%r186, %r183, %r185;
	add.s32 	%r187, %r494, 1792;
	mul.wide.u32 	%rd29, %r187, 4;
	add.s64 	%rd30, %rd2, %rd29;
	ld.global.u32 	%r188, [%rd30];
	max.s32 	%r189, %r186, %r188;
	add.s32 	%r190, %r494, 2048;
	mul.wide.u32 	%rd31, %r190, 4;
	add.s64 	%rd32, %rd2, %rd31;
	ld.global.u32 	%r191, [%rd32];
	max.s32 	%r192, %r189, %r191;
	add.s32 	%r193, %r494, 2304;
	mul.wide.u32 	%rd33, %r193, 4;
	add.s64 	%rd34, %rd2, %rd33;
	ld.global.u32 	%r194, [%rd34];
	max.s32 	%r195, %r192, %r194;
	add.s32 	%r196, %r494, 2560;
	mul.wide.u32 	%rd35, %r196, 4;
	add.s64 	%rd36, %rd2, %rd35;
	ld.global.u32 	%r197, [%rd36];
	max.s32 	%r198, %r195, %r197;
	add.s32 	%r199, %r494, 2816;
	mul.wide.u32 	%rd37, %r199, 4;
	add.s64 	%rd38, %rd2, %rd37;
	ld.global.u32 	%r200, [%rd38];
	max.s32 	%r201, %r198, %r200;
	add.s32 	%r202, %r494, 3072;
	mul.wide.u32 	%rd39, %r202, 4;
	add.s64 	%rd40, %rd2, %rd39;
	ld.global.u32 	%r203, [%rd40];
	max.s32 	%r204, %r201, %r203;
	add.s32 	%r205, %r494, 3328;
	mul.wide.u32 	%rd41, %r205, 4;
	add.s64 	%rd42, %rd2, %rd41;
	ld.global.u32 	%r206, [%rd42];
	max.s32 	%r207, %r204, %r206;
	add.s32 	%r208, %r494, 3584;
	mul.wide.u32 	%rd43, %r208, 4;
	add.s64 	%rd44, %rd2, %rd43;
	ld.global.u32 	%r209, [%rd44];
	max.s32 	%r210, %r207, %r209;
	add.s32 	%r211, %r494, 3840;
	mul.wide.u32 	%rd45, %r211, 4;
	add.s64 	%rd46, %rd2, %rd45;
	ld.global.u32 	%r212, [%rd46];
	max.s32 	%r509, %r210, %r212;
	add.s32 	%r495, %r495, 4096;
	add.s32 	%r494, %r494, 4096;
	add.s32 	%r493, %r493, 16;
	setp.ne.s32 	%p10, %r493, 0;
	@%p10 bra 	$L__BB19_35;
	add.s32 	%r501, %r495, -2048;
$L__BB19_37:
	setp.eq.s32 	%p11, %r51, 0;
	@%p11 bra 	$L__BB19_46;
	and.b32  	%r67, %r50, 7;
	setp.lt.u32 	%p12, %r51, 8;
	@%p12 bra 	$L__BB19_40;
	add.s32 	%r214, %r501, %r492;
	mul.wide.u32 	%rd47, %r214, 4;
	add.s64 	%rd48, %rd2, %rd47;
	ld.global.u32 	%r215, [%rd48];
	max.s32 	%r216, %r509, %r215;
	add.s32 	%r217, %r214, 256;
	mul.wide.u32 	%rd49, %r217, 4;
	add.s64 	%rd50, %rd2, %rd49;
	ld.global.u32 	%r218, [%rd50];
	max.s32 	%r219, %r216, %r218;
	add.s32 	%r220, %r214, 512;
	mul.wide.u32 	%rd51, %r220, 4;
	add.s64 	%rd52, %rd2, %rd51;
	ld.global.u32 	%r221, [%rd52];
	max.s32 	%r222, %r219, %r221;
	add.s32 	%r223, %r214, 768;
	mul.wide.u32 	%rd53, %r223, 4;
	add.s64 	%rd54, %rd2, %rd53;
	ld.global.u32 	%r224, [%rd54];
	max.s32 	%r225, %r222, %r224;
	add.s32 	%r226, %r214, 1024;
	mul.wide.u32 	%rd55, %r226, 4;
	add.s64 	%rd56, %rd2, %rd55;
	ld.global.u32 	%r227, [%rd56];
	max.s32 	%r228, %r225, %r227;
	add.s32 	%r229, %r214, 1280;
	mul.wide.u32 	%rd57, %r229, 4;
	add.s64 	%rd58, %rd2, %rd57;
	ld.global.u32 	%r230, [%rd58];
	max.s32 	%r231, %r228, %r230;
	add.s32 	%r232, %r214, 1536;
	mul.wide.u32 	%rd59, %r232, 4;
	add.s64 	%rd60, %rd2, %rd59;
	ld.global.u32 	%r233, [%rd60];
	max.s32 	%r234, %r231, %r233;
	add.s32 	%r235, %r214, 1792;
	mul.wide.u32 	%rd61, %r235, 4;
	add.s64 	%rd62, %rd2, %rd61;
	ld.global.u32 	%r236, [%rd62];
	max.s32 	%r509, %r234, %r236;
	add.s32 	%r501, %r501, 2048;
$L__BB19_40:
	setp.eq.s32 	%p13, %r67, 0;
	@%p13 bra 	$L__BB19_46;
	and.b32  	%r73, %r50, 3;
	setp.lt.u32 	%p14, %r67, 4;
	@%p14 bra 	$L__BB19_43;
	add.s32 	%r238, %r501, %r492;
	mul.wide.u32 	%rd63, %r238, 4;
	add.s64 	%rd64, %rd2, %rd63;
	ld.global.u32 	%r239, [%rd64];
	max.s32 	%r240, %r509, %r239;
	add.s32 	%r241, %r238, 256;
	mul.wide.u32 	%rd65, %r241, 4;
	add.s64 	%rd66, %rd2, %rd65;
	ld.global.u32 	%r242, [%rd66];
	max.s32 	%r243, %r240, %r242;
	add.s32 	%r244, %r238, 512;
	mul.wide.u32 	%rd67, %r244, 4;
	add.s64 	%rd68, %rd2, %rd67;
	ld.global.u32 	%r245, [%rd68];
	max.s32 	%r246, %r243, %r245;
	add.s32 	%r247, %r238, 768;
	mul.wide.u32 	%rd69, %r247, 4;
	add.s64 	%rd70, %rd2, %rd69;
	ld.global.u32 	%r248, [%rd70];
	max.s32 	%r509, %r246, %r248;
	add.s32 	%r501, %r501, 1024;
$L__BB19_43:
	setp.eq.s32 	%p15, %r73, 0;
	@%p15 bra 	$L__BB19_46;
	add.s32 	%r507, %r501, %r492;
	neg.s32 	%r506, %r73;
$L__BB19_45:
	.pragma "nounroll";
	mul.wide.u32 	%rd71, %r507, 4;
	add.s64 	%rd72, %rd2, %rd71;
	ld.global.u32 	%r249, [%rd72];
	max.s32 	%r509, %r509, %r249;
	add.s32 	%r507, %r507, 256;
	add.s32 	%r506, %r506, 1;
	setp.ne.s32 	%p16, %r506, 0;
	@%p16 bra 	$L__BB19_45;
$L__BB19_46:
	// begin inline asm
	mov.u32 %r250, %laneid;
	// end inline asm
	mov.b32 	%r253, 1;
	mov.b32 	%r274, 31;
	mov.b32 	%r275, -1;
	// begin inline asm
	shfl.sync.down.b32 %r251, %r509, %r253, %r274, %r275;
	// end inline asm
	setp.gt.s32 	%p17, %r250, 30;
	max.s32 	%r276, %r509, %r251;
	selp.b32 	%r257, %r509, %r276, %p17;
	mov.b32 	%r258, 2;
	// begin inline asm
	shfl.sync.down.b32 %r256, %r257, %r258, %r274, %r275;
	// end inline asm
	setp.gt.s32 	%p18, %r250, 29;
	max.s32 	%r277, %r257, %r256;
	selp.b32 	%r262, %r257, %r277, %p18;
	mov.b32 	%r263, 4;
	// begin inline asm
	shfl.sync.down.b32 %r261, %r262, %r263, %r274, %r275;
	// end inline asm
	setp.gt.s32 	%p19, %r250, 27;
	max.s32 	%r278, %r262, %r261;
	selp.b32 	%r267, %r262, %r278, %p19;
	mov.b32 	%r268, 8;
	// begin inline asm
	shfl.sync.down.b32 %r266, %r267, %r268, %r274, %r275;
	// end inline asm
	setp.gt.s32 	%p20, %r250, 23;
	max.s32 	%r279, %r267, %r266;
	selp.b32 	%r272, %r267, %r279, %p20;
	mov.b32 	%r273, 16;
	// begin inline asm
	shfl.sync.down.b32 %r271, %r272, %r273, %r274, %r275;
	// end inline asm
	setp.gt.s32 	%p21, %r250, 15;
	max.s32 	%r88, %r272, %r271;
	selp.b32 	%r510, %r272, %r88, %p21;
	setp.ne.s32 	%p22, %r250, 0;
	@%p22 bra 	$L__BB19_48;
	shr.u32 	%r280, %r41, 3;
	and.b32  	%r281, %r280, 124;
	mov.u32 	%r282, _ZZN3cub18CUB_300001_SM_10006detail6reduce28DeviceReduceSingleTileKernelINS2_10policy_hubIijN4cuda3__47maximumIiEEE10Policy1000EN6thrust24THRUST_300001_SM_1000_NS6detail15normal_iteratorINSC_10device_ptrIiEEEEPijS8_iiNS5_3std3__410__identityEEEvT0_T1_T2_T3_T4_T6_E12temp_storage;
	add.s32 	%r283, %r282, %r281;
	st.shared.u32 	[%r283+8], %r88;
$L__BB19_48:
	bar.sync 	0;
	setp.ne.s32 	%p23, %r41, 0;
	@%p23 bra 	$L__BB19_50;
	ld.shared.u32 	%r284, [_ZZN3cub18CUB_300001_SM_10006detail6reduce28DeviceReduceSingleTileKernelINS2_10policy_hubIijN4cuda3__47maximumIiEEE10Policy1000EN6thrust24THRUST_300001_SM_1000_NS6detail15normal_iteratorINSC_10device_ptrIiEEEEPijS8_iiNS5_3std3__410__identityEEEvT0_T1_T2_T3_T4_T6_E12temp_storage+12];
	max.s32 	%r285, %r510, %r284;
	ld.shared.u32 	%r286, [_ZZN3cub18CUB_300001_SM_10006detail6reduce28DeviceReduceSingleTileKernelINS2_10policy_hubIijN4cuda3__47maximumIiEEE10Policy1000EN6thrust24THRUST_300001_SM_1000_NS6detail15normal_iteratorINSC_10device_ptrIiEEEEPijS8_iiNS5_3std3__410__identityEEEvT0_T1_T2_T3_T4_T6_E12temp_storage+16];
	max.s32 	%r287, %r285, %r286;
	ld.shared.u32 	%r288, [_ZZN3cub18CUB_300001_SM_10006detail6reduce28DeviceReduceSingleTileKernelINS2_10policy_hubIijN4cuda3__47maximumIiEEE10Policy1000EN6thrust24THRUST_300001_SM_1000_NS6detail15normal_iteratorINSC_10device_ptrIiEEEEPijS8_iiNS5_3std3__410__identityEEEvT0_T1_T2_T3_T4_T6_E12temp_storage+20];
	max.s32 	%r289, %r287, %r288;
	ld.shared.u32 	%r290, [_ZZN3cub18CUB_300001_SM_10006detail6reduce28DeviceReduceSingleTileKernelINS2_10policy_hubIijN4cuda3__47maximumIiEEE10Policy1000EN6thrust24THRUST_300001_SM_1000_NS6detail15normal_iteratorINSC_10device_ptrIiEEEEPijS8_iiNS5_3std3__410__identityEEEvT0_T1_T2_T3_T4_T6_E12temp_storage+24];
	max.s32 	%r291, %r289, %r290;
	ld.shared.u32 	%r292, [_ZZN3cub18CUB_300001_SM_10006detail6reduce28DeviceReduceSingleTileKernelINS2_10policy_hubIijN4cuda3__47maximumIiEEE10Policy1000EN6thrust24THRUST_300001_SM_1000_NS6detail15normal_iteratorINSC_10device_ptrIiEEEEPijS8_iiNS5_3std3__410__identityEEEvT0_T1_T2_T3_T4_T6_E12temp_storage+28];
	max.s32 	%r293, %r291, %r292;
	ld.shared.u32 	%r294, [_ZZN3cub18CUB_300001_SM_10006detail6reduce28DeviceReduceSingleTileKernelINS2_10policy_hubIijN4cuda3__47maximumIiEEE10Policy1000EN6thrust24THRUST_300001_SM_1000_NS6detail15normal_iteratorINSC_10device_ptrIiEEEEPijS8_iiNS5_3std3__410__identityEEEvT0_T1_T2_T3_T4_T6_E12temp_storage+32];
	max.s32 	%r295, %r293, %r294;
	ld.shared.u32 	%r296, [_ZZN3cub18CUB_300001_SM_10006detail6reduce28DeviceReduceSingleTileKernelINS2_10policy_hubIijN4cuda3__47maximumIiEEE10Policy1000EN6thrust24THRUST_300001_SM_1000_NS6detail15normal_iteratorINSC_10device_ptrIiEEEEPijS8_iiNS5_3std3__410__identityEEEvT0_T1_T2_T3_T4_T6_E12temp_storage+36];
	max.s32 	%r510, %r295, %r296;
$L__BB19_50:
	mov.u32 	%r469, %tid.x;
	setp.ne.s32 	%p57, %r469, 0;
	@%p57 bra 	$L__BB19_52;
	max.s32 	%r470, %r93, %r510;
	st.global.u32 	[%rd1], %r470;
$L__BB19_52:
	ret;

}
	// .globl	_ZN3cub18CUB_300001_SM_10006detail6reduce18DeviceReduceKernelINS2_10policy_hubIijN4cuda3__47maximumIiEEE10Policy1000EN6thrust24THRUST_300001_SM_1000_NS6detail15normal_iteratorINSC_10device_ptrIiEEEEjS8_iNS5_3std3__410__identityEEEvT0_PT3_T1_NS0_13GridEvenShareISO_EET2_T4_
.visible .entry _ZN3cub18CUB_300001_SM_10006detail6reduce18DeviceReduceKernelINS2_10policy_hubIijN4cuda3__47maximumIiEEE10Policy1000EN6thrust24THRUST_300001_SM_1000_NS6detail15normal_iteratorINSC_10device_ptrIiEEEEjS8_iNS5_3std3__410__identityEEEvT0_PT3_T1_NS0_13GridEvenShareISO_EET2_T4_(
	.param .align 8 .b8 _ZN3cub18CUB_300001_SM_10006detail6reduce18DeviceReduceKernelINS2_10policy_hubIijN4cuda3__47maximumIiEEE10Policy1000EN6thrust24THRUST_300001_SM_1000_NS6detail15normal_iteratorINSC_10device_ptrIiEEEEjS8_iNS5_3std3__410__identityEEEvT0_PT3_T1_NS0_13GridEvenShareISO_EET2_T4__param_0[8],
	.param .u64 .ptr .align 1 _ZN3cub18CUB_300001_SM_10006detail6reduce18DeviceReduceKernelINS2_10policy_hubIijN4cuda3__47maximumIiEEE10Policy1000EN6thrust24THRUST_300001_SM_1000_NS6detail15normal_iteratorINSC_10device_ptrIiEEEEjS8_iNS5_3std3__410__identityEEEvT0_PT3_T1_NS0_13GridEvenShareISO_EET2_T4__param_1,
	.param .u32 _ZN3cub18CUB_300001_SM_10006detail6reduce18DeviceReduceKernelINS2_10policy_hubIijN4cuda3__47maximumIiEEE10Policy1000EN6thrust24THRUST_300001_SM_1000_NS6detail15normal_iteratorINSC_10device_ptrIiEEEEjS8_iNS5_3std3__410__identityEEEvT0_PT3_T1_NS0_13GridEvenShareISO_EET2_T4__param_2,
	.param .align 4 .b8 _ZN3cub18CUB_300001_SM_10006detail6reduce18DeviceReduceKernelINS2_10policy_hubIijN4cuda3__47maximumIiEEE10Policy1000EN6thrust24THRUST_300001_SM_1000_NS6detail15normal_iteratorINSC_10device_ptrIiEEEEjS8_iNS5_3std3__410__identityEEEvT0_PT3_T1_NS0_13GridEvenShareISO_EET2_T4__param_3[40],
	.param .align 1 .b8 _ZN3cub18CUB_300001_SM_10006detail6reduce18DeviceReduceKernelINS2_10policy_hubIijN4cuda3__47maximumIiEEE10Policy1000EN6thrust24THRUST_300001_SM_1000_NS6detail15normal_iteratorINSC_10device_ptrIiEEEEjS8_iNS5_3std3__410__identityEEEvT0_PT3_T1_NS0_13GridEvenShareISO_EET2_T4__param_4[1],
	.param .align 1 .b8 _ZN3cub18CUB_300001_SM_10006detail6reduce18DeviceReduceKernelINS2_10policy_hubIijN4cuda3__47maximumIiEEE10Policy1000EN6thrust24THRUST_300001_SM_1000_NS6detail15normal_iteratorINSC_10device_ptrIiEEEEjS8_iNS5_3std3__410__identityEEEvT0_PT3_T1_NS0_13GridEvenShareISO_EET2_T4__param_5[1]
)
.maxntid 256
{
	.reg .pred 	%p<57>;
	.reg .b16 	%rs<4>;
	.reg .b32 	%r<575>;
	.reg .b64 	%rd<130>;
	// demoted variable
	.shared .align 4 .b8 _ZZN3cub18CUB_300001_SM_10006detail6reduce18DeviceReduceKernelINS2_10policy_hubIijN4cuda3__47maximumIiEEE10Policy1000EN6thrust24THRUST_300001_SM_1000_NS6detail15normal_iteratorINSC_10device_ptrIiEEEEjS8_iNS5_3std3__410__identityEEEvT0_PT3_T1_NS0_13GridEvenShareISO_EET2_T4_E12temp_storage[44];
	ld.param.u32 	%r1, [_ZN3cub18CUB_300001_SM_10006detail6reduce18DeviceReduceKernelINS2_10policy_hubIijN4cuda3__47maximumIiEEE10Policy1000EN6thrust24THRUST_300001_SM_1000_NS6detail15normal_iteratorINSC_10device_ptrIiEEEEjS8_iNS5_3std3__410__identityEEEvT0_PT3_T1_NS0_13GridEvenShareISO_EET2_T4__param_3+20];
	ld.param.u32 	%r2, [_ZN3cub18CUB_300001_SM_10006detail6reduce18DeviceReduceKernelINS2_10policy_hubIijN4cuda3__47maximumIiEEE10Policy1000EN6thrust24THRUST_300001_SM_1000_NS6detail15normal_iteratorINSC_10device_ptrIiEEEEjS8_iNS5_3std3__410__identityEEEvT0_PT3_T1_NS0_13GridEvenShareISO_EET2_T4__param_3+24];
	ld.param.u64 	%rd3, [_ZN3cub18CUB_300001_SM_10006detail6reduce18DeviceReduceKernelINS2_10policy_hubIijN4cuda3__47maximumIiEEE10Policy1000EN6thrust24THRUST_300001_SM_1000_NS6detail15normal_iteratorINSC_10device_ptrIiEEEEjS8_iNS5_3std3__410__identityEEEvT0_PT3_T1_NS0_13GridEvenShareISO_EET2_T4__param_0];
	cvta.to.global.u64 	%rd1, %rd3;
	mov.u32 	%r3, %ctaid.x;
	shl.b32 	%r4, %r2, 12;
	shl.b32 	%r556, %r3, 12;
	sub.s32 	%r6, %r1, %r556;
	setp.gt.u32 	%p1, %r6, 4095;
	@%p1 bra 	$L__BB20_26;
	mov.u32 	%r7, %tid.x;
	setp.ge.u32 	%p23, %r7, %r6;
	mov.b32 	%r550, 0;
	mov.u32 	%r539, %r7;
	@%p23 bra 	$L__BB20_3;
	add.s32 	%r331, %r556, %r7;
	mul.wide.u32 	%rd66, %r331, 4;
	add.s64 	%rd67, %rd1, %rd66;
	ld.global.u32 	%r550, [%rd67];
	add.s32 	%r539, %r7, 256;
$L__BB20_3:
	setp.ge.u32 	%p24, %r539, %r6;
	@%p24 bra 	$L__BB20_17;
	not.b32 	%r333, %r539;
	add.s32 	%r334, %r1, %r333;
	sub.s32 	%r335, %r334, %r556;
	shr.u32 	%r336, %r335, 8;
	add.s32 	%r12, %r336, 1;
	and.b32  	%r13, %r12, 15;
	setp.lt.u32 	%p25, %r335, 3840;
	@%p25 bra 	$L__BB20_8;
	or.b32  	%r536, %r539, 2048;
	add.s32 	%r535, %r539, %r556;
	and.b32  	%r337, %r12, 33554416;
	neg.s32 	%r534, %r337;
$L__BB20_6:
	.pragma "nounroll";
	mul.wide.u32 	%rd68, %r535, 4;
	add.s64 	%rd69, %rd1, %rd68;
	ld.global.u32 	%r338, [%rd69];
	max.s32 	%r339, %r550, %r338;
	add.s32 	%r340, %r535, 256;
	mul.wide.u32 	%rd70, %r340, 4;
	add.s64 	%rd71, %rd1, %rd70;
	ld.global.u32 	%r341, [%rd71];
	max.s32 	%r342, %r339, %r341;
	add.s32 	%r343, %r535, 512;
	mul.wide.u32 	%rd72, %r343, 4;
	add.s64 	%rd73, %rd1, %rd72;
	ld.global.u32 	%r344, [%rd73];
	max.s32 	%r345, %r342, %r344;
	add.s32 	%r346, %r535, 768;
	mul.wide.u32 	%rd74, %r346, 4;
	add.s64 	%rd75, %rd1, %rd74;
	ld.global.u32 	%r347, [%rd75];
	max.s32 	%r348, %r345, %r347;
	add.s32 	%r349, %r535, 1024;
	mul.wide.u32 	%rd76, %r349, 4;
	add.s64 	%rd77, %rd1, %rd76;
	ld.global.u32 	%r350, [%rd77];
	max.s32 	%r351, %r348, %r350;
	add.s32 	%r352, %r535, 1280;
	mul.wide.u32 	%rd78, %r352, 4;
	add.s64 	%rd79, %rd1, %rd78;
	ld.global.u32 	%r353, [%rd79];
	max.s32 	%r354, %r351, %r353;
	add.s32 	%r355, %r535, 1536;
	mul.wide.u32 	%rd80, %r355, 4;
	add.s64 	%rd81, %rd1, %rd80;
	ld.global.u32 	%r356, [%rd81];
	max.s32 	%r357, %r354, %r356;
	add.s32 	%r358, %r535, 1792;
	mul.wide.u32 	%rd82, %r358, 4;
	add.s64 	%rd83, %rd1, %rd82;
	ld.global.u32 	%r359, [%rd83];
	max.s32 	%r360, %r357, %r359;
	add.s32 	%r361, %r535, 2048;
	mul.wide.u32 	%rd84, %r361, 4;
	add.s64 	%rd85, %rd1, %rd84;
	ld.global.u32 	%r362, [%rd85];
	max.s32 	%r363, %r360, %r362;
	add.s32 	%r364, %r535, 2304;
	mul.wide.u32 	%rd86, %r364, 4;
	add.s64 	%rd87, %rd1, %rd86;
	ld.global.u32 	%r365, [%rd87];
	max.s32 	%r366, %r363, %r365;
	add.s32 	%r367, %r535, 2560;
	mul.wide.u32 	%rd88, %r367, 4;
	add.s64 	%rd89, %rd1, %rd88;
	ld.global.u32 	%r368, [%rd89];
	max.s32 	%r369, %r366, %r368;
	add.s32 	%r370, %r535, 2816;
	mul.wide.u32 	%rd90, %r370, 4;
	add.s64 	%rd91, %rd1, %rd90;
	ld.global.u32 	%r371, [%rd91];
	max.s32 	%r372, %r369, %r371;
	add.s32 	%r373, %r535, 3072;
	mul.wide.u32 	%rd92, %r373, 4;
	add.s64 	%rd93, %rd1, %rd92;
	ld.global.u32 	%r374, [%rd93];
	max.s32 	%r375, %r372, %r374;
	add.s32 	%r376, %r535, 3328;
	mul.wide.u32 	%rd94, %r376, 4;
	add.s64 	%rd95, %rd1, %rd94;
	ld.global.u32 	%r377, [%rd95];
	max.s32 	%r378, %r375, %r377;
	add.s32 	%r379, %r535, 3584;
	mul.wide.u32 	%rd96, %r379, 4;
	add.s64 	%rd97, %rd1, %rd96;
	ld.global.u32 	%r380, [%rd97];
	max.s32 	%r381, %r378, %r380;
	add.s32 	%r382, %r535, 3840;
	mul.wide.u32 	%rd98, %r382, 4;
	add.s64 	%rd99, %rd1, %rd98;
	ld.global.u32 	%r383, [%rd99];
	max.s32 	%r550, %r381, %r383;
	add.s32 	%r536, %r536, 4096;
	add.s32 	%r535, %r535, 4096;
	add.s32 	%r534, %r534, 16;
	setp.ne.s32 	%p26, %r534, 0;
	@%p26 bra 	$L__BB20_6;
	add.s32 	%r539, %r536, -2048;
$L__BB20_8:
	setp.eq.s32 	%p27, %r13, 0;
	@%p27 bra 	$L__BB20_17;
	and.b32  	%r29, %r12, 7;
	setp.lt.u32 	%p28, %r13, 8;
	@%p28 bra 	$L__BB20_11;
	add.s32 	%r385, %r556, %r539;
	mul.wide.u32 	%rd100, %r385, 4;
	add.s64 	%rd101, %rd1, %rd100;
	ld.global.u32 	%r386, [%rd101];
	max.s32 	%r387, %r550, %r386;
	add.s32 	%r388, %r385, 256;
	mul.wide.u32 	%rd102, %r388, 4;
	add.s64 	%rd103, %rd1, %rd102;
	ld.global.u32 	%r389, [%rd103];
	max.s32 	%r390, %r387, %r389;
	add.s32 	%r391, %r385, 512;
	mul.wide.u32 	%rd104, %r391, 4;
	add.s64 	%rd105, %rd1, %rd104;
	ld.global.u32 	%r392, [%rd105];
	max.s32 	%r393, %r390, %r392;
	add.s32 	%r394, %r385, 768;
	mul.wide.u32 	%rd106, %r394, 4;
	add.s64 	%rd107, %rd1, %rd106;
	ld.global.u32 	%r395, [%rd107];
	max.s32 	%r396, %r393, %r395;
	add.s32 	%r397, %r385, 1024;
	mul.wide.u32 	%rd108, %r397, 4;
	add.s64 	%rd109, %rd1, %rd108;
	ld.global.u32 	%r398, [%rd109];
	max.s32 	%r399, %r396, %r398;
	add.s32 	%r400, %r385, 1280;
	mul.wide.u32 	%rd110, %r400, 4;
	add.s64 	%rd111, %rd1, %rd110;
	ld.global.u32 	%r401, [%rd111];
	max.s32 	%r402, %r399, %r401;
	add.s32 	%r403, %r385, 1536;
	mul.wide.u32 	%rd112, %r403, 4;
	add.s64 	%rd113, %rd1, %rd112;
	ld.global.u32 	%r404, [%rd113];
	max.s32 	%r405, %r402, %r404;
	add.s32 	%r406, %r385, 1792;
	mul.wide.u32 	%rd114, %r406, 4;
	add.s64 	%rd115, %rd1, %rd114;
	ld.global.u32 	%r407, [%rd115];
	max.s32 	%r550, %r405, %r407;
	add.s32 	%r539, %r539, 2048;
$L__BB20_11:
	setp.eq.s32 	%p29, %r29, 0;
	@%p29 bra 	$L__BB20_17;
	and.b32  	%r35, %r12, 3;
	setp.lt.u32 	%p30, %r29, 4;
	@%p30 bra 	$L__BB20_14;
	add.s32 	%r409, %r556, %r539;
	mul.wide.u32 	%rd116, %r409, 4;
	add.s64 	%rd117, %rd1, %rd116;
	ld.global.u32 	%r410, [%rd117];
	max.s32 	%r411, %r550, %r410;
	add.s32 	%r412, %r409, 256;
	mul.wide.u32 	%rd118, %r412, 4;
	add.s64 	%rd119, %rd1, %rd118;
	ld.global.u32 	%r413, [%rd119];
	max.s32 	%r414, %r411, %r413;
	add.s32 	%r415, %r409, 512;
	mul.wide.u32 	%rd120, %r415, 4;
	add.s64 	%rd121, %rd1, %rd120;
	ld.global.u32 	%r416, [%rd121];
	max.s32 	%r417, %r414, %r416;
	add.s32 	%r418, %r409, 768;
	mul.wide.u32 	%rd122, %r418, 4;
	add.s64 	%rd123, %rd1, %rd122;
	ld.global.u32 	%r419, [%rd123];
	max.s32 	%r550, %r417, %r419;
	add.s32 	%r539, %r539, 1024;
$L__BB20_14:
	setp.eq.s32 	%p31, %r35, 0;
	@%p31 bra 	$L__BB20_17;
	add.s32 	%r548, %r539, %r556;
	neg.s32 	%r547, %r35;
$L__BB20_16:
	.pragma "nounroll";
	mul.wide.u32 	%rd124, %r548, 4;
	add.s64 	%rd125, %rd1, %rd124;
	ld.global.u32 	%r420, [%rd125];
	max.s32 	%r550, %r550, %r420;
	add.s32 	%r548, %r548, 256;
	add.s32 	%r547, %r547, 1;
	setp.ne.s32 	%p32, %r547, 0;
	@%p32 bra 	$L__BB20_16;
$L__BB20_17:
	setp.lt.u32 	%p33, %r6, 256;
	@%p33 bra 	$L__BB20_22;
	// begin inline asm
	mov.u32 %r484, %laneid;
	// end inline asm
	mov.b32 	%r487, 1;
	mov.b32 	%r508, 31;
	mov.b32 	%r509, -1;
	// begin inline asm
	shfl.sync.down.b32 %r485, %r550, %r487, %r508, %r509;
	// end inline asm
	setp.gt.s32 	%p49, %r484, 30;
	max.s32 	%r510, %r550, %r485;
	selp.b32 	%r491, %r550, %r510, %p49;
	mov.b32 	%r492, 2;
	// begin inline asm
	shfl.sync.down.b32 %r490, %r491, %r492, %r508, %r509;
	// end inline asm
	setp.gt.s32 	%p50, %r484, 29;
	max.s32 	%r511, %r491, %r490;
	selp.b32 	%r496, %r491, %r511, %p50;
	mov.b32 	%r497, 4;
	// begin inline asm
	shfl.sync.down.b32 %r495, %r496, %r497, %r508, %r509;
	// end inline asm
	setp.gt.s32 	%p51, %r484, 27;
	max.s32 	%r512, %r496, %r495;
	selp.b32 	%r501, %r496, %r512, %p51;
	mov.b32 	%r502, 8;
	// begin inline asm
	shfl.sync.down.b32 %r500, %r501, %r502, %r508, %r509;
	// end inline asm
	setp.gt.s32 	%p52, %r484, 23;
	max.s32 	%r513, %r501, %r500;
	selp.b32 	%r506, %r501, %r513, %p52;
	mov.b32 	%r507, 16;
	// begin inline asm
	shfl.sync.down.b32 %r505, %r506, %r507, %r508, %r509;
	// end inline asm
	setp.gt.s32 	%p53, %r484, 15;
	max.s32 	%r50, %r506, %r505;
	selp.b32 	%r574, %r506, %r50, %p53;
	setp.ne.s32 	%p54, %r484, 0;
	@%p54 bra 	$L__BB20_20;
	shr.u32 	%r514, %r7, 3;
	and.b32  	%r515, %r514, 124;
	mov.u32 	%r516, _ZZN3cub18CUB_300001_SM_10006detail6reduce18DeviceReduceKernelINS2_10policy_hubIijN4cuda3__47maximumIiEEE10Policy1000EN6thrust24THRUST_300001_SM_1000_NS6detail15normal_iteratorINSC_10device_ptrIiEEEEjS8_iNS5_3std3__410__identityEEEvT0_PT3_T1_NS0_13GridEvenShareISO_EET2_T4_E12temp_storage;
	add.s32 	%r517, %r516, %r515;
	st.shared.u32 	[%r517+8], %r50;
$L__BB20_20:
	bar.sync 	0;
	setp.ne.s32 	%p55, %r7, 0;
	@%p55 bra 	$L__BB20_48;
	ld.shared.u32 	%r518, [_ZZN3cub18CUB_300001_SM_10006detail6reduce18DeviceReduceKernelINS2_10policy_hubIijN4cuda3__47maximumIiEEE10Policy1000EN6thrust24THRUST_300001_SM_1000_NS6detail15normal_iteratorINSC_10device_ptrIiEEEEjS8_iNS5_3std3__410__identityEEEvT0_PT3_T1_NS0_13GridEvenShareISO_EET2_T4_E12temp_storage+12];
	max.s32 	%r519, %r574, %r518;
	ld.shared.u32 	%r520, [_ZZN3cub18CUB_300001_SM_10006detail6reduce18DeviceReduceKernelINS2_10policy_hubIijN4cuda3__47maximumIiEEE10Policy1000EN6thrust24THRUST_300001_SM_1000_NS6detail15normal_iteratorINSC_10device_ptrIiEEEEjS8_iNS5_3std3__410__identityEEEvT0_PT3_T1_NS0_13GridEvenShareISO_EET2_T4_E12temp_storage+16];
	max.s32 	%r521, %r519, %r520;
	ld.shared.u32 	%r522, [_ZZN3cub18CUB_300001_SM_10006detail6reduce18DeviceReduceKernelINS2_10policy_hubIijN4cuda3__47maximumIiEEE10Policy1000EN6thrust24THRUST_300001_SM_1000_NS6detail15normal_iteratorINSC_10device_ptrIiEEEEjS8_iNS5_3std3__410__identityEEEvT0_PT3_T1_NS0_13GridEvenShareISO_EET2_T4_E12temp_storage+20];
	max.s32 	%r523, %r521, %r522;
	ld.shared.u32 	%r524, [_ZZN3cub18CUB_300001_SM_10006detail6reduce18DeviceReduceKernelINS2_10policy_hubIijN4cuda3__47maximumIiEEE10Policy1000EN6thrust24THRUST_300001_SM_1000_NS6detail15normal_iteratorINSC_10device_ptrIiEEEEjS8_iNS5_3std3__410__identityEEEvT0_PT3_T1_NS0_13GridEvenShareISO_EET2_T4_E12temp_storage+24];
	max.s32 	%r525, %r523, %r524;
	ld.shared.u32 	%r526, [_ZZN3cub18CUB_300001_SM_10006detail6reduce18DeviceReduceKernelINS2_10policy_hubIijN4cuda3__47maximumIiEEE10Policy1000EN6thrust24THRUST_300001_SM_1000_NS6detail15normal_iteratorINSC_10device_ptrIiEEEEjS8_iNS5_3std3__410__identityEEEvT0_PT3_T1_NS0_13GridEvenShareISO_EET2_T4_E12temp_storage+28];
	max.s32 	%r527, %r525, %r526;
	ld.shared.u32 	%r528, [_ZZN3cub18CUB_300001_SM_10006detail6reduce18DeviceReduceKernelINS2_10policy_hubIijN4cuda3__47maximumIiEEE10Policy1000EN6thrust24THRUST_300001_SM_1000_NS6detail15normal_iteratorINSC_10device_ptrIiEEEEjS8_iNS5_3std3__410__identityEEEvT0_PT3_T1_NS0_13GridEvenShareISO_EET2_T4_E12temp_storage+32];
	max.s32 	%r529, %r527, %r528;
	ld.shared.u32 	%r530, [_ZZN3cub18CUB_300001_SM_10006detail6reduce18DeviceReduceKernelINS2_10policy_hubIijN4cuda3__47maximumIiEEE10Policy1000EN6thrust24THRUST_300001_SM_1000_NS6detail15normal_iteratorINSC_10device_ptrIiEEEEjS8_iNS5_3std3__410__identityEEEvT0_PT3_T1_NS0_13GridEvenShareISO_EET2_T4_E12temp_storage+36];
	max.s32 	%r574, %r529, %r530;
	bra.uni 	$L__BB20_48;
$L__BB20_22:
	// begin inline asm
	mov.u32 %r421, %laneid;
	// end inline asm
	and.b32  	%r447, %r7, 992;
	add.s32 	%r448, %r447, 32;
	setp.gt.u32 	%p34, %r448, %r6;
	not.b32 	%r449, %r447;
	add.s32 	%r450, %r6, %r449;
	selp.b32 	%r445, %r450, 31, %p34;
	mov.b32 	%r424, 1;
	mov.b32 	%r446, -1;
	// begin inline asm
	shfl.sync.down.b32 %r422, %r550, %r424, %r445, %r446;
	// end inline asm
	setp.lt.s32 	%p35, %r421, %r445;
	max.s32 	%r451, %r550, %r422;
	selp.b32 	%r428, %r451, %r550, %p35;
	mov.b32 	%r429, 2;
	// begin inline asm
	shfl.sync.down.b32 %r427, %r428, %r429, %r445, %r446;
	// end inline asm
	add.s32 	%r452, %r421, 2;
	setp.gt.s32 	%p36, %r452, %r445;
	max.s32 	%r453, %r428, %r427;
	selp.b32 	%r433, %r428, %r453, %p36;
	mov.b32 	%r434, 4;
	// begin inline asm
	shfl.sync.down.b32 %r432, %r433, %r434, %r445, %r446;
	// end inline asm
	add.s32 	%r454, %r421, 4;
	setp.gt.s32 	%p37, %r454, %r445;
	max.s32 	%r455, %r433, %r432;
	selp.b32 	%r438, %r433, %r455, %p37;
	mov.b32 	%r439, 8;
	// begin inline asm
	shfl.sync.down.b32 %r437, %r438, %r439, %r445, %r446;
	// end inline asm
	add.s32 	%r456, %r421, 8;
	setp.gt.s32 	%p38, %r456, %r445;
	max.s32 	%r457, %r438, %r437;
	selp.b32 	%r443, %r438, %r457, %p38;
	mov.b32 	%r444, 16;
	// begin inline asm
	shfl.sync.down.b32 %r442, %r443, %r444, %r445, %r446;
	// end inline asm
	add.s32 	%r458, %r421, 16;
	setp.gt.s32 	%p39, %r458, %r445;
	max.s32 	%r459, %r443, %r442;
	selp.b32 	%r574, %r443, %r459, %p39;
	setp.ne.s32 	%p40, %r421, 0;
	@%p40 bra 	$L__BB20_24;
	shr.u32 	%r460, %r7, 3;
	and.b32  	%r461, %r460, 124;
	mov.u32 	%r462, _ZZN3cub18CUB_300001_SM_10006detail6reduce18DeviceReduceKernelINS2_10policy_hubIijN4cuda3__47maximumIiEEE10Policy1000EN6thrust24THRUST_300001_SM_1000_NS6detail15normal_iteratorINSC_10device_ptrIiEEEEjS8_iNS5_3std3__410__identityEEEvT0_PT3_T1_NS0_13GridEvenShareISO_EET2_T4_E12temp_storage;
	add.s32 	%r463, %r462, %r461;
	st.shared.u32 	[%r463+8], %r574;
$L__BB20_24:
	bar.sync 	0;
	setp.ne.s32 	%p41, %r7, 0;
	@%p41 bra 	$L__BB20_48;
	setp.gt.u32 	%p42, %r6, 32;
	ld.shared.u32 	%r464, [_ZZN3cub18CUB_300001_SM_10006detail6reduce18DeviceReduceKernelINS2_10policy_hubIijN4cuda3__47maximumIiEEE10Policy1000EN6thrust24THRUST_300001_SM_1000_NS6detail15normal_iteratorINSC_10device_ptrIiEEEEjS8_iNS5_3std3__410__identityEEEvT0_PT3_T1_NS0_13GridEvenShareISO_EET2_T4_E12temp_storage+12];
	max.s32 	%r465, %r574, %r464;
	selp.b32 	%r466, %r465, %r574, %p42;
	setp.gt.u32 	%p43, %r6, 64;
	ld.shared.u32 	%r467, [_ZZN3cub18CUB_300001_SM_10006detail6reduce18DeviceReduceKernelINS2_10policy_hubIijN4cuda3__47maximumIiEEE10Policy1000EN6thrust24THRUST_300001_SM_1000_NS6detail15normal_iteratorINSC_10device_ptrIiEEEEjS8_iNS5_3std3__410__identityEEEvT0_PT3_T1_NS0_13GridEvenShareISO_EET2_T4_E12temp_storage+16];
	max.s32 	%r468, %r466, %r467;
	selp.b32 	%r469, %r468, %r466, %p43;
	setp.gt.u32 	%p44, %r6, 96;
	ld.shared.u32 	%r470, [_ZZN3cub18CUB_300001_SM_10006detail6reduce18DeviceReduceKernelINS2_10policy_hubIijN4cuda3__47maximumIiEEE10Policy1000EN6thrust24THRUST_300001_SM_1000_NS6detail15normal_iteratorINSC_10device_ptrIiEEEEjS8_iNS5_3std3__410__identityEEEvT0_PT3_T1_NS0_13GridEvenShareISO_EET2_T4_E12temp_storage+20];
	max.s32 	%r471, %r469, %r470;
	selp.b32 	%r472, %r471, %r469, %p44;
	setp.gt.u32 	%p45, %r6, 128;
	ld.shared.u32 	%r473, [_ZZN3cub18CUB_300001_SM_10006detail6reduce18DeviceReduceKernelINS2_10policy_hubIijN4cuda3__47maximumIiEEE10Policy1000EN6thrust24THRUST_300001_SM_1000_NS6detail15normal_iteratorINSC_10device_ptrIiEEEEjS8_iNS5_3std3__410__identityEEEvT0_PT3_T1_NS0_13GridEvenShareISO_EET2_T4_E12temp_storage+24];
	max.s32 	%r474, %r472, %r473;
	selp.b32 	%r475, %r474, %r472, %p45;
	setp.gt.u32 	%p46, %r6, 160;
	ld.shared.u32 	%r476, [_ZZN3cub18CUB_300001_SM_10006detail6reduce18DeviceReduceKernelINS2_10policy_hubIijN4cuda3__47maximumIiEEE10Policy1000EN6thrust24THRUST_300001_SM_1000_NS6detail15normal_iteratorINSC_10device_ptrIiEEEEjS8_iNS5_3std3__410__identityEEEvT0_PT3_T1_NS0_13GridEvenShareISO_EET2_T4_E12temp_storage+28];
	max.s32 	%r477, %r475, %r476;
	selp.b32 	%r478, %r477, %r475, %p46;
	setp.gt.u32 	%p47, %r6, 192;
	ld.shared.u32 	%r479, [_ZZN3cub18CUB_300001_SM_10006detail6reduce18DeviceReduceKernelINS2_10policy_hubIijN4cuda3__47maximumIiEEE10Policy1000EN6thrust24THRUST_300001_SM_1000_NS6detail15normal_iteratorINSC_10device_ptrIiEEEEjS8_iNS5_3std3__410__identityEEEvT0_PT3_T1_NS0_13GridEvenShareISO_EET2_T4_E12temp_storage+32];
	max.s32 	%r480, %r478, %r479;
	selp.b32 	%r481, %r480, %r478, %p47;
	setp.gt.u32 	%p48, %r6, 224;
	ld.shared.u32 	%r482, [_ZZN3cub18CUB_300001_SM_10006detail6reduce18DeviceReduceKernelINS2_10policy_hubIijN4cuda3__47maximumIiEEE10Policy1000EN6thrust24THRUST_300001_SM_1000_NS6detail15normal_iteratorINSC_10device_ptrIiEEEEjS8_iNS5_3std3__410__identityEEEvT0_PT3_T1_NS0_13GridEvenShareISO_EET2_T4_E12temp_storage+36];
	max.s32 	%r483, %r481, %r482;
	selp.b32 	%r574, %r483, %r481, %p48;
	bra.uni 	$L__BB20_48;
$L__BB20_26:
	mov.u32 	%r55, %tid.x;
	add.s32 	%r112, %r55, %r556;
	mul.wide.u32 	%rd4, %r112, 4;
	add.s64 	%rd5, %rd1, %rd4;
	ld.global.u32 	%r113, [%rd5];
	ld.global.u32 	%r114, [%rd5+1024];
	ld.global.u32 	%r115, [%rd5+2048];
	ld.global.u32 	%r116, [%rd5+3072];
	ld.global.u32 	%r117, [%rd5+4096];
	ld.global.u32 	%r118, [%rd5+5120];
	ld.global.u32 	%r119, [%rd5+6144];
	ld.global.u32 	%r120, [%rd5+7168];
	ld.global.u32 	%r121, [%rd5+8192];
	ld.global.u32 	%r122, [%rd5+9216];
	ld.global.u32 	%r123, [%rd5+10240];
	ld.global.u32 	%r124, [%rd5+11264];
	ld.global.u32 	%r125, [%rd5+12288];
	ld.global.u32 	%r126, [%rd5+13312];
	ld.global.u32 	%r127, [%rd5+14336];
	ld.global.u32 	%r128, [%rd5+15360];
	max.s32 	%r129, %r113, %r114;
	max.s32 	%r130, %r129, %r115;
	max.s32 	%r131, %r116, %r117;
	max.s32 	%r132, %r131, %r118;
	max.s32 	%r133, %r119, %r120;
	max.s32 	%r134, %r133, %r121;
	max.s32 	%r135, %r122, %r123;
	max.s32 	%r136, %r135, %r124;
	max.s32 	%r137, %r125, %r126;
	max.s32 	%r138, %r137, %r127;
	max.s32 	%r139, %r130, %r132;
	max.s32 	%r140, %r139, %r134;
	max.s32 	%r141, %r136, %r138;
	max.s32 	%r142, %r141, %r128;
	max.s32 	%r573, %r140, %r142;
	setp.lt.u32 	%p2, %r6, %r4;
	@%p2 bra 	$L__BB20_44;
	add.s32 	%r57, %r4, %r556;
	not.b32 	%r144, %r55;
	add.s32 	%r145, %r144, %r1;
	sub.s32 	%r146, %r145, %r4;
	sub.s32 	%r552, %r146, %r556;
	add.s32 	%r147, %r57, %r55;
	add.s32 	%r551, %r147, 2048;
	mov.b32 	%r554, 0;
	mov.u32 	%r553, %r57;
$L__BB20_28:
	add.s32 	%r556, %r556, %r4;
	add.s32 	%r149, %r1, -4096;
	setp.gt.u32 	%p3, %r556, %r149;
	@%p3 bra 	$L__BB20_30;
	add.s32 	%r150, %r55, %r556;
	mul.wide.u32 	%rd6, %r150, 4;
	add.s64 	%rd7, %rd1, %rd6;
	ld.global.u32 	%r151, [%rd7];
	ld.global.u32 	%r152, [%rd7+1024];
	ld.global.u32 	%r153, [%rd7+2048];
	ld.global.u32 	%r154, [%rd7+3072];
	ld.global.u32 	%r155, [%rd7+4096];
	ld.global.u32 	%r156, [%rd7+5120];
	ld.global.u32 	%r157, [%rd7+6144];
	ld.global.u32 	%r158, [%rd7+7168];
	ld.global.u32 	%r159, [%rd7+8192];
	ld.global.u32 	%r160, [%rd7+9216];
	ld.global.u32 	%r161, [%rd7+10240];
	ld.global.u32 	%r162, [%rd7+11264];
	ld.global.u32 	%r163, [%rd7+12288];
	ld.global.u32 	%r164, [%rd7+13312];
	ld.global.u32 	%r165, [%rd7+14336];
	ld.global.u32 	%r166, [%rd7+15360];
	max.s32 	%r167, %r573, %r151;
	max.s32 	%r168, %r167, %r152;
	max.s32 	%r169, %r153, %r154;
	max.s32 	%r170, %r169, %r155;
	max.s32 	%r171, %r156, %r157;
	max.s32 	%r172, %r171, %r158;
	max.s32 	%r173, %r159, %r160;
	max.s32 	%r174, %r173, %r161;
	max.s32 	%r175, %r162, %r163;
	max.s32 	%r176, %r175, %r164;
	max.s32 	%r177, %r165, %r166;
	max.s32 	%r178, %r168, %r170;
	max.s32 	%r179, %r178, %r172;
	max.s32 	%r180, %r174, %r176;
	max.s32 	%r181, %r180, %r177;
	max.s32 	%r573, %r179, %r181;
	sub.s32 	%r182, %r1, %r556;
	setp.lt.u32 	%p4, %r182, %r4;
	add.s32 	%r554, %r554, 1;
	add.s32 	%r553, %r553, %r4;
	sub.s32 	%r552, %r552, %r4;
	add.s32 	%r551, %r551, %r4;
	@%p4 bra 	$L__BB20_44;
	bra.uni 	$L__BB20_28;
$L__BB20_30:
	setp.le.u32 	%p5, %r1, %r556;
	sub.s32 	%r184, %r1, %r556;
	setp.ge.s32 	%p6, %r55, %r184;
	or.pred  	%p7, %p5, %p6;
	@%p7 bra 	$L__BB20_44;
	not.b32 	%r187, %r55;
	add.s32 	%r188, %r1, %r187;
	sub.s32 	%r189, %r188, %r57;
	mul.lo.s32 	%r190, %r2, %r554;
	shl.b32 	%r191, %r190, 12;
	sub.s32 	%r192, %r189, %r191;
	shr.u32 	%r193, %r192, 8;
	add.s32 	%r72, %r193, 1;
	and.b32  	%r73, %r72, 15;
	setp.lt.u32 	%p8, %r192, 3840;
	mov.u32 	%r565, %r55;
	@%p8 bra 	$L__BB20_35;
	or.b32  	%r559, %r55, 2048;
	shr.u32 	%r194, %r552, 8;
	add.s32 	%r195, %r194, 1;
	and.b32  	%r196, %r195, 33554416;
	neg.s32 	%r557, %r196;
$L__BB20_33:
	.pragma "nounroll";
	add.s32 	%r197, %r551, -2048;
	mul.wide.u32 	%rd8, %r197, 4;
	add.s64 	%rd9, %rd1, %rd8;
	ld.global.u32 	%r198, [%rd9];
	max.s32 	%r199, %r573, %r198;
	add.s32 	%r200, %r551, -1792;
	mul.wide.u32 	%rd10, %r200, 4;
	add.s64 	%rd11, %rd1, %rd10;
	ld.global.u32 	%r201, [%rd11];
	max.s32 	%r202, %r199, %r201;
	add.s32 	%r203, %r551, -1536;
	mul.wide.u32 	%rd12, %r203, 4;
	add.s64 	%rd13, %rd1, %rd12;
	ld.global.u32 	%r204, [%rd13];
	max.s32 	%r205, %r202, %r204;
	add.s32 	%r206, %r551, -1280;
	mul.wide.u32 	%rd14, %r206, 4;
	add.s64 	%rd15, %rd1, %rd14;
	ld.global.u32 	%r207, [%rd15];
	max.s32 	%r208, %r205, %r207;
	add.s32 	%r209, %r551, -1024;
	mul.wide.u32 	%rd16, %r209, 4;
	add.s64 	%rd17, %rd1, %rd16;
	ld.global.u32 	%r210, [%rd17];
	max.s32 	%r211, %r208, %r210;
	add.s32 	%r212, %r551, -768;
	mul.wide.u32 	%rd18, %r212, 4;
	add.s64 	%rd19, %rd1, %rd18;
	ld.global.u32 	%r213, [%rd19];
	max.s32 	%r214, %r211, %r213;
	add.s32 	%r215, %r551, -512;
	mul.wide.u32 	%rd20, %r215, 4;
	add.s64 	%rd21, %rd1, %rd20;
	ld.global.u32 	%r216, [%rd21];
	max.s32 	%r217, %r214, %r216;
	add.s32 	%r218, %r551, 1792;
	add.s32 	%r219, %r551, -256;
	mul.wide.u32 	%rd22, %r219, 4;
	add.s64 	%rd23, %rd1, %rd22;
	ld.global.u32 	%r220, [%rd23];
	max.s32 	%r221, %r217, %r220;
	mul.wide.u32 	%rd24, %r551, 4;
	add.s64 	%rd25, %rd1, %rd24;
	ld.global.u32 	%r222, [%rd25];
	max.s32 	%r223, %r221, %r222;
	add.s32 	%r224, %r551, 256;
	mul.wide.u32 	%rd26, %r224, 4;
	add.s64 	%rd27, %rd1, %rd26;
	ld.global.u32 	%r225, [%rd27];
	max.s32 	%r226, %r223, %r225;
	add.s32 	%r227, %r551, 512;
	mul.wide.u32 	%rd28, %r227, 4;
	add.s64 	%rd29, %rd1, %rd28;
	ld.global.u32 	%r228, [%rd29];
	max.s32 	%r229, %r226, %r228;
	add.s32 	%r230, %r551, 768;
	mul.wide.u32 	%rd30, %r230, 4;
	add.s64 	%rd31, %rd1, %rd30;
	ld.global.u32 	%r231, [%rd31];
	max.s32 	%r232, %r229, %r231;
	add.s32 	%r233, %r551, 1024;
	mul.wide.u32 	%rd32, %r233, 4;
	add.s64 	%rd33, %rd1, %rd32;
	ld.global.u32 	%r234, [%rd33];
	max.s32 	%r235, %r232, %r234;
	add.s32 	%r236, %r551, 1280;
	mul.wide.u32 	%rd34, %r236, 4;
	add.s64 	%rd35, %rd1, %rd34;
	ld.global.u32 	%r237, [%rd35];
	max.s32 	%r238, %r235, %r237;
	add.s32 	%r239, %r551, 1536;
	mul.wide.u32 	%rd36, %r239, 4;
	add.s64 	%rd37, %rd1, %rd36;
	ld.global.u32 	%r240, [%rd37];
	max.s32 	%r241, %r238, %r240;
	mul.wide.u32 	%rd38, %r218, 4;
	add.s64 	%rd39, %rd1, %rd38;
	ld.global.u32 	%r242, [%rd39];
	max.s32 	%r573, %r241, %r242;
	add.s32 	%r559, %r559, 4096;
	add.s32 	%r551, %r551, 4096;
	add.s32 	%r557, %r557, 16;
	setp.ne.s32 	%p9, %r557, 0;
	@%p9 bra 	$L__BB20_33;
	add.s32 	%r565, %r559, -2048;
$L__BB20_35:
	setp.eq.s32 	%p10, %r73, 0;
	@%p10 bra 	$L__BB20_44;
	and.b32  	%r88, %r72, 7;
	setp.lt.u32 	%p11, %r73, 8;
	@%p11 bra 	$L__BB20_38;
	add.s32 	%r244, %r565, %r556;
	mul.wide.u32 	%rd40, %r244, 4;
	add.s64 	%rd41, %rd1, %rd40;
	ld.global.u32 	%r245, [%rd41];
	max.s32 	%r246, %r573, %r245;
	add.s32 	%r247, %r244, 256;
	mul.wide.u32 	%rd42, %r247, 4;
	add.s64 	%rd43, %rd1, %rd42;
	ld.global.u32 	%r248, [%rd43];
	max.s32 	%r249, %r246, %r248;
	add.s32 	%r250, %r244, 512;
	mul.wide.u32 	%rd44, %r250, 4;
	add.s64 	%rd45, %rd1, %rd44;
	ld.global.u32 	%r251, [%rd45];
	max.s32 	%r252, %r249, %r251;
	add.s32 	%r253, %r244, 768;
	mul.wide.u32 	%rd46, %r253, 4;
	add.s64 	%rd47, %rd1, %rd46;
	ld.global.u32 	%r254, [%rd47];
	max.s32 	%r255, %r252, %r254;
	add.s32 	%r256, %r244, 1024;
	mul.wide.u32 	%rd48, %r256, 4;
	add.s64 	%rd49, %rd1, %rd48;
	ld.global.u32 	%r257, [%rd49];
	max.s32 	%r258, %r255, %r257;
	add.s32 	%r259, %r244, 1280;
	mul.wide.u32 	%rd50, %r259, 4;
	add.s64 	%rd51, %rd1, %rd50;
	ld.global.u32 	%r260, [%rd51];
	max.s32 	%r261, %r258, %r260;
	add.s32 	%r262, %r244, 1536;
	mul.wide.u32 	%rd52, %r262, 4;
	add.s64 	%rd53, %rd1, %rd52;
	ld.global.u32 	%r263, [%rd53];
	max.s32 	%r264, %r261, %r263;
	add.s32 	%r265, %r244, 1792;
	mul.wide.u32 	%rd54, %r265, 4;
	add.s64 	%rd55, %rd1, %rd54;
	ld.global.u32 	%r266, [%rd55];
	max.s32 	%r573, %r264, %r266;
	add.s32 	%r565, %r565, 2048;
$L__BB20_38:
	setp.eq.s32 	%p12, %r88, 0;
	@%p12 bra 	$L__BB20_44;
	setp.lt.u32 	%p13, %r88, 4;
	@%p13 bra 	$L__BB20_41;
	add.s32 	%r268, %r565, %r556;
	mul.wide.u32 	%rd56, %r268, 4;
	add.s64 	%rd57, %rd1, %rd56;
	ld.global.u32 	%r269, [%rd57];
	max.s32 	%r270, %r573, %r269;
	add.s32 	%r271, %r268, 256;
	mul.wide.u32 	%rd58, %r271, 4;
	add.s64 	%rd59, %rd1, %rd58;
	ld.global.u32 	%r272, [%rd59];
	max.s32 	%r273, %r270, %r272;
	add.s32 	%r274, %r268, 512;
	mul.wide.u32 	%rd60, %r274, 4;
	add.s64 	%rd61, %rd1, %rd60;
	ld.global.u32 	%r275, [%rd61];
	max.s32 	%r276, %r273, %r275;
	add.s32 	%r277, %r268, 768;
	mul.wide.u32 	%rd62, %r277, 4;
	add.s64 	%rd63, %rd1, %rd62;
	ld.global.u32 	%r278, [%rd63];
	max.s32 	%r573, %r276, %r278;
	add.s32 	%r565, %r565, 1024;
$L__BB20_41:
	and.b32  	%r279, %r72, 3;
	setp.eq.s32 	%p14, %r279, 0;
	@%p14 bra 	$L__BB20_44;
	add.s32 	%r571, %r565, %r553;
	cvt.u16.u32 	%rs1, %r552;
	shr.u16 	%rs2, %rs1, 8;
	add.s16 	%rs3, %rs2, 1;
	cvt.u32.u16 	%r280, %rs3;
	and.b32  	%r281, %r280, 3;
	neg.s32 	%r570, %r281;
$L__BB20_43:
	.pragma "nounroll";
	mul.wide.u32 	%rd64, %r571, 4;
	add.s64 	%rd65, %rd1, %rd64;
	ld.global.u32 	%r282, [%rd65];
	max.s32 	%r573, %r573, %r282;
	add.s32 	%r571, %r571, 256;
	add.s32 	%r570, %r570, 1;
	setp.ne.s32 	%p15, %r570, 0;
	@%p15 bra 	$L__BB20_43;
$L__BB20_44:
	// begin inline asm
	mov.u32 %r283, %laneid;
	// end inline asm
	mov.b32 	%r286, 1;
	mov.b32 	%r307, 31;
	mov.b32 	%r308, -1;
	// begin inline asm
	shfl.sync.down.b32 %r284, %r573, %r286, %r307, %r308;
	// end inline asm
	setp.gt.s32 	%p16, %r283, 30;
	max.s32 	%r309, %r573, %r284;
	selp.b32 	%r290, %r573, %r309, %p16;
	mov.b32 	%r291, 2;
	// begin inline asm
	shfl.sync.down.b32 %r289, %r290, %r291, %r307, %r308;
	// end inline asm
	setp.gt.s32 	%p17, %r283, 29;
	max.s32 	%r310, %r290, %r289;
	selp.b32 	%r295, %r290, %r310, %p17;
	mov.b32 	%r296, 4;
	// begin inline asm
	shfl.sync.down.b32 %r294, %r295, %r296, %r307, %r308;
	// end inline asm
	setp.gt.s32 	%p18, %r283, 27;
	max.s32 	%r311, %r295, %r294;
	selp.b32 	%r300, %r295, %r311, %p18;
	mov.b32 	%r301, 8;
	// begin inline asm
	shfl.sync.down.b32 %r299, %r300, %r301, %r307, %r308;
	// end inline asm
	setp.gt.s32 	%p19, %r283, 23;
	max.s32 	%r312, %r300, %r299;
	selp.b32 	%r305, %r300, %r312, %p19;
	mov.b32 	%r306, 16;
	// begin inline asm
	shfl.sync.down.b32 %r304, %r305, %r306, %r307, %r308;
	// end inline asm
	setp.gt.s32 	%p20, %r283, 15;
	max.s32 	%r108, %r305, %r304;
	selp.b32 	%r574, %r305, %r108, %p20;
	setp.ne.s32 	%p21, %r283, 0;
	@%p21 bra 	$L__BB20_46;
	shr.u32 	%r313, %r55, 3;
	and.b32  	%r314, %r313, 124;
	mov.u32 	%r315, _ZZN3cub18CUB_300001_SM_10006detail6reduce18DeviceReduceKernelINS2_10policy_hubIijN4cuda3__47maximumIiEEE10Policy1000EN6thrust24THRUST_300001_SM_1000_NS6detail15normal_iteratorINSC_10device_ptrIiEEEEjS8_iNS5_3std3__410__identityEEEvT0_PT3_T1_NS0_13GridEvenShareISO_EET2_T4_E12temp_storage;
	add.s32 	%r316, %r315, %r314;
	st.shared.u32 	[%r316+8], %r108;
$L__BB20_46:
	bar.sync 	0;
	setp.ne.s32 	%p22, %r55, 0;
	@%p22 bra 	$L__BB20_48;
	ld.shared.u32 	%r317, [_ZZN3cub18CUB_300001_SM_10006detail6reduce18DeviceReduceKernelINS2_10policy_hubIijN4cuda3__47maximumIiEEE10Policy1000EN6thrust24THRUST_300001_SM_1000_NS6detail15normal_iteratorINSC_10device_ptrIiEEEEjS8_iNS5_3std3__410__identityEEEvT0_PT3_T1_NS0_13GridEvenShareISO_EET2_T4_E12temp_storage+12];
	max.s32 	%r318, %r574, %r317;
	ld.shared.u32 	%r319, [_ZZN3cub18CUB_300001_SM_10006detail6reduce18DeviceReduceKernelINS2_10policy_hubIijN4cuda3__47maximumIiEEE10Policy1000EN6thrust24THRUST_300001_SM_1000_NS6detail15normal_iteratorINSC_10device_ptrIiEEEEjS8_iNS5_3std3__410__identityEEEvT0_PT3_T1_NS0_13GridEvenShareISO_EET2_T4_E12temp_storage+16];
	max.s32 	%r320, %r318, %r319;
	ld.shared.u32 	%r321, [_ZZN3cub18CUB_300001_SM_10006detail6reduce18DeviceReduceKernelINS2_10policy_hubIijN4cuda3__47maximumIiEEE10Policy1000EN6thrust24THRUST_300001_SM_1000_NS6detail15normal_iteratorINSC_10device_ptrIiEEEEjS8_iNS5_3std3__410__identityEEEvT0_PT3_T1_NS0_13GridEvenShareISO_EET2_T4_E12temp_storage+20];
	max.s32 	%r322, %r320, %r321;
	ld.shared.u32 	%r323, [_ZZN3cub18CUB_300001_SM_10006detail6reduce18DeviceReduceKernelINS2_10policy_hubIijN4cuda3__47maximumIiEEE10Policy1000EN6thrust24THRUST_300001_SM_1000_NS6detail15normal_iteratorINSC_10device_ptrIiEEEEjS8_iNS5_3std3__410__identityEEEvT0_PT3_T1_NS0_13GridEvenShareISO_EET2_T4_E12temp_storage+24];
	max.s32 	%r324, %r322, %r323;
	ld.shared.u32 	%r325, [_ZZN3cub18CUB_300001_SM_10006detail6reduce18DeviceReduceKernelINS2_10policy_hubIijN4cuda3__47maximumIiEEE10Policy1000EN6thrust24THRUST_300001_SM_1000_NS6detail15normal_iteratorINSC_10device_ptrIiEEEEjS8_iNS5_3std3__410__identityEEEvT0_PT3_T1_NS0_13GridEvenShareISO_EET2_T4_E12temp_storage+28];
	max.s32 	%r326, %r324, %r325;
	ld.shared.u32 	%r327, [_ZZN3cub18CUB_300001_SM_10006detail6reduce18DeviceReduceKernelINS2_10policy_hubIijN4cuda3__47maximumIiEEE10Policy1000EN6thrust24THRUST_300001_SM_1000_NS6detail15normal_iteratorINSC_10device_ptrIiEEEEjS8_iNS5_3std3__410__identityEEEvT0_PT3_T1_NS0_13GridEvenShareISO_EET2_T4_E12temp_storage+32];
	max.s32 	%r328, %r326, %r327;
	ld.shared.u32 	%r329, [_ZZN3cub18CUB_300001_SM_10006detail6reduce18DeviceReduceKernelINS2_10policy_hubIijN4cuda3__47maximumIiEEE10Policy1000EN6thrust24THRUST_300001_SM_1000_NS6detail15normal_iteratorINSC_10device_ptrIiEEEEjS8_iNS5_3std3__410__identityEEEvT0_PT3_T1_NS0_13GridEvenShareISO_EET2_T4_E12temp_storage+36];
	max.s32 	%r574, %r328, %r329;
$L__BB20_48:
	mov.u32 	%r531, %tid.x;
	setp.ne.s32 	%p56, %r531, 0;
	@%p56 bra 	$L__BB20_50;
	ld.param.u64 	%rd129, [_ZN3cub18CUB_300001_SM_10006detail6reduce18DeviceReduceKernelINS2_10policy_hubIijN4cuda3__47maximumIiEEE10Policy1000EN6thrust24THRUST_300001_SM_1000_NS6detail15normal_iteratorINSC_10device_ptrIiEEEEjS8_iNS5_3std3__410__identityEEEvT0_PT3_T1_NS0_13GridEvenShareISO_EET2_T4__param_1];
	cvta.to.global.u64 	%rd126, %rd129;
	mul.wide.u32 	%rd127, %r3, 4;
	add.s64 	%rd128, %rd126, %rd127;
	st.global.u32 	[%rd128], %r574;
$L__BB20_50:
	ret;

}
	// .globl	_ZN3cub18CUB_300001_SM_10006detail6reduce28DeviceReduceSingleTileKernelINS2_10policy_hubIijN4cuda3__47maximumIiEEE10Policy1000EPiSB_iS8_iiNS5_3std3__410__identityEEEvT0_T1_T2_T3_T4_T6_
.visible .entry _ZN3cub18CUB_300001_SM_10006detail6reduce28DeviceReduceSingleTileKernelINS2_10policy_hubIijN4cuda3__47maximumIiEEE10Policy1000EPiSB_iS8_iiNS5_3std3__410__identityEEEvT0_T1_T2_T3_T4_T6_(
	.param .u64 .ptr .align 1 _ZN3cub18CUB_300001_SM_10006detail6reduce28DeviceReduceSingleTileKernelINS2_10policy_hubIijN4cuda3__47maximumIiEEE10Policy1000EPiSB_iS8_iiNS5_3std3__410__identityEEEvT0_T1_T2_T3_T4_T6__param_0,
	.param .u64 .ptr .align 1 _ZN3cub18CUB_300001_SM_10006detail6reduce28DeviceReduceSingleTileKernelINS2_10policy_hubIijN4cuda3__47maximumIiEEE10Policy1000EPiSB_iS8_iiNS5_3std3__410__identityEEEvT0_T1_T2_T3_T4_T6__param_1,
	.param .u32 _ZN3cub18CUB_300001_SM_10006detail6reduce28DeviceReduceSingleTileKernelINS2_10policy_hubIijN4cuda3__47maximumIiEEE10Policy1000EPiSB_iS8_iiNS5_3std3__410__identityEEEvT0_T1_T2_T3_T4_T6__param_2,
	.param .align 1 .b8 _ZN3cub18CUB_300001_SM_10006detail6reduce28DeviceReduceSingleTileKernelINS2_10policy_hubIijN4cuda3__47maximumIiEEE10Policy1000EPiSB_iS8_iiNS5_3std3__410__identityEEEvT0_T1_T2_T3_T4_T6__param_3[1],
	.param .u32 _ZN3cub18CUB_300001_SM_10006detail6reduce28DeviceReduceSingleTileKernelINS2_10policy_hubIijN4cuda3__47maximumIiEEE10Policy1000EPiSB_iS8_iiNS5_3std3__410__identityEEEvT0_T1_T2_T3_T4_T6__param_4,
	.param .align 1 .b8 _ZN3cub18CUB_300001_SM_10006detail6reduce28DeviceReduceSingleTileKernelINS2_10policy_hubIijN4cuda3__47maximumIiEEE10Policy1000EPiSB_iS8_iiNS5_3std3__410__identityEEEvT0_T1_T2_T3_T4_T6__param_5[1]
)
.maxntid 256
.minnctapersm 1
{
	.reg .pred 	%p<97>;
	.reg .b32 	%r<687>;
	.reg .b64 	%rd<125>;
	// demoted variable
	.shared .align 4 .b8 _ZZN3cub18CUB_300001_SM_10006detail6reduce28DeviceReduceSingleTileKernelINS2_10policy_hubIijN4cuda3__47maximumIiEEE10Policy1000EPiSB_iS8_iiNS5_3std3__410__identityEEEvT0_T1_T2_T3_T4_T6_E12temp_storage[44];
	ld.param.u64 	%rd16, [_ZN3cub18CUB_300001_SM_10006detail6reduce28DeviceReduceSingleTileKernelINS2_10policy_hubIijN4cuda3__47maximumIiEEE10Policy1000EPiSB_iS8_iiNS5_3std3__410__identityEEEvT0_T1_T2_T3_T4_T6__param_0];
	ld.param.u64 	%rd17, [_ZN3cub18CUB_300001_SM_10006detail6reduce28DeviceReduceSingleTileKernelINS2_10policy_hubIijN4cuda3__47maximumIiEEE10Policy1000EPiSB_iS8_iiNS5_3std3__410__identityEEEvT0_T1_T2_T3_T4_T6__param_1];
	ld.param.u32 	%r124, [_ZN3cub18CUB_300001_SM_10006detail6reduce28DeviceReduceSingleTileKernelINS2_10policy_hubIijN4cuda3__47maximumIiEEE10Policy1000EPiSB_iS8_iiNS5_3std3__410__identityEEEvT0_T1_T2_T3_T4_T6__param_2];
	ld.param.u32 	%r125, [_ZN3cub18CUB_300001_SM_10006detail6reduce28DeviceReduceSingleTileKernelINS2_10policy_hubIijN4cuda3__47maximumIiEEE10Policy1000EPiSB_iS8_iiNS5_3std3__410__identityEEEvT0_T1_T2_T3_T4_T6__param_4];
	cvta.to.global.u64 	%rd1, %rd17;
	setp.ne.s32 	%p1, %r124, 0;
	@%p1 bra 	$L__BB21_3;
	mov.u32 	%r633, %tid.x;
	setp.ne.s32 	%p96, %r633, 0;
	@%p96 bra 	$L__BB21_74;
	st.global.u32 	[%rd1], %r125;
	bra.uni 	$L__BB21_74;
$L__BB21_3:
	and.b64  	%rd18, %rd16, 15;
	setp.ne.s64 	%p2, %rd18, 0;
	@%p2 bra 	$L__BB21_38;
	setp.gt.s32 	%p49, %r124, 4095;
	@%p49 bra 	$L__BB21_22;
	mov.u32 	%r1, %tid.x;
	setp.ge.s32 	%p66, %r1, %r124;
	mov.b32 	%r644, 0;
	mov.u32 	%r639, %r1;
	@%p66 bra 	$L__BB21_7;
	mul.wide.u32 	%rd113, %r1, 4;
	add.s64 	%rd112, %rd16, %rd113;
	// begin inline asm
	ld.global.nc.u32 %r644, [%rd112];
	// end inline asm
	add.s32 	%r639, %r1, 256;
$L__BB21_7:
	setp.ge.s32 	%p67, %r639, %r124;
	@%p67 bra 	$L__BB21_13;
	not.b32 	%r508, %r639;
	add.s32 	%r6, %r124, %r508;
	and.b32  	%r509, %r6, 768;
	setp.eq.s32 	%p68, %r509, 768;
	@%p68 bra 	$L__BB21_11;
	mul.wide.u32 	%rd114, %r639, 4;
	add.s64 	%rd121, %rd16, %rd114;
	shr.u32 	%r510, %r6, 8;
	add.s32 	%r511, %r510, 1;
	and.b32  	%r512, %r511, 3;
	neg.s32 	%r636, %r512;
$L__BB21_10:
	.pragma "nounroll";
	// begin inline asm
	ld.global.nc.u32 %r513, [%rd121];
	// end inline asm
	max.s32 	%r644, %r644, %r513;
	add.s32 	%r639, %r639, 256;
	add.s64 	%rd121, %rd121, 1024;
	add.s32 	%r636, %r636, 1;
	setp.ne.s32 	%p69, %r636, 0;
	@%p69 bra 	$L__BB21_10;
$L__BB21_11:
	setp.lt.u32 	%p70, %r6, 768;
	@%p70 bra 	$L__BB21_13;
$L__BB21_12:
	mul.wide.s32 	%rd120, %r639, 4;
	add.s64 	%rd116, %rd16, %rd120;
	// begin inline asm
	ld.global.nc.u32 %r514, [%rd116];
	// end inline asm
	max.s32 	%r518, %r644, %r514;
	add.s64 	%rd117, %rd116, 1024;
	// begin inline asm
	ld.global.nc.u32 %r515, [%rd117];
	// end inline asm
	max.s32 	%r519, %r518, %r515;
	add.s64 	%rd118, %rd116, 2048;
	// begin inline asm
	ld.global.nc.u32 %r516, [%rd118];
	// end inline asm
	max.s32 	%r520, %r519, %r516;
	add.s64 	%rd119, %rd116, 3072;
	// begin inline asm
	ld.global.nc.u32 %r517, [%rd119];
	// end inline asm
	max.s32 	%r644, %r520, %r517;
	add.s32 	%r639, %r639, 1024;
	setp.lt.s32 	%p71, %r639, %r124;
	@%p71 bra 	$L__BB21_12;
$L__BB21_13:
	setp.lt.s32 	%p72, %r124, 256;
	@%p72 bra 	$L__BB21_18;
	// begin inline asm
	mov.u32 %r584, %laneid;
	// end inline asm
	mov.b32 	%r587, 1;
	mov.b32 	%r608, 31;
	mov.b32 	%r609, -1;
	// begin inline asm
	shfl.sync.down.b32 %r585, %r644, %r587, %r608, %r609;
	// end inline asm
	setp.gt.s32 	%p88, %r584, 30;
	max.s32 	%r610, %r644, %r585;
	selp.b32 	%r591, %r644, %r610, %p88;
	mov.b32 	%r592, 2;
	// begin inline asm
	shfl.sync.down.b32 %r590, %r591, %r592, %r608, %r609;
	// end inline asm
	setp.gt.s32 	%p89, %r584, 29;
	max.s32 	%r611, %r591, %r590;
	selp.b32 	%r596, %r591, %r611, %p89;
	mov.b32 	%r597, 4;
	// begin inline asm
	shfl.sync.down.b32 %r595, %r596, %r597, %r608, %r609;
	// end inline asm
	setp.gt.s32 	%p90, %r584, 27;
	max.s32 	%r612, %r596, %r595;
	selp.b32 	%r601, %r596, %r612, %p90;
	mov.b32 	%r602, 8;
	// begin inline asm
	shfl.sync.down.b32 %r600, %r601, %r602, %r608, %r609;
	// end inline asm
	setp.gt.s32 	%p91, %r584, 23;
	max.s32 	%r613, %r601, %r600;
	selp.b32 	%r606, %r601, %r613, %p91;
	mov.b32 	%r607, 16;
	// begin inline asm
	shfl.sync.down.b32 %r605, %r606, %r607, %r608, %r609;
	// end inline asm
	setp.gt.s32 	%p92, %r584, 15;
	max.s32 	%r22, %r606, %r605;
	selp.b32 	%r686, %r606, %r22, %p92;
	setp.ne.s32 	%p93, %r584, 0;
	@%p93 bra 	$L__BB21_16;
	shr.u32 	%r614, %r1, 3;
	and.b32  	%r615, %r614, 124;
	mov.u32 	%r616, _ZZN3cub18CUB_300001_SM_10006detail6reduce28DeviceReduceSingleTileKernelINS2_10policy_hubIijN4cuda3__47maximumIiEEE10Policy1000EPiSB_iS8_iiNS5_3std3__410__identityEEEvT0_T1_T2_T3_T4_T6_E12temp_storage;
	add.s32 	%r617, %r616, %r615;
	st.shared.u32 	[%r617+8], %r22;
$L__BB21_16:
	bar.sync 	0;
	setp.ne.s32 	%p94, %r1, 0;
	@%p94 bra 	$L__BB21_72;
	ld.shared.u32 	%r618, [_ZZN3cub18CUB_300001_SM_10006detail6reduce28DeviceReduceSingleTileKernelINS2_10policy_hubIijN4cuda3__47maximumIiEEE10Policy1000EPiSB_iS8_iiNS5_3std3__410__identityEEEvT0_T1_T2_T3_T4_T6_E12temp_storage+12];
	max.s32 	%r619, %r686, %r618;
	ld.shared.u32 	%r620, [_ZZN3cub18CUB_300001_SM_10006detail6reduce28DeviceReduceSingleTileKernelINS2_10policy_hubIijN4cuda3__47maximumIiEEE10Policy1000EPiSB_iS8_iiNS5_3std3__410__identityEEEvT0_T1_T2_T3_T4_T6_E12temp_storage+16];
	max.s32 	%r621, %r619, %r620;
	ld.shared.u32 	%r622, [_ZZN3cub18CUB_300001_SM_10006detail6reduce28DeviceReduceSingleTileKernelINS2_10policy_hubIijN4cuda3__47maximumIiEEE10Policy1000EPiSB_iS8_iiNS5_3std3__410__identityEEEvT0_T1_T2_T3_T4_T6_E12temp_storage+20];
	max.s32 	%r623, %r621, %r622;
	ld.shared.u32 	%r624, [_ZZN3cub18CUB_300001_SM_10006detail6reduce28DeviceReduceSingleTileKernelINS2_10policy_hubIijN4cuda3__47maximumIiEEE10Policy1000EPiSB_iS8_iiNS5_3std3__410__identityEEEvT0_T1_T2_T3_T4_T6_E12temp_storage+24];
	max.s32 	%r625, %r623, %r624;
	ld.shared.u32 	%r626, [_ZZN3cub18CUB_300001_SM_10006detail6reduce28DeviceReduceSingleTileKernelINS2_10policy_hubIijN4cuda3__47maximumIiEEE10Policy1000EPiSB_iS8_iiNS5_3std3__410__identityEEEvT0_T1_T2_T3_T4_T6_E12temp_storage+28];
	max.s32 	%r627, %r625, %r626;
	ld.shared.u32 	%r628, [_ZZN3cub18CUB_300001_SM_10006detail6reduce28DeviceReduceSingleTileKernelINS2_10policy_hubIijN4cuda3__47maximumIiEEE10Policy1000EPiSB_iS8_iiNS5_3std3__410__identityEEEvT0_T1_T2_T3_T4_T6_E12temp_storage+32];
	max.s32 	%r629, %r627, %r628;
	ld.shared.u32 	%r630, [_ZZN3cub18CUB_300001_SM_10006detail6reduce28DeviceReduceSingleTileKernelINS2_10policy_hubIijN4cuda3__47maximumIiEEE10Policy1000EPiSB_iS8_iiNS5_3std3__410__identityEEEvT0_T1_T2_T3_T4_T6_E12temp_storage+36];
	max.s32 	%r686, %r629, %r630;
	bra.uni 	$L__BB21_72;
$L__BB21_18:
	// begin inline asm
	mov.u32 %r521, %laneid;
	// end inline asm
	and.b32  	%r547, %r1, 992;
	add.s32 	%r548, %r547, 32;
	setp.gt.s32 	%p73, %r548, %r124;
	not.b32 	%r549, %r547;
	add.s32 	%r550, %r124, %r549;
	selp.b32 	%r545, %r550, 31, %p73;
	mov.b32 	%r524, 1;
	mov.b32 	%r546, -1;
	// begin inline asm
	shfl.sync.down.b32 %r522, %r644, %r524, %r545, %r546;
	// end inline asm
	setp.lt.s32 	%p74, %r521, %r545;
	max.s32 	%r551, %r644, %r522;
	selp.b32 	%r528, %r551, %r644, %p74;
	mov.b32 	%r529, 2;
	// begin inline asm
	shfl.sync.down.b32 %r527, %r528, %r529, %r545, %r546;
	// end inline asm
	add.s32 	%r552, %r521, 2;
	setp.gt.s32 	%p75, %r552, %r545;
	max.s32 	%r553, %r528, %r527;
	selp.b32 	%r533, %r528, %r553, %p75;
	mov.b32 	%r534, 4;
	// begin inline asm
	shfl.sync.down.b32 %r532, %r533, %r534, %r545, %r546;
	// end inline asm
	add.s32 	%r554, %r521, 4;
	setp.gt.s32 	%p76, %r554, %r545;
	max.s32 	%r555, %r533, %r532;
	selp.b32 	%r538, %r533, %r555, %p76;
	mov.b32 	%r539, 8;
	// begin inline asm
	shfl.sync.down.b32 %r537, %r538, %r539, %r545, %r546;
	// end inline asm
	add.s32 	%r556, %r521, 8;
	setp.gt.s32 	%p77, %r556, %r545;
	max.s32 	%r557, %r538, %r537;
	selp.b32 	%r543, %r538, %r557, %p77;
	mov.b32 	%r544, 16;
	// begin inline asm
	shfl.sync.down.b32 %r542, %r543, %r544, %r545, %r546;
	// end inline asm
	add.s32 	%r558, %r521, 16;
	setp.gt.s32 	%p78, %r558, %r545;
	max.s32 	%r559, %r543, %r542;
	selp.b32 	%r686, %r543, %r559, %p78;
	setp.ne.s32 	%p79, %r521, 0;
	@%p79 bra 	$L__BB21_20;
	shr.u32 	%r560, %r1, 3;
	and.b32  	%r561, %r560, 124;
	mov.u32 	%r562, _ZZN3cub18CUB_300001_SM_10006detail6reduce28DeviceReduceSingleTileKernelINS2_10policy_hubIijN4cuda3__47maximumIiEEE10Policy1000EPiSB_iS8_iiNS5_3std3__410__identityEEEvT0_T1_T2_T3_T4_T6_E12temp_storage;
	add.s32 	%r563, %r562, %r561;
	st.shared.u32 	[%r563+8], %r686;
$L__BB21_20:
	bar.sync 	0;
	setp.ne.s32 	%p80, %r1, 0;
	@%p80 bra 	$L__BB21_72;
	setp.gt.s32 	%p81, %r124, 32;
	ld.shared.u32 	%r564, [_ZZN3cub18CUB_300001_SM_10006detail6reduce28DeviceReduceSingleTileKernelINS2_10policy_hubIijN4cuda3__47maximumIiEEE10Policy1000EPiSB_iS8_iiNS5_3std3__410__identityEEEvT0_T1_T2_T3_T4_T6_E12temp_storage+12];
	max.s32 	%r565, %r686, %r564;
	selp.b32 	%r566, %r565, %r686, %p81;
	setp.gt.s32 	%p82, %r124, 64;
	ld.shared.u32 	%r567, [_ZZN3cub18CUB_300001_SM_10006detail6reduce28DeviceReduceSingleTileKernelINS2_10policy_hubIijN4cuda3__47maximumIiEEE10Policy1000EPiSB_iS8_iiNS5_3std3__410__identityEEEvT0_T1_T2_T3_T4_T6_E12temp_storage+16];
	max.s32 	%r568, %r566, %r567;
	selp.b32 	%r569, %r568, %r566, %p82;
	setp.gt.s32 	%p83, %r124, 96;
	ld.shared.u32 	%r570, [_ZZN3cub18CUB_300001_SM_10006detail6reduce28DeviceReduceSingleTileKernelINS2_10policy_hubIijN4cuda3__47maximumIiEEE10Policy1000EPiSB_iS8_iiNS5_3std3__410__identityEEEvT0_T1_T2_T3_T4_T6_E12temp_storage+20];
	max.s32 	%r571, %r569, %r570;
	selp.b32 	%r572, %r571, %r569, %p83;
	setp.gt.s32 	%p84, %r124, 128;
	ld.shared.u32 	%r573, [_ZZN3cub18CUB_300001_SM_10006detail6reduce28DeviceReduceSingleTileKernelINS2_10policy_hubIijN4cuda3__47maximumIiEEE10Policy1000EPiSB_iS8_iiNS5_3std3__410__identityEEEvT0_T1_T2_T3_T4_T6_E12temp_storage+24];
	max.s32 	%r574, %r572, %r573;
	selp.b32 	%r575, %r574, %r572, %p84;
	setp.gt.s32 	%p85, %r124, 160;
	ld.shared.u32 	%r576, [_ZZN3cub18CUB_300001_SM_10006detail6reduce28DeviceReduceSingleTileKernelINS2_10policy_hubIijN4cuda3__47maximumIiEEE10Policy1000EPiSB_iS8_iiNS5_3std3__410__identityEEEvT0_T1_T2_T3_T4_T6_E12temp_storage+28];
	max.s32 	%r577, %r575, %r576;
	selp.b32 	%r578, %r577, %r575, %p85;
	setp.gt.s32 	%p86, %r124, 192;
	ld.shared.u32 	%r579, [_ZZN3cub18CUB_300001_SM_10006detail6reduce28DeviceReduceSingleTileKernelINS2_10policy_hubIijN4cuda3__47maximumIiEEE10Policy1000EPiSB_iS8_iiNS5_3std3__410__identityEEEvT0_T1_T2_T3_T4_T6_E12temp_storage+32];
	max.s32 	%r580, %r578, %r579;
	selp.b32 	%r581, %r580, %r578, %p86;
	setp.gt.s32 	%p87, %r124, 224;
	ld.shared.u32 	%r582, [_ZZN3cub18CUB_300001_SM_10006detail6reduce28DeviceReduceSingleTileKernelINS2_10policy_hubIijN4cuda3__47maximumIiEEE10Policy1000EPiSB_iS8_iiNS5_3std3__410__identityEEEvT0_T1_T2_T3_T4_T6_E12temp_storage+36];
	max.s32 	%r583, %r581, %r582;
	selp.b32 	%r686, %r583, %r581, %p87;
	bra.uni 	$L__BB21_72;
$L__BB21_22:
	mov.u32 	%r27, %tid.x;
	shl.b32 	%r379, %r27, 2;
	mul.wide.u32 	%rd86, %r379, 4;
	add.s64 	%rd76, %rd16, %rd86;
	// begin inline asm
	ld.global.nc.v2.u64 {%rd74, %rd75}, [%rd76];
	// end inline asm
	mov.b64 	{%r380, %r381}, %rd75;
	mov.b64 	{%r382, %r383}, %rd74;
	add.s64 	%rd79, %rd76, 4096;
	// begin inline asm
	ld.global.nc.v2.u64 {%rd77, %rd78}, [%rd79];
	// end inline asm
	mov.b64 	{%r384, %r385}, %rd78;
	mov.b64 	{%r386, %r387}, %rd77;
	add.s64 	%rd82, %rd76, 8192;
	// begin inline asm
	ld.global.nc.v2.u64 {%rd80, %rd81}, [%rd82];
	// end inline asm
	mov.b64 	{%r388, %r389}, %rd81;
	mov.b64 	{%r390, %r391}, %rd80;
	add.s64 	%rd85, %rd76, 12288;
	// begin inline asm
	ld.global.nc.v2.u64 {%rd83, %rd84}, [%rd85];
	// end inline asm
	mov.b64 	{%r392, %r393}, %rd84;
	mov.b64 	{%r394, %r395}, %rd83;
	max.s32 	%r396, %r382, %r383;
	max.s32 	%r397, %r396, %r380;
	max.s32 	%r398, %r381, %r386;
	max.s32 	%r399, %r398, %r387;
	max.s32 	%r400, %r384, %r385;
	max.s32 	%r401, %r400, %r390;
	max.s32 	%r402, %r391, %r388;
	max.s32 	%r403, %r402, %r389;
	max.s32 	%r404, %r394, %r395;
	max.s32 	%r405, %r404, %r392;
	max.s32 	%r406, %r397, %r399;
	max.s32 	%r407, %r406, %r401;
	max.s32 	%r408, %r403, %r405;
	max.s32 	%r409, %r408, %r393;
	max.s32 	%r659, %r407, %r409;
	setp.lt.u32 	%p50, %r124, 8192;
	mov.b32 	%r648, 4096;
	@%p50 bra 	$L__BB21_26;
	add.s32 	%r29, %r124, -4096;
	mov.b32 	%r648, 4096;
$L__BB21_24:
	mul.wide.s32 	%rd99, %r648, 4;
	add.s64 	%rd89, %rd76, %rd99;
	// begin inline asm
	ld.global.nc.v2.u64 {%rd87, %rd88}, [%rd89];
	// end inline asm
	mov.b64 	{%r411, %r412}, %rd88;
	mov.b64 	{%r413, %r414}, %rd87;
	add.s64 	%rd92, %rd89, 4096;
	// begin inline asm
	ld.global.nc.v2.u64 {%rd90, %rd91}, [%rd92];
	// end inline asm
	mov.b64 	{%r415, %r416}, %rd91;
	mov.b64 	{%r417, %r418}, %rd90;
	add.s64 	%rd95, %rd89, 8192;
	// begin inline asm
	ld.global.nc.v2.u64 {%rd93, %rd94}, [%rd95];
	// end inline asm
	mov.b64 	{%r419, %r420}, %rd94;
	mov.b64 	{%r421, %r422}, %rd93;
	add.s64 	%rd98, %rd89, 12288;
	// begin inline asm
	ld.global.nc.v2.u64 {%rd96, %rd97}, [%rd98];
	// end inline asm
	mov.b64 	{%r423, %r424}, %rd97;
	mov.b64 	{%r425, %r426}, %rd96;
	max.s32 	%r427, %r659, %r413;
	max.s32 	%r428, %r427, %r414;
	max.s32 	%r429, %r411, %r412;
	max.s32 	%r430, %r429, %r417;
	max.s32 	%r431, %r418, %r415;
	max.s32 	%r432, %r431, %r416;
	max.s32 	%r433, %r421, %r422;
	max.s32 	%r434, %r433, %r419;
	max.s32 	%r435, %r420, %r425;
	max.s32 	%r436, %r435, %r426;
	max.s32 	%r437, %r423, %r424;
	max.s32 	%r438, %r428, %r430;
	max.s32 	%r439, %r438, %r432;
	max.s32 	%r440, %r434, %r436;
	max.s32 	%r441, %r440, %r437;
	max.s32 	%r659, %r439, %r441;
	sub.s32 	%r442, %r124, %r648;
	setp.lt.s32 	%p51, %r442, 4096;
	@%p51 bra 	$L__BB21_34;
	add.s32 	%r648, %r648, 4096;
	setp.le.s32 	%p52, %r648, %r29;
	@%p52 bra 	$L__BB21_24;
$L__BB21_26:
	setp.le.s32 	%p53, %r124, %r648;
	@%p53 bra 	$L__BB21_34;
	sub.s32 	%r36, %r124, %r648;
	setp.ge.s32 	%p54, %r27, %r36;
	@%p54 bra 	$L__BB21_34;
	not.b32 	%r444, %r27;
	add.s32 	%r445, %r124, %r444;
	sub.s32 	%r37, %r445, %r648;
	and.b32  	%r446, %r37, 768;
	setp.eq.s32 	%p55, %r446, 768;
	mov.u32 	%r653, %r27;
	@%p55 bra 	$L__BB21_31;
	add.s32 	%r650, %r27, %r648;
	shr.u32 	%r447, %r37, 8;
	add.s32 	%r448, %r447, 1;
	and.b32  	%r449, %r448, 3;
	neg.s32 	%r649, %r449;
	mov.u32 	%r653, %r27;
$L__BB21_30:
	.pragma "nounroll";
	mul.wide.u32 	%rd101, %r650, 4;
	add.s64 	%rd100, %rd16, %rd101;
	// begin inline asm
	ld.global.nc.u32 %r450, [%rd100];
	// end inline asm
	max.s32 	%r659, %r659, %r450;
	add.s32 	%r653, %r653, 256;
	add.s32 	%r650, %r650, 256;
	add.s32 	%r649, %r649, 1;
	setp.ne.s32 	%p56, %r649, 0;
	@%p56 bra 	$L__BB21_30;
$L__BB21_31:
	setp.lt.u32 	%p57, %r37, 768;
	@%p57 bra 	$L__BB21_34;
	cvt.u64.u32 	%rd102, %r653;
	cvt.u64.u32 	%rd103, %r648;
	add.s64 	%rd104, %rd102, %rd103;
	shl.b64 	%rd105, %rd104, 2;
	add.s64 	%rd106, %rd105, %rd16;
	add.s64 	%rd122, %rd106, 2048;
	add.s32 	%r656, %r653, %r648;
$L__BB21_33:
	mul.wide.u32 	%rd111, %r656, 4;
	add.s64 	%rd107, %rd16, %rd111;
	// begin inline asm
	ld.global.nc.u32 %r451, [%rd107];
	// end inline asm
	max.s32 	%r455, %r659, %r451;
	add.s64 	%rd108, %rd122, -1024;
	// begin inline asm
	ld.global.nc.u32 %r452, [%rd108];
	// end inline asm
	max.s32 	%r456, %r455, %r452;
	// begin inline asm
	ld.global.nc.u32 %r453, [%rd122];
	// end inline asm
	max.s32 	%r457, %r456, %r453;
	add.s64 	%rd110, %rd122, 1024;
	// begin inline asm
	ld.global.nc.u32 %r454, [%rd110];
	// end inline asm
	max.s32 	%r659, %r457, %r454;
	add.s32 	%r653, %r653, 1024;
	add.s64 	%rd122, %rd122, 4096;
	add.s32 	%r656, %r656, 1024;
	setp.lt.s32 	%p58, %r653, %r36;
	@%p58 bra 	$L__BB21_33;
$L__BB21_34:
	// begin inline asm
	mov.u32 %r458, %laneid;
	// end inline asm
	mov.b32 	%r461, 1;
	mov.b32 	%r482, 31;
	mov.b32 	%r483, -1;
	// begin inline asm
	shfl.sync.down.b32 %r459, %r659, %r461, %r482, %r483;
	// end inline asm
	setp.gt.s32 	%p59, %r458, 30;
	max.s32 	%r484, %r659, %r459;
	selp.b32 	%r465, %r659, %r484, %p59;
	mov.b32 	%r466, 2;
	// begin inline asm
	shfl.sync.down.b32 %r464, %r465, %r466, %r482, %r483;
	// end inline asm
	setp.gt.s32 	%p60, %r458, 29;
	max.s32 	%r485, %r465, %r464;
	selp.b32 	%r470, %r465, %r485, %p60;
	mov.b32 	%r471, 4;
	// begin inline asm
	shfl.sync.down.b32 %r469, %r470, %r471, %r482, %r483;
	// end inline asm
	setp.gt.s32 	%p61, %r458, 27;
	max.s32 	%r486, %r470, %r469;
	selp.b32 	%r475, %r470, %r486, %p61;
	mov.b32 	%r476, 8;
	// begin inline asm
	shfl.sync.down.b32 %r474, %r475, %r476, %r482, %r483;
	// end inline asm
	setp.gt.s32 	%p62, %r458, 23;
	max.s32 	%r487, %r475, %r474;
	selp.b32 	%r480, %r475, %r487, %p62;
	mov.b32 	%r481, 16;
	// begin inline asm
	shfl.sync.down.b32 %r479, %r480, %r481, %r482, %r483;
	// end inline asm
	setp.gt.s32 	%p63, %r458, 15;
	max.s32 	%r59, %r480, %r479;
	selp.b32 	%r686, %r480, %r59, %p63;
	setp.ne.s32 	%p64, %r458, 0;
	@%p64 bra 	$L__BB21_36;
	shr.u32 	%r488, %r27, 3;
	and.b32  	%r489, %r488, 124;
	mov.u32 	%r490, _ZZN3cub18CUB_300001_SM_10006detail6reduce28DeviceReduceSingleTileKernelINS2_10policy_hubIijN4cuda3__47maximumIiEEE10Policy1000EPiSB_iS8_iiNS5_3std3__410__identityEEEvT0_T1_T2_T3_T4_T6_E12temp_storage;
	add.s32 	%r491, %r490, %r489;
	st.shared.u32 	[%r491+8], %r59;
$L__BB21_36:
	bar.sync 	0;
	setp.ne.s32 	%p65, %r27, 0;
	@%p65 bra 	$L__BB21_72;
	ld.shared.u32 	%r492, [_ZZN3cub18CUB_300001_SM_10006detail6reduce28DeviceReduceSingleTileKernelINS2_10policy_hubIijN4cuda3__47maximumIiEEE10Policy1000EPiSB_iS8_iiNS5_3std3__410__identityEEEvT0_T1_T2_T3_T4_T6_E12temp_storage+12];
	max.s32 	%r493, %r686, %r492;
	ld.shared.u32 	%r494, [_ZZN3cub18CUB_300001_SM_10006detail6reduce28DeviceReduceSingleTileKernelINS2_10policy_hubIijN4cuda3__47maximumIiEEE10Policy1000EPiSB_iS8_iiNS5_3std3__410__identityEEEvT0_T1_T2_T3_T4_T6_E12temp_storage+16];
	max.s32 	%r495, %r493, %r494;
	ld.shared.u32 	%r496, [_ZZN3cub18CUB_300001_SM_10006detail6reduce28DeviceReduceSingleTileKernelINS2_10policy_hubIijN4cuda3__47maximumIiEEE10Policy1000EPiSB_iS8_iiNS5_3std3__410__identityEEEvT0_T1_T2_T3_T4_T6_E12temp_storage+20];
	max.s32 	%r497, %r495, %r496;
	ld.shared.u32 	%r498, [_ZZN3cub18CUB_300001_SM_10006detail6reduce28DeviceReduceSingleTileKernelINS2_10policy_hubIijN4cuda3__47maximumIiEEE10Policy1000EPiSB_iS8_iiNS5_3std3__410__identityEEEvT0_T1_T2_T3_T4_T6_E12temp_storage+24];
	max.s32 	%r499, %r497, %r498;
	ld.shared.u32 	%r500, [_ZZN3cub18CUB_300001_SM_10006detail6reduce28DeviceReduceSingleTileKernelINS2_10policy_hubIijN4cuda3__47maximumIiEEE10Policy1000EPiSB_iS8_iiNS5_3std3__410__identityEEEvT0_T1_T2_T3_T4_T6_E12temp_storage+28];
	max.s32 	%r501, %r499, %r500;
	ld.shared.u32 	%r502, [_ZZN3cub18CUB_300001_SM_10006detail6reduce28DeviceReduceSingleTileKernelINS2_10policy_hubIijN4cuda3__47maximumIiEEE10Policy1000EPiSB_iS8_iiNS5_3std3__410__identityEEEvT0_T1_T2_T3_T4_T6_E12temp_storage+32];
	max.s32 	%r503, %r501, %r502;
	ld.shared.u32 	%r504, [_ZZN3cub18CUB_300001_SM_10006detail6reduce28DeviceReduceSingleTileKernelINS2_10policy_hubIijN4cuda3__47maximumIiEEE10Policy1000EPiSB_iS8_iiNS5_3std3__410__identityEEEvT0_T1_T2_T3_T4_T6_E12temp_storage+36];
	max.s32 	%r686, %r503, %r504;
	bra.uni 	$L__BB21_72;
$L__BB21_38:
	setp.gt.s32 	%p3, %r124, 4095;
	@%p3 bra 	$L__BB21_56;
	mov.u32 	%r62, %tid.x;
	setp.ge.s32 	%p20, %r62, %r124;
	mov.b32 	%r670, 0;
	mov.u32 	%r665, %r62;
	@%p20 bra 	$L__BB21_41;
	mul.wide.u32 	%rd66, %r62, 4;
	add.s64 	%rd65, %rd16, %rd66;
	// begin inline asm
	ld.global.nc.u32 %r670, [%rd65];
	// end inline asm
	add.s32 	%r665, %r62, 256;
$L__BB21_41:
	setp.ge.s32 	%p21, %r665, %r124;
	@%p21 bra 	$L__BB21_47;
	not.b32 	%r255, %r665;
	add.s32 	%r67, %r124, %r255;
	and.b32  	%r256, %r67, 768;
	setp.eq.s32 	%p22, %r256, 768;
	@%p22 bra 	$L__BB21_45;
	mul.wide.u32 	%rd67, %r665, 4;
	add.s64 	%rd123, %rd16, %rd67;
	shr.u32 	%r257, %r67, 8;
	add.s32 	%r258, %r257, 1;
	and.b32  	%r259, %r258, 3;
	neg.s32 	%r662, %r259;
$L__BB21_44:
	.pragma "nounroll";
	// begin inline asm
	ld.global.nc.u32 %r260, [%rd123];
	// end inline asm
	max.s32 	%r670, %r670, %r260;
	add.s32 	%r665, %r665, 256;
	add.s64 	%rd123, %rd123, 1024;
	add.s32 	%r662, %r662, 1;
	setp.ne.s32 	%p23, %r662, 0;
	@%p23 bra 	$L__BB21_44;
$L__BB21_45:
	setp.lt.u32 	%p24, %r67, 768;
	@%p24 bra 	$L__BB21_47;
$L__BB21_46:
	mul.wide.s32 	%rd73, %r665, 4;
	add.s64 	%rd69, %rd16, %rd73;
	// begin inline asm
	ld.global.nc.u32 %r261, [%rd69];
	// end inline asm
	max.s32 	%r265, %r670, %r261;
	add.s64 	%rd70, %rd69, 1024;
	// begin inline asm
	ld.global.nc.u32 %r262, [%rd70];
	// end inline asm
	max.s32 	%r266, %r265, %r262;
	add.s64 	%rd71, %rd69, 2048;
	// begin inline asm
	ld.global.nc.u32 %r263, [%rd71];
	// end inline asm
	max.s32 	%r267, %r266, %r263;
	add.s64 	%rd72, %rd69, 3072;
	// begin inline asm
	ld.global.nc.u32 %r264, [%rd72];
	// end inline asm
	max.s32 	%r670, %r267, %r264;
	add.s32 	%r665, %r665, 1024;
	setp.lt.s32 	%p25, %r665, %r124;
	@%p25 bra 	$L__BB21_46;
$L__BB21_47:
	setp.lt.s32 	%p26, %r124, 256;
	@%p26 bra 	$L__BB21_52;
	// begin inline asm
	mov.u32 %r331, %laneid;
	// end inline asm
	mov.b32 	%r334, 1;
	mov.b32 	%r355, 31;
	mov.b32 	%r356, -1;
	// begin inline asm
	shfl.sync.down.b32 %r332, %r670, %r334, %r355, %r356;
	// end inline asm
	setp.gt.s32 	%p42, %r331, 30;
	max.s32 	%r357, %r670, %r332;
	selp.b32 	%r338, %r670, %r357, %p42;
	mov.b32 	%r339, 2;
	// begin inline asm
	shfl.sync.down.b32 %r337, %r338, %r339, %r355, %r356;
	// end inline asm
	setp.gt.s32 	%p43, %r331, 29;
	max.s32 	%r358, %r338, %r337;
	selp.b32 	%r343, %r338, %r358, %p43;
	mov.b32 	%r344, 4;
	// begin inline asm
	shfl.sync.down.b32 %r342, %r343, %r344, %r355, %r356;
	// end inline asm
	setp.gt.s32 	%p44, %r331, 27;
	max.s32 	%r359, %r343, %r342;
	selp.b32 	%r348, %r343, %r359, %p44;
	mov.b32 	%r349, 8;
	// begin inline asm
	shfl.sync.down.b32 %r347, %r348, %r349, %r355, %r356;
	// end inline asm
	setp.gt.s32 	%p45, %r331, 23;
	max.s32 	%r360, %r348, %r347;
	selp.b32 	%r353, %r348, %r360, %p45;
	mov.b32 	%r354, 16;
	// begin inline asm
	shfl.sync.down.b32 %r352, %r353, %r354, %r355, %r356;
	// end inline asm
	setp.gt.s32 	%p46, %r331, 15;
	max.s32 	%r83, %r353, %r352;
	selp.b32 	%r686, %r353, %r83, %p46;
	setp.ne.s32 	%p47, %r331, 0;
	@%p47 bra 	$L__BB21_50;
	shr.u32 	%r361, %r62, 3;
	and.b32  	%r362, %r361, 124;
	mov.u32 	%r363, _ZZN3cub18CUB_300001_SM_10006detail6reduce28DeviceReduceSingleTileKernelINS2_10policy_hubIijN4cuda3__47maximumIiEEE10Policy1000EPiSB_iS8_iiNS5_3std3__410__identityEEEvT0_T1_T2_T3_T4_T6_E12temp_storage;
	add.s32 	%r364, %r363, %r362;
	st.shared.u32 	[%r364+8], %r83;
$L__BB21_50:
	bar.sync 	0;
	setp.ne.s32 	%p48, %r62, 0;
	@%p48 bra 	$L__BB21_72;
	ld.shared.u32 	%r365, [_ZZN3cub18CUB_300001_SM_10006detail6reduce28DeviceReduceSingleTileKernelINS2_10policy_hubIijN4cuda3__47maximumIiEEE10Policy1000EPiSB_iS8_iiNS5_3std3__410__identityEEEvT0_T1_T2_T3_T4_T6_E12temp_storage+12];
	max.s32 	%r366, %r686, %r365;
	ld.shared.u32 	%r367, [_ZZN3cub18CUB_300001_SM_10006detail6reduce28DeviceReduceSingleTileKernelINS2_10policy_hubIijN4cuda3__47maximumIiEEE10Policy1000EPiSB_iS8_iiNS5_3std3__410__identityEEEvT0_T1_T2_T3_T4_T6_E12temp_storage+16];
	max.s32 	%r368, %r366, %r367;
	ld.shared.u32 	%r369, [_ZZN3cub18CUB_300001_SM_10006detail6reduce28DeviceReduceSingleTileKernelINS2_10policy_hubIijN4cuda3__47maximumIiEEE10Policy1000EPiSB_iS8_iiNS5_3std3__410__identityEEEvT0_T1_T2_T3_T4_T6_E12temp_storage+20];
	max.s32 	%r370, %r368, %r369;
	ld.shared.u32 	%r371, [_ZZN3cub18CUB_300001_SM_10006detail6reduce28DeviceReduceSingleTileKernelINS2_10policy_hubIijN4cuda3__47maximumIiEEE10Policy1000EPiSB_iS8_iiNS5_3std3__410__identityEEEvT0_T1_T2_T3_T4_T6_E12temp_storage+24];
	max.s32 	%r372, %r370, %r371;
	ld.shared.u32 	%r373, [_ZZN3cub18CUB_300001_SM_10006detail6reduce28DeviceReduceSingleTileKernelINS2_10policy_hubIijN4cuda3__47maximumIiEEE10Policy1000EPiSB_iS8_iiNS5_3std3__410__identityEEEvT0_T1_T2_T3_T4_T6_E12temp_storage+28];
	max.s32 	%r374, %r372, %r373;
	ld.shared.u32 	%r375, [_ZZN3cub18CUB_300001_SM_10006detail6reduce28DeviceReduceSingleTileKernelINS2_10policy_hubIijN4cuda3__47maximumIiEEE10Policy1000EPiSB_iS8_iiNS5_3std3__410__identityEEEvT0_T1_T2_T3_T4_T6_E12temp_storage+32];
	max.s32 	%r376, %r374, %r375;
	ld.shared.u32 	%r377, [_ZZN3cub18CUB_300001_SM_10006detail6reduce28DeviceReduceSingleTileKernelINS2_10policy_hubIijN4cuda3__47maximumIiEEE10Policy1000EPiSB_iS8_iiNS5_3std3__410__identityEEEvT0_T1_T2_T3_T4_T6_E12temp_storage+36];
	max.s32 	%r686, %r376, %r377;
	bra.uni 	$L__BB21_72;
$L__BB21_52:
	// begin inline asm
	mov.u32 %r268, %laneid;
	// end inline asm
	and.b32  	%r294, %r62, 992;
	add.s32 	%r295, %r294, 32;
	setp.gt.s32 	%p27, %r295, %r124;
	not.b32 	%r296, %r294;
	add.s32 	%r297, %r124, %r296;
	selp.b32 	%r292, %r297, 31, %p27;
	mov.b32 	%r271, 1;
	mov.b32 	%r293, -1;
	// begin inline asm
	shfl.sync.down.b32 %r269, %r670, %r271, %r292, %r293;
	// end inline asm
	setp.lt.s32 	%p28, %r268, %r292;
	max.s32 	%r298, %r670, %r269;
	selp.b32 	%r275, %r298, %r670, %p28;
	mov.b32 	%r276, 2;
	// begin inline asm
	shfl.sync.down.b32 %r274, %r275, %r276, %r292, %r293;
	// end inline asm
	add.s32 	%r299, %r268, 2;
	setp.gt.s32 	%p29, %r299, %r292;
	max.s32 	%r300, %r275, %r274;
	selp.b32 	%r280, %r275, %r300, %p29;
	mov.b32 	%r281, 4;
	// begin inline asm
	shfl.sync.down.b32 %r279, %r280, %r281, %r292, %r293;
	// end inline asm
	add.s32 	%r301, %r268, 4;
	setp.gt.s32 	%p30, %r301, %r292;
	max.s32 	%r302, %r280, %r279;
	selp.b32 	%r285, %r280, %r302, %p30;
	mov.b32 	%r286, 8;
	// begin inline asm
	shfl.sync.down.b32 %r284, %r285, %r286, %r292, %r293;
	// end inline asm
	add.s32 	%r303, %r268, 8;
	setp.gt.s32 	%p31, %r303, %r292;
	max.s32 	%r304, %r285, %r284;
	selp.b32 	%r290, %r285, %r304, %p31;
	mov.b32 	%r291, 16;
	// begin inline asm
	shfl.sync.down.b32 %r289, %r290, %r291, %r292, %r293;
	// end inline asm
	add.s32 	%r305, %r268, 16;
	setp.gt.s32 	%p32, %r305, %r292;
	max.s32 	%r306, %r290, %r289;
	selp.b32 	%r686, %r290, %r306, %p32;
	setp.ne.s32 	%p33, %r268, 0;
	@%p33 bra 	$L__BB21_54;
	shr.u32 	%r307, %r62, 3;
	and.b32  	%r308, %r307, 124;
	mov.u32 	%r309, _ZZN3cub18CUB_300001_SM_10006detail6reduce28DeviceReduceSingleTileKernelINS2_10policy_hubIijN4cuda3__47maximumIiEEE10Policy1000EPiSB_iS8_iiNS5_3std3__410__identityEEEvT0_T1_T2_T3_T4_T6_E12temp_storage;
	add.s32 	%r310, %r309, %r308;
	st.shared.u32 	[%r310+8], %r686;
$L__BB21_54:
	bar.sync 	0;
	setp.ne.s32 	%p34, %r62, 0;
	@%p34 bra 	$L__BB21_72;
	setp.gt.s32 	%p35, %r124, 32;
	ld.shared.u32 	%r311, [_ZZN3cub18CUB_300001_SM_10006detail6reduce28DeviceReduceSingleTileKernelINS2_10policy_hubIijN4cuda3__47maximumIiEEE10Policy1000EPiSB_iS8_iiNS5_3std3__410__identityEEEvT0_T1_T2_T3_T4_T6_E12temp_storage+12];
	max.s32 	%r312, %r686, %r311;
	selp.b32 	%r313, %r312, %r686, %p35;
	setp.gt.s32 	%p36, %r124, 64;
	ld.shared.u32 	%r314, [_ZZN3cub18CUB_300001_SM_10006detail6reduce28DeviceReduceSingleTileKernelINS2_10policy_hubIijN4cuda3__47maximumIiEEE10Policy1000EPiSB_iS8_iiNS5_3std3__410__identityEEEvT0_T1_T2_T3_T4_T6_E12temp_storage+16];
	max.s32 	%r315, %r313, %r314;
	selp.b32 	%r316, %r315, %r313, %p36;
	setp.gt.s32 	%p37, %r124, 96;
	ld.shared.u32 	%r317, [_ZZN3cub18CUB_300001_SM_10006detail6reduce28DeviceReduceSingleTileKernelINS2_10policy_hubIijN4cuda3__47maximumIiEEE10Policy1000EPiSB_iS8_iiNS5_3std3__410__identityEEEvT0_T1_T2_T3_T4_T6_E12temp_storage+20];
	max.s32 	%r318, %r316, %r317;
	selp.b32 	%r319, %r318, %r316, %p37;
	setp.gt.s32 	%p38, %r124, 128;
	ld.shared.u32 	%r320, [_ZZN3cub18CUB_300001_SM_10006detail6reduce28DeviceReduceSingleTileKernelINS2_10policy_hubIijN4cuda3__47maximumIiEEE10Policy1000EPiSB_iS8_iiNS5_3std3__410__identityEEEvT0_T1_T2_T3_T4_T6_E12temp_storage+24];
	max.s32 	%r321, %r319, %r320;
	selp.b32 	%r322, %r321, %r319, %p38;
	setp.gt.s32 	%p39, %r124, 160;
	ld.shared.u32 	%r323, [_ZZN3cub18CUB_300001_SM_10006detail6reduce28DeviceReduceSingleTileKernelINS2_10policy_hubIijN4cuda3__47maximumIiEEE10Policy1000EPiSB_iS8_iiNS5_3std3__410__identityEEEvT0_T1_T2_T3_T4_T6_E12temp_storage+28];
	max.s32 	%r324, %r322, %r323;
	selp.b32 	%r325, %r324, %r322, %p39;
	setp.gt.s32 	%p40, %r124, 192;
	ld.shared.u32 	%r326, [_ZZN3cub18CUB_300001_SM_10006detail6reduce28DeviceReduceSingleTileKernelINS2_10policy_hubIijN4cuda3__47maximumIiEEE10Policy1000EPiSB_iS8_iiNS5_3std3__410__identityEEEvT0_T1_T2_T3_T4_T6_E12temp_storage+32];
	max.s32 	%r327, %r325, %r326;
	selp.b32 	%r328, %r327, %r325, %p40;
	setp.gt.s32 	%p41, %r124, 224;
	ld.shared.u32 	%r329, [_ZZN3cub18CUB_300001_SM_10006detail6reduce28DeviceReduceSingleTileKernelINS2_10policy_hubIijN4cuda3__47maximumIiEEE10Policy1000EPiSB_iS8_iiNS5_3std3__410__identityEEEvT0_T1_T2_T3_T4_T6_E12temp_storage+36];
	max.s32 	%r330, %r328, %r329;
	selp.b32 	%r686, %r330, %r328, %p41;
	bra.uni 	$L__BB21_72;
$L__BB21_56:
	mov.u32 	%r88, %tid.x;
	mul.wide.u32 	%rd35, %r88, 4;
	add.s64 	%rd19, %rd16, %rd35;
	// begin inline asm
	ld.global.nc.u32 %r126, [%rd19];
	// end inline asm
	add.s64 	%rd20, %rd19, 1024;
	// begin inline asm
	ld.global.nc.u32 %r127, [%rd20];
	// end inline asm
	add.s64 	%rd21, %rd19, 2048;
	// begin inline asm
	ld.global.nc.u32 %r128, [%rd21];
	// end inline asm
	add.s64 	%rd22, %rd19, 3072;
	// begin inline asm
	ld.global.nc.u32 %r129, [%rd22];
	// end inline asm
	add.s64 	%rd23, %rd19, 4096;
	// begin inline asm
	ld.global.nc.u32 %r130, [%rd23];
	// end inline asm
	add.s64 	%rd24, %rd19, 5120;
	// begin inline asm
	ld.global.nc.u32 %r131, [%rd24];
	// end inline asm
	add.s64 	%rd25, %rd19, 6144;
	// begin inline asm
	ld.global.nc.u32 %r132, [%rd25];
	// end inline asm
	add.s64 	%rd26, %rd19, 7168;
	// begin inline asm
	ld.global.nc.u32 %r133, [%rd26];
	// end inline asm
	add.s64 	%rd27, %rd19, 8192;
	// begin inline asm
	ld.global.nc.u32 %r134, [%rd27];
	// end inline asm
	add.s64 	%rd28, %rd19, 9216;
	// begin inline asm
	ld.global.nc.u32 %r135, [%rd28];
	// end inline asm
	add.s64 	%rd29, %rd19, 10240;
	// begin inline asm
	ld.global.nc.u32 %r136, [%rd29];
	// end inline asm
	add.s64 	%rd30, %rd19, 11264;
	// begin inline asm
	ld.global.nc.u32 %r137, [%rd30];
	// end inline asm
	add.s64 	%rd31, %rd19, 12288;
	// begin inline asm
	ld.global.nc.u32 %r138, [%rd31];
	// end inline asm
	add.s64 	%rd32, %rd19, 13312;
	// begin inline asm
	ld.global.nc.u32 %r139, [%rd32];
	// end inline asm
	add.s64 	%rd33, %rd19, 14336;
	// begin inline asm
	ld.global.nc.u32 %r140, [%rd33];
	// end inline asm
	add.s64 	%rd34, %rd19, 15360;
	// begin inline asm
	ld.global.nc.u32 %r141, [%rd34];
	// end inline asm
	max.s32 	%r143, %r126, %r127;
	max.s32 	%r144, %r143, %r128;
	max.s32 	%r145, %r129, %r130;
	max.s32 	%r146, %r145, %r131;
	max.s32 	%r147, %r132, %r133;
	max.s32 	%r148, %r147, %r134;
	max.s32 	%r149, %r135, %r136;
	max.s32 	%r150, %r149, %r137;
	max.s32 	%r151, %r138, %r139;
	max.s32 	%r152, %r151, %r140;
	max.s32 	%r153, %r144, %r146;
	max.s32 	%r154, %r153, %r148;
	max.s32 	%r155, %r150, %r152;
	max.s32 	%r156, %r155, %r141;
	max.s32 	%r685, %r154, %r156;
	setp.lt.u32 	%p4, %r124, 8192;
	mov.b32 	%r674, 4096;
	@%p4 bra 	$L__BB21_60;
	add.s32 	%r90, %r124, -4096;
	mov.b32 	%r674, 4096;
$L__BB21_58:
	mul.wide.s32 	%rd52, %r674, 4;
	add.s64 	%rd36, %rd19, %rd52;
	// begin inline asm
	ld.global.nc.u32 %r158, [%rd36];
	// end inline asm
	add.s64 	%rd37, %rd36, 1024;
	// begin inline asm
	ld.global.nc.u32 %r159, [%rd37];
	// end inline asm
	add.s64 	%rd38, %rd36, 2048;
	// begin inline asm
	ld.global.nc.u32 %r160, [%rd38];
	// end inline asm
	add.s64 	%rd39, %rd36, 3072;
	// begin inline asm
	ld.global.nc.u32 %r161, [%rd39];
	// end inline asm
	add.s64 	%rd40, %rd36, 4096;
	// begin inline asm
	ld.global.nc.u32 %r162, [%rd40];
	// end inline asm
	add.s64 	%rd41, %rd36, 5120;
	// begin inline asm
	ld.global.nc.u32 %r163, [%rd41];
	// end inline asm
	add.s64 	%rd42, %rd36, 6144;
	// begin inline asm
	ld.global.nc.u32 %r164, [%rd42];
	// end inline asm
	add.s64 	%rd43, %rd36, 7168;
	// begin inline asm
	ld.global.nc.u32 %r165, [%rd43];
	// end inline asm
	add.s64 	%rd44, %rd36, 8192;
	// begin inline asm
	ld.global.nc.u32 %r166, [%rd44];
	// end inline asm
	add.s64 	%rd45, %rd36, 9216;
	// begin inline asm
	ld.global.nc.u32 %r167, [%rd45];
	// end inline asm
	add.s64 	%rd46, %rd36, 10240;
	// begin inline asm
	ld.global.nc.u32 %r168, [%rd46];
	// end inline asm
	add.s64 	%rd47, %rd36, 11264;
	// begin inline asm
	ld.global.nc.u32 %r169, [%rd47];
	// end inline asm
	add.s64 	%rd48, %rd36, 12288;
	// begin inline asm
	ld.global.nc.u32 %r170, [%rd48];
	// end inline asm
	add.s64 	%rd49, %rd36, 13312;
	// begin inline asm
	ld.global.nc.u32 %r171, [%rd49];
	// end inline asm
	add.s64 	%rd50, %rd36, 14336;
	// begin inline asm
	ld.global.nc.u32 %r172, [%rd50];
	// end inline asm
	add.s64 	%rd51, %rd36, 15360;
	// begin inline asm
	ld.global.nc.u32 %r173, [%rd51];
	// end inline asm
	max.s32 	%r174, %r685, %r158;
	max.s32 	%r175, %r174, %r159;
	max.s32 	%r176, %r160, %r161;
	max.s32 	%r177, %r176, %r162;
	max.s32 	%r178, %r163, %r164;
	max.s32 	%r179, %r178, %r165;
	max.s32 	%r180, %r166, %r167;
	max.s32 	%r181, %r180, %r168;
	max.s32 	%r182, %r169, %r170;
	max.s32 	%r183, %r182, %r171;
	max.s32 	%r184, %r172, %r173;
	max.s32 	%r185, %r175, %r177;
	max.s32 	%r186, %r185, %r179;
	max.s32 	%r187, %r181, %r183;
	max.s32 	%r188, %r187, %r184;
	max.s32 	%r685, %r186, %r188;
	sub.s32 	%r189, %r124, %r674;
	setp.lt.s32 	%p5, %r189, 4096;
	@%p5 bra 	$L__BB21_68;
	add.s32 	%r674, %r674, 4096;
	setp.le.s32 	%p6, %r674, %r90;
	@%p6 bra 	$L__BB21_58;
$L__BB21_60:
	setp.le.s32 	%p7, %r124, %r674;
	@%p7 bra 	$L__BB21_68;
	sub.s32 	%r97, %r124, %r674;
	setp.ge.s32 	%p8, %r88, %r97;
	@%p8 bra 	$L__BB21_68;
	not.b32 	%r191, %r88;
	add.s32 	%r192, %r124, %r191;
	sub.s32 	%r98, %r192, %r674;
	and.b32  	%r193, %r98, 768;
	setp.eq.s32 	%p9, %r193, 768;
	mov.u32 	%r679, %r88;
	@%p9 bra 	$L__BB21_65;
	add.s32 	%r676, %r88, %r674;
	shr.u32 	%r194, %r98, 8;
	add.s32 	%r195, %r194, 1;
	and.b32  	%r196, %r195, 3;
	neg.s32 	%r675, %r196;
	mov.u32 	%r679, %r88;
$L__BB21_64:
	.pragma "nounroll";
	mul.wide.u32 	%rd54, %r676, 4;
	add.s64 	%rd53, %rd16, %rd54;
	// begin inline asm
	ld.global.nc.u32 %r197, [%rd53];
	// end inline asm
	max.s32 	%r685, %r685, %r197;
	add.s32 	%r679, %r679, 256;
	add.s32 	%r676, %r676, 256;
	add.s32 	%r675, %r675, 1;
	setp.ne.s32 	%p10, %r675, 0;
	@%p10 bra 	$L__BB21_64;
$L__BB21_65:
	setp.lt.u32 	%p11, %r98, 768;
	@%p11 bra 	$L__BB21_68;
	cvt.u64.u32 	%rd55, %r679;
	cvt.u64.u32 	%rd56, %r674;
	add.s64 	%rd57, %rd55, %rd56;
	shl.b64 	%rd58, %rd57, 2;
	add.s64 	%rd59, %rd58, %rd16;
	add.s64 	%rd124, %rd59, 2048;
	add.s32 	%r682, %r679, %r674;
$L__BB21_67:
	mul.wide.u32 	%rd64, %r682, 4;
	add.s64 	%rd60, %rd16, %rd64;
	// begin inline asm
	ld.global.nc.u32 %r198, [%rd60];
	// end inline asm
	max.s32 	%r202, %r685, %r198;
	add.s64 	%rd61, %rd124, -1024;
	// begin inline asm
	ld.global.nc.u32 %r199, [%rd61];
	// end inline asm
	max.s32 	%r203, %r202, %r199;
	// begin inline asm
	ld.global.nc.u32 %r200, [%rd124];
	// end inline asm
	max.s32 	%r204, %r203, %r200;
	add.s64 	%rd63, %rd124, 1024;
	// begin inline asm
	ld.global.nc.u32 %r201, [%rd63];
	// end inline asm
	max.s32 	%r685, %r204, %r201;
	add.s32 	%r679, %r679, 1024;
	add.s64 	%rd124, %rd124, 4096;
	add.s32 	%r682, %r682, 1024;
	setp.lt.s32 	%p12, %r679, %r97;
	@%p12 bra 	$L__BB21_67;
$L__BB21_68:
	// begin inline asm
	mov.u32 %r205, %laneid;
	// end inline asm
	mov.b32 	%r208, 1;
	mov.b32 	%r229, 31;
	mov.b32 	%r230, -1;
	// begin inline asm
	shfl.sync.down.b32 %r206, %r685, %r208, %r229, %r230;
	// end inline asm
	setp.gt.s32 	%p13, %r205, 30;
	max.s32 	%r231, %r685, %r206;
	selp.b32 	%r212, %r685, %r231, %p13;
	mov.b32 	%r213, 2;
	// begin inline asm
	shfl.sync.down.b32 %r211, %r212, %r213, %r229, %r230;
	// end inline asm
	setp.gt.s32 	%p14, %r205, 29;
	max.s32 	%r232, %r212, %r211;
	selp.b32 	%r217, %r212, %r232, %p14;
	mov.b32 	%r218, 4;
	// begin inline asm
	shfl.sync.down.b32 %r216, %r217, %r218, %r229, %r230;
	// end inline asm
	setp.gt.s32 	%p15, %r205, 27;
	max.s32 	%r233, %r217, %r216;
	selp.b32 	%r222, %r217, %r233, %p15;
	mov.b32 	%r223, 8;
	// begin inline asm
	shfl.sync.down.b32 %r221, %r222, %r223, %r229, %r230;
	// end inline asm
	setp.gt.s32 	%p16, %r205, 23;
	max.s32 	%r234, %r222, %r221;
	selp.b32 	%r227, %r222, %r234, %p16;
	mov.b32 	%r228, 16;
	// begin inline asm
	shfl.sync.down.b32 %r226, %r227, %r228, %r229, %r230;
	// end inline asm
	setp.gt.s32 	%p17, %r205, 15;
	max.s32 	%r120, %r227, %r226;
	selp.b32 	%r686, %r227, %r120, %p17;
	setp.ne.s32 	%p18, %r205, 0;
	@%p18 bra 	$L__BB21_70;
	shr.u32 	%r235, %r88, 3;
	and.b32  	%r236, %r235, 124;
	mov.u32 	%r237, _ZZN3cub18CUB_300001_SM_10006detail6reduce28DeviceReduceSingleTileKernelINS2_10policy_hubIijN4cuda3__47maximumIiEEE10Policy1000EPiSB_iS8_iiNS5_3std3__410__identityEEEvT0_T1_T2_T3_T4_T6_E12temp_storage;
	add.s32 	%r238, %r237, %r236;
	st.shared.u32 	[%r238+8], %r120;
$L__BB21_70:
	bar.sync 	0;
	setp.ne.s32 	%p19, %r88, 0;
	@%p19 bra 	$L__BB21_72;
	ld.shared.u32 	%r239, [_ZZN3cub18CUB_300001_SM_10006detail6reduce28DeviceReduceSingleTileKernelINS2_10policy_hubIijN4cuda3__47maximumIiEEE10Policy1000EPiSB_iS8_iiNS5_3std3__410__identityEEEvT0_T1_T2_T3_T4_T6_E12temp_storage+12];
	max.s32 	%r240, %r686, %r239;
	ld.shared.u32 	%r241, [_ZZN3cub18CUB_300001_SM_10006detail6reduce28DeviceReduceSingleTileKernelINS2_10policy_hubIijN4cuda3__47maximumIiEEE10Policy1000EPiSB_iS8_iiNS5_3std3__410__identityEEEvT0_T1_T2_T3_T4_T6_E12temp_storage+16];
	max.s32 	%r242, %r240, %r241;
	ld.shared.u32 	%r243, [_ZZN3cub18CUB_300001_SM_10006detail6reduce28DeviceReduceSingleTileKernelINS2_10policy_hubIijN4cuda3__47maximumIiEEE10Policy1000EPiSB_iS8_iiNS5_3std3__410__identityEEEvT0_T1_T2_T3_T4_T6_E12temp_storage+20];
	max.s32 	%r244, %r242, %r243;
	ld.shared.u32 	%r245, [_ZZN3cub18CUB_300001_SM_10006detail6reduce28DeviceReduceSingleTileKernelINS2_10policy_hubIijN4cuda3__47maximumIiEEE10Policy1000EPiSB_iS8_iiNS5_3std3__410__identityEEEvT0_T1_T2_T3_T4_T6_E12temp_storage+24];
	max.s32 	%r246, %r244, %r245;
	ld.shared.u32 	%r247, [_ZZN3cub18CUB_300001_SM_10006detail6reduce28DeviceReduceSingleTileKernelINS2_10policy_hubIijN4cuda3__47maximumIiEEE10Policy1000EPiSB_iS8_iiNS5_3std3__410__identityEEEvT0_T1_T2_T3_T4_T6_E12temp_storage+28];
	max.s32 	%r248, %r246, %r247;
	ld.shared.u32 	%r249, [_ZZN3cub18CUB_300001_SM_10006detail6reduce28DeviceReduceSingleTileKernelINS2_10policy_hubIijN4cuda3__47maximumIiEEE10Policy1000EPiSB_iS8_iiNS5_3std3__410__identityEEEvT0_T1_T2_T3_T4_T6_E12temp_storage+32];
	max.s32 	%r250, %r248, %r249;
	ld.shared.u32 	%r251, [_ZZN3cub18CUB_300001_SM_10006detail6reduce28DeviceReduceSingleTileKernelINS2_10policy_hubIijN4cuda3__47maximumIiEEE10Policy1000EPiSB_iS8_iiNS5_3std3__410__identityEEEvT0_T1_T2_T3_T4_T6_E12temp_storage+36];
	max.s32 	%r686, %r250, %r251;
$L__BB21_72:
	mov.u32 	%r631, %tid.x;
	setp.ne.s32 	%p95, %r631, 0;
	@%p95 bra 	$L__BB21_74;
	max.s32 	%r632, %r125, %r686;
	st.global.u32 	[%rd1], %r632;
$L__BB21_74:
	ret;

}
	// .globl	_ZN3cub18CUB_300001_SM_10006detail6reduce28DeviceReduceSingleTileKernelINS2_10policy_hubIiyN4cuda3__47maximumIiEEE10Policy1000EN6thrust24THRUST_300001_SM_1000_NS6detail15normal_iteratorINSC_10device_ptrIiEEEEPiyS8_iiNS5_3std3__410__identityEEEvT0_T1_T2_T3_T4_T6_
.visible .entry _ZN3cub18CUB_300001_SM_10006detail6reduce28DeviceReduceSingleTileKernelINS2_10policy_hubIiyN4cuda3__47maximumIiEEE10Policy1000EN6thrust24THRUST_300001_SM_1000_NS6detail15normal_iteratorINSC_10device_ptrIiEEEEPiyS8_iiNS5_3std3__410__identityEEEvT0_T1_T2_T3_T4_T6_(
	.param .align 8 .b8 _ZN3cub18CUB_300001_SM_10006detail6reduce28DeviceReduceSingleTileKernelINS2_10policy_hubIiyN4cuda3__47maximumIiEEE10Policy1000EN6thrust24THRUST_300001_SM_1000_NS6detail15normal_iteratorINSC_10device_ptrIiEEEEPiyS8_iiNS5_3std3__410__identityEEEvT0_T1_T2_T3_T4_T6__param_0[8],
	.param .u64 .ptr .align 1 _ZN3cub18CUB_300001_SM_10006detail6reduce28DeviceReduceSingleTileKernelINS2_10policy_hubIiyN4cuda3__47maximumIiEEE10Policy1000EN6thrust24THRUST_300001_SM_1000_NS6detail15normal_iteratorINSC_10device_ptrIiEEEEPiyS8_iiNS5_3std3__410__identityEEEvT0_T1_T2_T3_T4_T6__param_1,
	.param .u64 _ZN3cub18CUB_300001_SM_10006detail6reduce28DeviceReduceSingleTileKernelINS2_10policy_hubIiyN4cuda3__47maximumIiEEE10Policy1000EN6thrust24THRUST_300001_SM_1000_NS6detail15normal_iteratorINSC_10device_ptrIiEEEEPiyS8_iiNS5_3std3__410__identityEEEvT0_T1_T2_T3_T4_T6__param_2,
	.param .align 1 .b8 _ZN3cub18CUB_300001_SM_10006detail6reduce28DeviceReduceSingleTileKernelINS2_10policy_hubIiyN4cuda3__47maximumIiEEE10Policy1000EN6thrust24THRUST_300001_SM_1000_NS6detail15normal_iteratorINSC_10device_ptrIiEEEEPiyS8_iiNS5_3std3__410__identityEEEvT0_T1_T2_T3_T4_T6__param_3[1],
	.param .u32 _ZN3cub18CUB_300001_SM_10006detail6reduce28DeviceReduceSingleTileKernelINS2_10policy_hubIiyN4cuda3__47maximumIiEEE10Policy1000EN6thrust24THRUST_300001_SM_1000_NS6detail15normal_iteratorINSC_10device_ptrIiEEEEPiyS8_iiNS5_3std3__410__identityEEEvT0_T1_T2_T3_T4_T6__param_4,
	.param .align 1 .b8 _ZN3cub18CUB_300001_SM_10006detail6reduce28DeviceReduceSingleTileKernelINS2_10policy_hubIiyN4cuda3__47maximumIiEEE10Policy1000EN6thrust24THRUST_300001_SM_1000_NS6detail15normal_iteratorINSC_10device_ptrIiEEEEPiyS8_iiNS5_3std3__410__identityEEEvT0_T1_T2_T3_T4_T6__param_5[1]
)
.maxntid 256
.minnctapersm 1
{
	.reg .pred 	%p<59>;
	.reg .b32 	%r<471>;
	.reg .b64 	%rd<56>;
	// demoted variable
	.shared .align 4 .b8 _ZZN3cub18CUB_300001_SM_10006detail6reduce28DeviceReduceSingleTileKernelINS2_10policy_hubIiyN4cuda3__47maximumIiEEE10Policy1000EN6thrust24THRUST_300001_SM_1000_NS6detail15normal_iteratorINSC_10device_ptrIiEEEEPiyS8_iiNS5_3std3__410__identityEEEvT0_T1_T2_T3_T4_T6_E12temp_storage[44];
	ld.param.u64 	%rd18, [_ZN3cub18CUB_300001_SM_10006detail6reduce28DeviceReduceSingleTileKernelINS2_10policy_hubIiyN4cuda3__47maximumIiEEE10Policy1000EN6thrust24THRUST_300001_SM_1000_NS6detail15normal_iteratorINSC_10device_ptrIiEEEEPiyS8_iiNS5_3std3__410__identityEEEvT0_T1_T2_T3_T4_T6__param_0];
	ld.param.u64 	%rd20, [_ZN3cub18CUB_300001_SM_10006detail6reduce28DeviceReduceSingleTileKernelINS2_10policy_hubIiyN4cuda3__47maximumIiEEE10Policy1000EN6thrust24THRUST_300001_SM_1000_NS6detail15normal_iteratorINSC_10device_ptrIiEEEEPiyS8_iiNS5_3std3__410__identityEEEvT0_T1_T2_T3_T4_T6__param_1];
	ld.param.u64 	%rd19, [_ZN3cub18CUB_300001_SM_10006detail6reduce28DeviceReduceSingleTileKernelINS2_10policy_hubIiyN4cuda3__47maximumIiEEE10Policy1000EN6thrust24THRUST_300001_SM_1000_NS6detail15normal_iteratorINSC_10device_ptrIiEEEEPiyS8_iiNS5_3std3__410__identityEEEvT0_T1_T2_T3_T4_T6__param_2];
	ld.param.u32 	%r83, [_ZN3cub18CUB_300001_SM_10006detail6reduce28DeviceReduceSingleTileKernelINS2_10policy_hubIiyN4cuda3__47maximumIiEEE10Policy1000EN6thrust24THRUST_300001_SM_1000_NS6detail15normal_iteratorINSC_10device_ptrIiEEEEPiyS8_iiNS5_3std3__410__identityEEEvT0_T1_T2_T3_T4_T6__param_4];
	cvta.to.global.u64 	%rd1, %rd20;
	setp.ne.s64 	%p1, %rd19, 0;
	@%p1 bra 	$L__BB22_3;
	mov.u32 	%r434, %tid.x;
	setp.ne.s32 	%p58, %r434, 0;
	@%p58 bra 	$L__BB22_51;
	st.global.u32 	[%rd1], %r83;
	bra.uni 	$L__BB22_51;
$L__BB22_3:
	cvta.to.global.u64 	%rd2, %rd18;
	setp.gt.u64 	%p2, %rd19, 4095;
	@%p2 bra 	$L__BB22_28;
	cvt.u32.u64 	%r1, %rd19;
	mov.u32 	%r2, %tid.x;
	setp.ge.u32 	%p24, %r2, %r1;
	mov.b32 	%r452, 0;
	mov.u32 	%r441, %r2;
	@%p24 bra 	$L__BB22_6;
	mul.wide.u32 	%rd41, %r2, 4;
	add.s64 	%rd42, %rd2, %rd41;
	ld.global.u32 	%r452, [%rd42];
	add.s32 	%r441, %r2, 256;
$L__BB22_6:
	setp.ge.u32 	%p25, %r441, %r1;
	@%p25 bra 	$L__BB22_19;
	not.b32 	%r262, %r441;
	add.s32 	%r263, %r262, %r1;
	shr.u32 	%r264, %r263, 8;
	add.s32 	%r7, %r264, 1;
	and.b32  	%r8, %r7, 15;
	setp.lt.u32 	%p26, %r263, 3840;
	@%p26 bra 	$L__BB22_10;
	and.b32  	%r265, %r7, 33554416;
	neg.s32 	%r437, %r265;
	mul.wide.u32 	%rd43, %r441, 4;
	add.s64 	%rd44, %rd43, %rd2;
	add.s64 	%rd51, %rd44, 8192;
$L__BB22_9:
	.pragma "nounroll";
	ld.global.u32 	%r266, [%rd51+-8192];
	max.s32 	%r267, %r452, %r266;
	ld.global.u32 	%r268, [%rd51+-7168];
	max.s32 	%r269, %r267, %r268;
	ld.global.u32 	%r270, [%rd51+-6144];
	max.s32 	%r271, %r269, %r270;
	ld.global.u32 	%r272, [%rd51+-5120];
	max.s32 	%r273, %r271, %r272;
	ld.global.u32 	%r274, [%rd51+-4096];
	max.s32 	%r275, %r273, %r274;
	ld.global.u32 	%r276, [%rd51+-3072];
	max.s32 	%r277, %r275, %r276;
	ld.global.u32 	%r278, [%rd51+-2048];
	max.s32 	%r279, %r277, %r278;
	ld.global.u32 	%r280, [%rd51+-1024];
	max.s32 	%r281, %r279, %r280;
	ld.global.u32 	%r282, [%rd51];
	max.s32 	%r283, %r281, %r282;
	ld.global.u32 	%r284, [%rd51+1024];
	max.s32 	%r285, %r283, %r284;
	ld.global.u32 	%r286, [%rd51+2048];
	max.s32 	%r287, %r285, %r286;
	ld.global.u32 	%r288, [%rd51+3072];
	max.s32 	%r289, %r287, %r288;
	ld.global.u32 	%r290, [%rd51+4096];
	max.s32 	%r291, %r289, %r290;
	ld.global.u32 	%r292, [%rd51+5120];
	max.s32 	%r293, %r291, %r292;
	ld.global.u32 	%r294, [%rd51+6144];
	max.s32 	%r295, %r293, %r294;
	ld.global.u32 	%r296, [%rd51+7168];
	max.s32 	%r452, %r295, %r296;
	add.s32 	%r441, %r441, 4096;
	add.s32 	%r437, %r437, 16;
	add.s64 	%rd51, %rd51, 16384;
	setp.ne.s32 	%p27, %r437, 0;
	@%p27 bra 	$L__BB22_9;
$L__BB22_10:
	setp.eq.s32 	%p28, %r8, 0;
	@%p28 bra 	$L__BB22_19;
	and.b32  	%r19, %r7, 7;
	setp.lt.u32 	%p29, %r8, 8;
	@%p29 bra 	$L__BB22_13;
	mul.wide.s32 	%rd45, %r441, 4;
	add.s64 	%rd46, %rd2, %rd45;
	ld.global.u32 	%r298, [%rd46];
	max.s32 	%r299, %r452, %r298;
	ld.global.u32 	%r300, [%rd46+1024];
	max.s32 	%r301, %r299, %r300;
	ld.global.u32 	%r302, [%rd46+2048];
	max.s32 	%r303, %r301, %r302;
	ld.global.u32 	%r304, [%rd46+3072];
	max.s32 	%r305, %r303, %r304;
	ld.global.u32 	%r306, [%rd46+4096];
	max.s32 	%r307, %r305, %r306;
	ld.global.u32 	%r308, [%rd46+5120];
	max.s32 	%r309, %r307, %r308;
	ld.global.u32 	%r310, [%rd46+6144];
	max.s32 	%r311, %r309, %r310;
	ld.global.u32 	%r312, [%rd46+7168];
	max.s32 	%r452, %r311, %r312;
	add.s32 	%r441, %r441, 2048;
$L__BB22_13:
	setp.eq.s32 	%p30, %r19, 0;
	@%p30 bra 	$L__BB22_19;
	and.b32  	%r25, %r7, 3;
	setp.lt.u32 	%p31, %r19, 4;
	@%p31 bra 	$L__BB22_16;
	mul.wide.s32 	%rd47, %r441, 4;
	add.s64 	%rd48, %rd2, %rd47;
	ld.global.u32 	%r314, [%rd48];
	max.s32 	%r315, %r452, %r314;
	ld.global.u32 	%r316, [%rd48+1024];
	max.s32 	%r317, %r315, %r316;
	ld.global.u32 	%r318, [%rd48+2048];
	max.s32 	%r319, %r317, %r318;
	ld.global.u32 	%r320, [%rd48+3072];
	max.s32 	%r452, %r319, %r320;
	add.s32 	%r441, %r441, 1024;
$L__BB22_16:
	setp.eq.s32 	%p32, %r25, 0;
	@%p32 bra 	$L__BB22_19;
	neg.s32 	%r449, %r25;
$L__BB22_18:
	.pragma "nounroll";
	mul.wide.s32 	%rd49, %r441, 4;
	add.s64 	%rd50, %rd2, %rd49;
	ld.global.u32 	%r321, [%rd50];
	max.s32 	%r452, %r452, %r321;
	add.s32 	%r441, %r441, 256;
	add.s32 	%r449, %r449, 1;
	setp.ne.s32 	%p33, %r449, 0;
	@%p33 bra 	$L__BB22_18;
$L__BB22_19:
	setp.lt.u64 	%p34, %rd19, 256;
	@%p34 bra 	$L__BB22_24;
	// begin inline asm
	mov.u32 %r385, %laneid;
	// end inline asm
	mov.b32 	%r388, 1;
	mov.b32 	%r409, 31;
	mov.b32 	%r410, -1;
	// begin inline asm
	shfl.sync.down.b32 %r386, %r452, %r388, %r409, %r410;
	// end inline asm
	setp.gt.s32 	%p50, %r385, 30;
	max.s32 	%r411, %r452, %r386;
	selp.b32 	%r392, %r452, %r411, %p50;
	mov.b32 	%r393, 2;
	// begin inline asm
	shfl.sync.down.b32 %r391, %r392, %r393, %r409, %r410;
	// end inline asm
	setp.gt.s32 	%p51, %r385, 29;
	max.s32 	%r412, %r392, %r391;
	selp.b32 	%r397, %r392, %r412, %p51;
	mov.b32 	%r398, 4;
	// begin inline asm
	shfl.sync.down.b32 %r396, %r397, %r398, %r409, %r410;
	// end inline asm
	setp.gt.s32 	%p52, %r385, 27;
	max.s32 	%r413, %r397, %r396;
	selp.b32 	%r402, %r397, %r413, %p52;
	mov.b32 	%r403, 8;
	// begin inline asm
	shfl.sync.down.b32 %r401, %r402, %r403, %r409, %r410;
	// end inline asm
	setp.gt.s32 	%p53, %r385, 23;
	max.s32 	%r414, %r402, %r401;
	selp.b32 	%r407, %r402, %r414, %p53;
	mov.b32 	%r408, 16;
	// begin inline asm
	shfl.sync.down.b32 %r406, %r407, %r408, %r409, %r410;
	// end inline asm
	setp.gt.s32 	%p54, %r385, 15;
	max.s32 	%r39, %r407, %r406;
	selp.b32 	%r470, %r407, %r39, %p54;
	setp.ne.s32 	%p55, %r385, 0;
	@%p55 bra 	$L__BB22_22;
	shr.u32 	%r415, %r2, 3;
	and.b32  	%r416, %r415, 124;
	mov.u32 	%r417, _ZZN3cub18CUB_300001_SM_10006detail6reduce28DeviceReduceSingleTileKernelINS2_10policy_hubIiyN4cuda3__47maximumIiEEE10Policy1000EN6thrust24THRUST_300001_SM_1000_NS6detail15normal_iteratorINSC_10device_ptrIiEEEEPiyS8_iiNS5_3std3__410__identityEEEvT0_T1_T2_T3_T4_T6_E12temp_storage;
	add.s32 	%r418, %r417, %r416;
	st.shared.u32 	[%r418+8], %r39;
$L__BB22_22:
	bar.sync 	0;
	setp.ne.s32 	%p56, %r2, 0;
	@%p56 bra 	$L__BB22_49;
	ld.shared.u32 	%r419, [_ZZN3cub18CUB_300001_SM_10006detail6reduce28DeviceReduceSingleTileKernelINS2_10policy_hubIiyN4cuda3__47maximumIiEEE10Policy1000EN6thrust24THRUST_300001_SM_1000_NS6detail15normal_iteratorINSC_10device_ptrIiEEEEPiyS8_iiNS5_3std3__410__identityEEEvT0_T1_T2_T3_T4_T6_E12temp_storage+12];
	max.s32 	%r420, %r470, %r419;
	ld.shared.u32 	%r421, [_ZZN3cub18CUB_300001_SM_10006detail6reduce28DeviceReduceSingleTileKernelINS2_10policy_hubIiyN4cuda3__47maximumIiEEE10Policy1000EN6thrust24THRUST_300001_SM_1000_NS6detail15normal_iteratorINSC_10device_ptrIiEEEEPiyS8_iiNS5_3std3__410__identityEEEvT0_T1_T2_T3_T4_T6_E12temp_storage+16];
	max.s32 	%r422, %r420, %r421;
	ld.shared.u32 	%r423, [_ZZN3cub18CUB_300001_SM_10006detail6reduce28DeviceReduceSingleTileKernelINS2_10policy_hubIiyN4cuda3__47maximumIiEEE10Policy1000EN6thrust24THRUST_300001_SM_1000_NS6detail15normal_iteratorINSC_10device_ptrIiEEEEPiyS8_iiNS5_3std3__410__identityEEEvT0_T1_T2_T3_T4_T6_E12temp_storage+20];
	max.s32 	%r424, %r422, %r423;
	ld.shared.u32 	%r425, [_ZZN3cub18CUB_300001_SM_10006detail6reduce28DeviceReduceSingleTileKernelINS2_10policy_hubIiyN4cuda3__47maximumIiEEE10Policy1000EN6thrust24THRUST_300001_SM_1000_NS6detail15normal_iteratorINSC_10device_ptrIiEEEEPiyS8_iiNS5_3std3__410__identityEEEvT0_T1_T2_T3_T4_T6_E12temp_storage+24];
	max.s32 	%r426, %r424, %r425;
	ld.shared.u32 	%r427, [_ZZN3cub18CUB_300001_SM_10006detail6reduce28DeviceReduceSingleTileKernelINS2_10policy_hubIiyN4cuda3__47maximumIiEEE10Policy1000EN6thrust24THRUST_300001_SM_1000_NS6detail15normal_iteratorINSC_10device_ptrIiEEEEPiyS8_iiNS5_3std3__410__identityEEEvT0_T1_T2_T3_T4_T6_E12temp_storage+28];
	max.s32 	%r428, %r426, %r427;
	ld.shared.u32 	%r429, [_ZZN3cub18CUB_300001_SM_10006detail6reduce28DeviceReduceSingleTileKernelINS2_10policy_hubIiyN4cuda3__47maximumIiEEE10Policy1000EN6thrust24THRUST_300001_SM_1000_NS6detail15normal_iteratorINSC_10device_ptrIiEEEEPiyS8_iiNS5_3std3__410__identityEEEvT0_T1_T2_T3_T4_T6_E12temp_storage+32];
	max.s32 	%r430, %r428, %r429;
	ld.shared.u32 	%r431, [_ZZN3cub18CUB_300001_SM_10006detail6reduce28DeviceReduceSingleTileKernelINS2_10policy_hubIiyN4cuda3__47maximumIiEEE10Policy1000EN6thrust24THRUST_300001_SM_1000_NS6detail15normal_iteratorINSC_10device_ptrIiEEEEPiyS8_iiNS5_3std3__410__identityEEEvT0_T1_T2_T3_T4_T6_E12temp_storage+36];
	max.s32 	%r470, %r430, %r431;
	bra.uni 	$L__BB22_49;
$L__BB22_24:
	// begin inline asm
	mov.u32 %r322, %laneid;
	// end inline asm
	and.b32  	%r348, %r2, 992;
	add.s32 	%r349, %r348, 32;
	setp.gt.u32 	%p35, %r349, %r1;
	not.b32 	%r350, %r348;
	add.s32 	%r351, %r1, %r350;
	selp.b32 	%r346, %r351, 31, %p35;
	mov.b32 	%r325, 1;
	mov.b32 	%r347, -1;
	// begin inline asm
	shfl.sync.down.b32 %r323, %r452, %r325, %r346, %r347;
	// end inline asm
	setp.lt.s32 	%p36, %r322, %r346;
	max.s32 	%r352, %r452, %r323;
	selp.b32 	%r329, %r352, %r452, %p36;
	mov.b32 	%r330, 2;
	// begin inline asm
	shfl.sync.down.b32 %r328, %r329, %r330, %r346, %r347;
	// end inline asm
	add.s32 	%r353, %r322, 2;
	setp.gt.s32 	%p37, %r353, %r346;
	max.s32 	%r354, %r329, %r328;
	selp.b32 	%r334, %r329, %r354, %p37;
	mov.b32 	%r335, 4;
	// begin inline asm
	shfl.sync.down.b32 %r333, %r334, %r335, %r346, %r347;
	// end inline asm
	add.s32 	%r355, %r322, 4;
	setp.gt.s32 	%p38, %r355, %r346;
	max.s32 	%r356, %r334, %r333;
	selp.b32 	%r339, %r334, %r356, %p38;
	mov.b32 	%r340, 8;
	// begin inline asm
	shfl.sync.down.b32 %r338, %r339, %r340, %r346, %r347;
	// end inline asm
	add.s32 	%r357, %r322, 8;
	setp.gt.s32 	%p39, %r357, %r346;
	max.s32 	%r358, %r339, %r338;
	selp.b32 	%r344, %r339, %r358, %p39;
	mov.b32 	%r345, 16;
	// begin inline asm
	shfl.sync.down.b32 %r343, %r344, %r345, %r346, %r347;
	// end inline asm
	add.s32 	%r359, %r322, 16;
	setp.gt.s32 	%p40, %r359, %r346;
	max.s32 	%r360, %r344, %r343;
	selp.b32 	%r470, %r344, %r360, %p40;
	setp.ne.s32 	%p41, %r322, 0;
	@%p41 bra 	$L__BB22_26;
	shr.u32 	%r361, %r2, 3;
	and.b32  	%r362, %r361, 124;
	mov.u32 	%r363, _ZZN3cub18CUB_300001_SM_10006detail6reduce28DeviceReduceSingleTileKernelINS2_10policy_hubIiyN4cuda3__47maximumIiEEE10Policy1000EN6thrust24THRUST_300001_SM_1000_NS6detail15normal_iteratorINSC_10device_ptrIiEEEEPiyS8_iiNS5_3std3__410__identityEEEvT0_T1_T2_T3_T4_T6_E12temp_storage;
	add.s32 	%r364, %r363, %r362;
	st.shared.u32 	[%r364+8], %r470;
$L__BB22_26:
	bar.sync 	0;
	setp.ne.s32 	%p42, %r2, 0;
	@%p42 bra 	$L__BB22_49;
	setp.gt.u64 	%p43, %rd19, 32;
	ld.shared.u32 	%r365, [_ZZN3cub18CUB_300001_SM_10006detail6reduce28DeviceReduceSingleTileKernelINS2_10policy_hubIiyN4cuda3__47maximumIiEEE10Policy1000EN6thrust24THRUST_300001_SM_1000_NS6detail15normal_iteratorINSC_10device_ptrIiEEEEPiyS8_iiNS5_3std3__410__identityEEEvT0_T1_T2_T3_T4_T6_E12temp_storage+12];
	max.s32 	%r366, %r470, %r365;
	selp.b32 	%r367, %r366, %r470, %p43;
	setp.gt.u64 	%p44, %rd19, 64;
	ld.shared.u32 	%r368, [_ZZN3cub18CUB_300001_SM_10006detail6reduce28DeviceReduceSingleTileKernelINS2_10policy_hubIiyN4cuda3__47maximumIiEEE10Policy1000EN6thrust24THRUST_300001_SM_1000_NS6detail15normal_iteratorINSC_10device_ptrIiEEEEPiyS8_iiNS5_3std3__410__identityEEEvT0_T1_T2_T3_T4_T6_E12temp_storage+16];
	max.s32 	%r369, %r367, %r368;
	selp.b32 	%r370, %r369, %r367, %p44;
	setp.gt.u64 	%p45, %rd19, 96;
	ld.shared.u32 	%r371, [_ZZN3cub18CUB_300001_SM_10006detail6reduce28DeviceReduceSingleTileKernelINS2_10policy_hubIiyN4cuda3__47maximumIiEEE10Policy1000EN6thrust24THRUST_300001_SM_1000_NS6detail15normal_iteratorINSC_10device_ptrIiEEEEPiyS8_iiNS5_3std3__410__identityEEEvT0_T1_T2_T3_T4_T6_E12temp_storage+20];
	max.s32 	%r372, %r370, %r371;
	selp.b32 	%r373, %r372, %r370, %p45;
	setp.gt.u64 	%p46, %rd19, 128;
	ld.shared.u32 	%r374, [_ZZN3cub18CUB_300001_SM_10006detail6reduce28DeviceReduceSingleTileKernelINS2_10policy_hubIiyN4cuda3__47maximumIiEEE10Policy1000EN6thrust24THRUST_300001_SM_1000_NS6detail15normal_iteratorINSC_10device_ptrIiEEEEPiyS8_iiNS5_3std3__410__identityEEEvT0_T1_T2_T3_T4_T6_E12temp_storage+24];
	max.s32 	%r375, %r373, %r374;
	selp.b32 	%r376, %r375, %r373, %p46;
	setp.gt.u64 	%p47, %rd19, 160;
	ld.shared.u32 	%r377, [_ZZN3cub18CUB_300001_SM_10006detail6reduce28DeviceReduceSingleTileKernelINS2_10policy_hubIiyN4cuda3__47maximumIiEEE10Policy1000EN6thrust24THRUST_300001_SM_1000_NS6detail15normal_iteratorINSC_10device_ptrIiEEEEPiyS8_iiNS5_3std3__410__identityEEEvT0_T1_T2_T3_T4_T6_E12temp_storage+28];
	max.s32 	%r378, %r376, %r377;
	selp.b32 	%r379, %r378, %r376, %p47;
	setp.gt.u64 	%p48, %rd19, 192;
	ld.shared.u32 	%r380, [_ZZN3cub18CUB_300001_SM_10006detail6reduce28DeviceReduceSingleTileKernelINS2_10policy_hubIiyN4cuda3__47maximumIiEEE10Policy1000EN6thrust24THRUST_300001_SM_1000_NS6detail15normal_iteratorINSC_10device_ptrIiEEEEPiyS8_iiNS5_3std3__410__identityEEEvT0_T1_T2_T3_T4_T6_E12temp_storage+32];
	max.s32 	%r381, %r379, %r380;
	selp.b32 	%r382, %r381, %r379, %p48;
	setp.gt.u64 	%p49, %rd19, 224;
	ld.shared.u32 	%r383, [_ZZN3cub18CUB_300001_SM_10006detail6reduce28DeviceReduceSingleTileKernelINS2_10policy_hubIiyN4cuda3__47maximumIiEEE10Policy1000EN6thrust24THRUST_300001_SM_1000_NS6detail15normal_iteratorINSC_10device_ptrIiEEEEPiyS8_iiNS5_3std3__410__identityEEEvT0_T1_T2_T3_T4_T6_E12temp_storage+36];
	max.s32 	%r384, %r382, %r383;
	selp.b32 	%r470, %r384, %r382, %p49;
	bra.uni 	$L__BB22_49;
$L__BB22_28:
	mov.u32 	%r44, %tid.x;
	cvt.u64.u32 	%rd6, %r44;
	mul.wide.u32 	%rd22, %r44, 4;
	add.s64 	%rd7, %rd2, %rd22;
	ld.global.u32 	%r84, [%rd7];
	ld.global.u32 	%r85, [%rd7+1024];
	ld.global.u32 	%r86, [%rd7+2048];
	ld.global.u32 	%r87, [%rd7+3072];
	ld.global.u32 	%r88, [%rd7+4096];
	ld.global.u32 	%r89, [%rd7+5120];
	ld.global.u32 	%r90, [%rd7+6144];
	ld.global.u32 	%r91, [%rd7+7168];
	ld.global.u32 	%r92, [%rd7+8192];
	ld.global.u32 	%r93, [%rd7+9216];
	ld.global.u32 	%r94, [%rd7+10240];
	ld.global.u32 	%r95, [%rd7+11264];
	ld.global.u32 	%r96, [%rd7+12288];
	ld.global.u32 	%r97, [%rd7+13312];
	ld.global.u32 	%r98, [%rd7+14336];
	ld.global.u32 	%r99, [%rd7+15360];
	max.s32 	%r100, %r84, %r85;
	max.s32 	%r101, %r100, %r86;
	max.s32 	%r102, %r87, %r88;
	max.s32 	%r103, %r102, %r89;
	max.s32 	%r104, %r90, %r91;
	max.s32 	%r105, %r104, %r92;
	max.s32 	%r106, %r93, %r94;
	max.s32 	%r107, %r106, %r95;
	max.s32 	%r108, %r96, %r97;
	max.s32 	%r109, %r108, %r98;
	max.s32 	%r110, %r101, %r103;
	max.s32 	%r111, %r110, %r105;
	max.s32 	%r112, %r107, %r109;
	max.s32 	%r113, %r112, %r99;
	max.s32 	%r469, %r111, %r113;
	add.s64 	%rd8, %rd19, -4096;
	setp.lt.u64 	%p3, %rd8, 4096;
	mov.b64 	%rd53, 4096;
	@%p3 bra 	$L__BB22_32;
	mov.b64 	%rd53, 4096;
$L__BB22_30:
	shl.b64 	%rd24, %rd53, 2;
	add.s64 	%rd25, %rd7, %rd24;
	ld.global.u32 	%r114, [%rd25];
	ld.global.u32 	%r115, [%rd25+1024];
	ld.global.u32 	%r116, [%rd25+2048];
	ld.global.u32 	%r117, [%rd25+3072];
	ld.global.u32 	%r118, [%rd25+4096];
	ld.global.u32 	%r119, [%rd25+5120];
	ld.global.u32 	%r120, [%rd25+6144];
	ld.global.u32 	%r121, [%rd25+7168];
	ld.global.u32 	%r122, [%rd25+8192];
	ld.global.u32 	%r123, [%rd25+9216];
	ld.global.u32 	%r124, [%rd25+10240];
	ld.global.u32 	%r125, [%rd25+11264];
	ld.global.u32 	%r126, [%rd25+12288];
	ld.global.u32 	%r127, [%rd25+13312];
	ld.global.u32 	%r128, [%rd25+14336];
	ld.global.u32 	%r129, [%rd25+15360];
	max.s32 	%r130, %r469, %r114;
	max.s32 	%r131, %r130, %r115;
	max.s32 	%r132, %r116, %r117;
	max.s32 	%r133, %r132, %r118;
	max.s32 	%r134, %r119, %r120;
	max.s32 	%r135, %r134, %r121;
	max.s32 	%r136, %r122, %r123;
	max.s32 	%r137, %r136, %r124;
	max.s32 	%r138, %r125, %r126;
	max.s32 	%r139, %r138, %r127;
	max.s32 	%r140, %r128, %r129;
	max.s32 	%r141, %r131, %r133;
	max.s32 	%r142, %r141, %r135;
	max.s32 	%r143, %r137, %r139;
	max.s32 	%r144, %r143, %r140;
	max.s32 	%r469, %r142, %r144;
	sub.s64 	%rd26, %rd19, %rd53;
	setp.lt.u64 	%p4, %rd26, 4096;
	@%p4 bra 	$L__BB22_45;
	add.s64 	%rd53, %rd53, 4096;
	setp.le.u64 	%p5, %rd53, %rd8;
	@%p5 bra 	$L__BB22_30;
$L__BB22_32:
	setp.le.u64 	%p6, %rd19, %rd53;
	cvt.u32.u64 	%r145, %rd53;
	cvt.u32.u64 	%r146, %rd19;
	sub.s32 	%r147, %r146, %r145;
	setp.ge.s32 	%p7, %r44, %r147;
	or.pred  	%p8, %p6, %p7;
	@%p8 bra 	$L__BB22_45;
	not.b32 	%r151, %r44;
	add.s32 	%r152, %r151, %r146;
	sub.s32 	%r154, %r152, %r145;
	shr.u32 	%r155, %r154, 8;
	add.s32 	%r49, %r155, 1;
	and.b32  	%r50, %r49, 15;
	setp.lt.u32 	%p9, %r154, 3840;
	mov.u32 	%r459, %r44;
	@%p9 bra 	$L__BB22_36;
	and.b32  	%r156, %r49, 33554416;
	neg.s32 	%r455, %r156;
	add.s64 	%rd27, %rd53, %rd6;
	shl.b64 	%rd28, %rd27, 2;
	add.s64 	%rd29, %rd28, %rd2;
	add.s64 	%rd54, %rd29, 8192;
	mov.u32 	%r459, %r44;
$L__BB22_35:
	.pragma "nounroll";
	ld.global.u32 	%r157, [%rd54+-8192];
	max.s32 	%r158, %r469, %r157;
	ld.global.u32 	%r159, [%rd54+-7168];
	max.s32 	%r160, %r158, %r159;
	ld.global.u32 	%r161, [%rd54+-6144];
	max.s32 	%r162, %r160, %r161;
	ld.global.u32 	%r163, [%rd54+-5120];
	max.s32 	%r164, %r162, %r163;
	ld.global.u32 	%r165, [%rd54+-4096];
	max.s32 	%r166, %r164, %r165;
	ld.global.u32 	%r167, [%rd54+-3072];
	max.s32 	%r168, %r166, %r167;
	ld.global.u32 	%r169, [%rd54+-2048];
	max.s32 	%r170, %r168, %r169;
	ld.global.u32 	%r171, [%rd54+-1024];
	max.s32 	%r172, %r170, %r171;
	ld.global.u32 	%r173, [%rd54];
	max.s32 	%r174, %r172, %r173;
	ld.global.u32 	%r175, [%rd54+1024];
	max.s32 	%r176, %r174, %r175;
	ld.global.u32 	%r177, [%rd54+2048];
	max.s32 	%r178, %r176, %r177;
	ld.global.u32 	%r179, [%rd54+3072];
	max.s32 	%r180, %r178, %r179;
	ld.global.u32 	%r181, [%rd54+4096];
	max.s32 	%r182, %r180, %r181;
	ld.global.u32 	%r183, [%rd54+5120];
	max.s32 	%r184, %r182, %r183;
	ld.global.u32 	%r185, [%rd54+6144];
	max.s32 	%r186, %r184, %r185;
	ld.global.u32 	%r187, [%rd54+7168];
	max.s32 	%r469, %r186, %r187;
	add.s32 	%r459, %r459, 4096;
	add.s32 	%r455, %r455, 16;
	add.s64 	%rd54, %rd54, 16384;
	setp.ne.s32 	%p10, %r455, 0;
	@%p10 bra 	$L__BB22_35;
$L__BB22_36:
	setp.eq.s32 	%p11, %r50, 0;
	@%p11 bra 	$L__BB22_45;
	and.b32  	%r61, %r49, 7;
	setp.lt.u32 	%p12, %r50, 8;
	@%p12 bra 	$L__BB22_39;
	cvt.u64.u32 	%rd30, %r459;
	add.s64 	%rd31, %rd53, %rd30;
	shl.b64 	%rd32, %rd31, 2;
	add.s64 	%rd33, %rd2, %rd32;
	ld.global.u32 	%r189, [%rd33];
	max.s32 	%r190, %r469, %r189;
	ld.global.u32 	%r191, [%rd33+1024];
	max.s32 	%r192, %r190, %r191;
	ld.global.u32 	%r193, [%rd33+2048];
	max.s32 	%r194, %r192, %r193;
	ld.global.u32 	%r195, [%rd33+3072];
	max.s32 	%r196, %r194, %r195;
	ld.global.u32 	%r197, [%rd33+4096];
	max.s32 	%r198, %r196, %r197;
	ld.global.u32 	%r199, [%rd33+5120];
	max.s32 	%r200, %r198, %r199;
	ld.global.u32 	%r201, [%rd33+6144];
	max.s32 	%r202, %r200, %r201;
	ld.global.u32 	%r203, [%rd33+7168];
	max.s32 	%r469, %r202, %r203;
	add.s32 	%r459, %r459, 2048;
$L__BB22_39:
	setp.eq.s32 	%p13, %r61, 0;
	@%p13 bra 	$L__BB22_45;
	and.b32  	%r67, %r49, 3;
	setp.lt.u32 	%p14, %r61, 4;
	@%p14 bra 	$L__BB22_42;
	cvt.u64.u32 	%rd34, %r459;
	add.s64 	%rd35, %rd53, %rd34;
	shl.b64 	%rd36, %rd35, 2;
	add.s64 	%rd37, %rd2, %rd36;
	ld.global.u32 	%r205, [%rd37];
	max.s32 	%r206, %r469, %r205;
	ld.global.u32 	%r207, [%rd37+1024];
	max.s32 	%r208, %r206, %r207;
	ld.global.u32 	%r209, [%rd37+2048];
	max.s32 	%r210, %r208, %r209;
	ld.global.u32 	%r211, [%rd37+3072];
	max.s32 	%r469, %r210, %r211;
	add.s32 	%r459, %r459, 1024;
$L__BB22_42:
	setp.eq.s32 	%p15, %r67, 0;
	@%p15 bra 	$L__BB22_45;
	cvt.u64.u32 	%rd38, %r459;
	add.s64 	%rd39, %rd53, %rd38;
	shl.b64 	%rd40, %rd39, 2;
	add.s64 	%rd55, %rd2, %rd40;
	neg.s32 	%r467, %r67;
$L__BB22_44:
	.pragma "nounroll";
	ld.global.u32 	%r212, [%rd55];
	max.s32 	%r469, %r469, %r212;
	add.s64 	%rd55, %rd55, 1024;
	add.s32 	%r467, %r467, 1;
	setp.ne.s32 	%p16, %r467, 0;
	@%p16 bra 	$L__BB22_44;
$L__BB22_45:
	// begin inline asm
	mov.u32 %r213, %laneid;
	// end inline asm
	mov.b32 	%r216, 1;
	mov.b32 	%r237, 31;
	mov.b32 	%r238, -1;
	// begin inline asm
	shfl.sync.down.b32 %r214, %r469, %r216, %r237, %r238;
	// end inline asm
	setp.gt.s32 	%p17, %r213, 30;
	max.s32 	%r239, %r469, %r214;
	selp.b32 	%r220, %r469, %r239, %p17;
	mov.b32 	%r221, 2;
	// begin inline asm
	shfl.sync.down.b32 %r219, %r220, %r221, %r237, %r238;
	// end inline asm
	setp.gt.s32 	%p18, %r213, 29;
	max.s32 	%r240, %r220, %r219;
	selp.b32 	%r225, %r220, %r240, %p18;
	mov.b32 	%r226, 4;
	// begin inline asm
	shfl.sync.down.b32 %r224, %r225, %r226, %r237, %r238;
	// end inline asm
	setp.gt.s32 	%p19, %r213, 27;
	max.s32 	%r241, %r225, %r224;
	selp.b32 	%r230, %r225, %r241, %p19;
	mov.b32 	%r231, 8;
	// begin inline asm
	shfl.sync.down.b32 %r229, %r230, %r231, %r237, %r238;
	// end inline asm
	setp.gt.s32 	%p20, %r213, 23;
	max.s32 	%r242, %r230, %r229;
	selp.b32 	%r235, %r230, %r242, %p20;
	mov.b32 	%r236, 16;
	// begin inline asm
	shfl.sync.down.b32 %r234, %r235, %r236, %r237, %r238;
	// end inline asm
	setp.gt.s32 	%p21, %r213, 15;
	max.s32 	%r79, %r235, %r234;
	selp.b32 	%r470, %r235, %r79, %p21;
	setp.ne.s32 	%p22, %r213, 0;
	@%p22 bra 	$L__BB22_47;
	shr.u32 	%r243, %r44, 3;
	and.b32  	%r244, %r243, 124;
	mov.u32 	%r245, _ZZN3cub18CUB_300001_SM_10006detail6reduce28DeviceReduceSingleTileKernelINS2_10policy_hubIiyN4cuda3__47maximumIiEEE10Policy1000EN6thrust24THRUST_300001_SM_1000_NS6detail15normal_iteratorINSC_10device_ptrIiEEEEPiyS8_iiNS5_3std3__410__identityEEEvT0_T1_T2_T3_T4_T6_E12temp_storage;
	add.s32 	%r246, %r245, %r244;
	st.shared.u32 	[%r246+8], %r79;
$L__BB22_47:
	bar.sync 	0;
	setp.ne.s32 	%p23, %r44, 0;
	@%p23 bra 	$L__BB22_49;
	ld.shared.u32 	%r247, [_ZZN3cub18CUB_300001_SM_10006detail6reduce28DeviceReduceSingleTileKernelINS2_10policy_hubIiyN4cuda3__47maximumIiEEE10Policy1000EN6thrust24THRUST_300001_SM_1000_NS6detail15normal_iteratorINSC_10device_ptrIiEEEEPiyS8_iiNS5_3std3__410__identityEEEvT0_T1_T2_T3_T4_T6_E12temp_storage+12];
	max.s32 	%r248, %r470, %r247;
	ld.shared.u32 	%r249, [_ZZN3cub18CUB_300001_SM_10006detail6reduce28DeviceReduceSingleTileKernelINS2_10policy_hubIiyN4cuda3__47maximumIiEEE10Policy1000EN6thrust24THRUST_300001_SM_1000_NS6detail15normal_iteratorINSC_10device_ptrIiEEEEPiyS8_iiNS5_3std3__410__identityEEEvT0_T1_T2_T3_T4_T6_E12temp_storage+16];
	max.s32 	%r250, %r248, %r249;
	ld.shared.u32 	%r251, [_ZZN3cub18CUB_300001_SM_10006detail6reduce28DeviceReduceSingleTileKernelINS2_10policy_hubIiyN4cuda3__47maximumIiEEE10Policy1000EN6thrust24THRUST_300001_SM_1000_NS6detail15normal_iteratorINSC_10device_ptrIiEEEEPiyS8_iiNS5_3std3__410__identityEEEvT0_T1_T2_T3_T4_T6_E12temp_storage+20];
	max.s32 	%r252, %r250, %r251;
	ld.shared.u32 	%r253, [_ZZN3cub18CUB_300001_SM_10006detail6reduce28DeviceReduceSingleTileKernelINS2_10policy_hubIiyN4cuda3__47maximumIiEEE10Policy1000EN6thrust24THRUST_300001_SM_1000_NS6detail15normal_iteratorINSC_10device_ptrIiEEEEPiyS8_iiNS5_3std3__410__identityEEEvT0_T1_T2_T3_T4_T6_E12temp_storage+24];
	max.s32 	%r254, %r252, %r253;
	ld.shared.u32 	%r255, [_ZZN3cub18CUB_300001_SM_10006detail6reduce28DeviceReduceSingleTileKernelINS2_10policy_hubIiyN4cuda3__47maximumIiEEE10Policy1000EN6thrust24THRUST_300001_SM_1000_NS6detail15normal_iteratorINSC_10device_ptrIiEEEEPiyS8_iiNS5_3std3__410__identityEEEvT0_T1_T2_T3_T4_T6_E12temp_storage+28];
	max.s32 	%r256, %r254, %r255;
	ld.shared.u32 	%r257, [_ZZN3cub18CUB_300001_SM_10006detail6reduce28DeviceReduceSingleTileKernelINS2_10policy_hubIiyN4cuda3__47maximumIiEEE10Policy1000EN6thrust24THRUST_300001_SM_1000_NS6detail15normal_iteratorINSC_10device_ptrIiEEEEPiyS8_iiNS5_3std3__410__identityEEEvT0_T1_T2_T3_T4_T6_E12temp_storage+32];
	max.s32 	%r258, %r256, %r257;
	ld.shared.u32 	%r259, [_ZZN3cub18CUB_300001_SM_10006detail6reduce28DeviceReduceSingleTileKernelINS2_10policy_hubIiyN4cuda3__47maximumIiEEE10Policy1000EN6thrust24THRUST_300001_SM_1000_NS6detail15normal_iteratorINSC_10device_ptrIiEEEEPiyS8_iiNS5_3std3__410__identityEEEvT0_T1_T2_T3_T4_T6_E12temp_storage+36];
	max.s32 	%r470, %r258, %r259;
$L__BB22_49:
	mov.u32 	%r432, %tid.x;
	setp.ne.s32 	%p57, %r432, 0;
	@%p57 bra 	$L__BB22_51;
	max.s32 	%r433, %r83, %r470;
	st.global.u32 	[%rd1], %r433;
$L__BB22_51:
	ret;

}
	// .globl	_ZN3cub18CUB_300001_SM_10006detail6reduce18DeviceReduceKernelINS2_10policy_hubIiyN4cuda3__47maximumIiEEE10Policy1000EN6thrust24THRUST_300001_SM_1000_NS6detail15normal_iteratorINSC_10device_ptrIiEEEEyS8_iNS5_3std3__410__identityEEEvT0_PT3_T1_NS0_13GridEvenShareISO_EET2_T4_
.visible .entry _ZN3cub18CUB_300001_SM_10006detail6reduce18DeviceReduceKernelINS2_10policy_hubIiyN4cuda3__47maximumIiEEE10Policy1000EN6thrust24THRUST_300001_SM_1000_NS6detail15normal_iteratorINSC_10device_ptrIiEEEEyS8_iNS5_3std3__410__identityEEEvT0_PT3_T1_NS0_13GridEvenShareISO_EET2_T4_(
	.param .align 8 .b8 _ZN3cub18CUB_300001_SM_10006detail6reduce18DeviceReduceKernelINS2_10policy_hubIiyN4cuda3__47maximumIiEEE10Policy1000EN6thrust24THRUST_300001_SM_1000_NS6detail15normal_iteratorINSC_10device_ptrIiEEEEyS8_iNS5_3std3__410__identityEEEvT0_PT3_T1_NS0_13GridEvenShareISO_EET2_T4__param_0[8],
	.param .u64 .ptr .align 1 _ZN3cub18CUB_300001_SM_10006detail6reduce18DeviceReduceKernelINS2_10policy_hubIiyN4cuda3__47maximumIiEEE10Policy1000EN6thrust24THRUST_300001_SM_1000_NS6detail15normal_iteratorINSC_10device_ptrIiEEEEyS8_iNS5_3std3__410__identityEEEvT0_PT3_T1_NS0_13GridEvenShareISO_EET2_T4__param_1,
	.param .u64 _ZN3cub18CUB_300001_SM_10006detail6reduce18DeviceReduceKernelINS2_10policy_hubIiyN4cuda3__47maximumIiEEE10Policy1000EN6thrust24THRUST_300001_SM_1000_NS6detail15normal_iteratorINSC_10device_ptrIiEEEEyS8_iNS5_3std3__410__identityEEEvT0_PT3_T1_NS0_13GridEvenShareISO_EET2_T4__param_2,
	.param .align 8 .b8 _ZN3cub18CUB_300001_SM_10006detail6reduce18DeviceReduceKernelINS2_10policy_hubIiyN4cuda3__47maximumIiEEE10Policy1000EN6thrust24THRUST_300001_SM_1000_NS6detail15normal_iteratorINSC_10device_ptrIiEEEEyS8_iNS5_3std3__410__identityEEEvT0_PT3_T1_NS0_13GridEvenShareISO_EET2_T4__param_3[72],
	.param .align 1 .b8 _ZN3cub18CUB_300001_SM_10006detail6reduce18DeviceReduceKernelINS2_10policy_hubIiyN4cuda3__47maximumIiEEE10Policy1000EN6thrust24THRUST_300001_SM_1000_NS6detail15normal_iteratorINSC_10device_ptrIiEEEEyS8_iNS5_3std3__410__identityEEEvT0_PT3_T1_NS0_13GridEvenShareISO_EET2_T4__param_4[1],
	.param .align 1 .b8 _ZN3cub18CUB_300001_SM_10006detail6reduce18DeviceReduceKernelINS2_10policy_hubIiyN4cuda3__47maximumIiEEE10Policy1000EN6thrust24THRUST_300001_SM_1000_NS6detail15normal_iteratorINSC_10device_ptrIiEEEEyS8_iNS5_3std3__410__identityEEEvT0_PT3_T1_NS0_13GridEvenShareISO_EET2_T4__param_5[1]
)
.maxntid 256
{
	.reg .pred 	%p<57>;
	.reg .b16 	%rs<4>;
	.reg .b32 	%r<502>;
	.reg .b64 	%rd<78>;
	// demoted variable
	.shared .align 4 .b8 _ZZN3cub18CUB_300001_SM_10006detail6reduce18DeviceReduceKernelINS2_10policy_hubIiyN4cuda3__47maximumIiEEE10Policy1000EN6thrust24THRUST_300001_SM_1000_NS6detail15normal_iteratorINSC_10device_ptrIiEEEEyS8_iNS5_3std3__410__identityEEEvT0_PT3_T1_NS0_13GridEvenShareISO_EET2_T4_E12temp_storage[44];
	ld.param.u64 	%rd1, [_ZN3cub18CUB_300001_SM_10006detail6reduce18DeviceReduceKernelINS2_10policy_hubIiyN4cuda3__47maximumIiEEE10Policy1000EN6thrust24THRUST_300001_SM_1000_NS6detail15normal_iteratorINSC_10device_ptrIiEEEEyS8_iNS5_3std3__410__identityEEEvT0_PT3_T1_NS0_13GridEvenShareISO_EET2_T4__param_3+32];
	ld.param.u32 	%r1, [_ZN3cub18CUB_300001_SM_10006detail6reduce18DeviceReduceKernelINS2_10policy_hubIiyN4cuda3__47maximumIiEEE10Policy1000EN6thrust24THRUST_300001_SM_1000_NS6detail15normal_iteratorINSC_10device_ptrIiEEEEyS8_iNS5_3std3__410__identityEEEvT0_PT3_T1_NS0_13GridEvenShareISO_EET2_T4__param_3+40];
	ld.param.u64 	%rd25, [_ZN3cub18CUB_300001_SM_10006detail6reduce18DeviceReduceKernelINS2_10policy_hubIiyN4cuda3__47maximumIiEEE10Policy1000EN6thrust24THRUST_300001_SM_1000_NS6detail15normal_iteratorINSC_10device_ptrIiEEEEyS8_iNS5_3std3__410__identityEEEvT0_PT3_T1_NS0_13GridEvenShareISO_EET2_T4__param_0];
	cvta.to.global.u64 	%rd2, %rd25;
	mov.u32 	%r2, %ctaid.x;
	shl.b32 	%r90, %r1, 12;
	cvt.s64.s32 	%rd3, %r90;
	shl.b32 	%r91, %r2, 12;
	cvt.u64.u32 	%rd4, %r91;
	sub.s64 	%rd5, %rd1, %rd4;
	setp.gt.u64 	%p1, %rd5, 4095;
	@%p1 bra 	$L__BB23_25;
	cvt.u32.u64 	%r288, %rd4;
	cvt.u32.u64 	%r3, %rd1;
	sub.s32 	%r4, %r3, %r288;
	mov.u32 	%r5, %tid.x;
	setp.ge.s32 	%p23, %r5, %r4;
	mov.b32 	%r482, 0;
	mov.u32 	%r471, %r5;
	@%p23 bra 	$L__BB23_3;
	add.s32 	%r290, %r288, %r5;
	mul.wide.u32 	%rd51, %r290, 4;
	add.s64 	%rd52, %rd2, %rd51;
	ld.global.u32 	%r482, [%rd52];
	add.s32 	%r471, %r5, 256;
$L__BB23_3:
	setp.ge.s32 	%p24, %r471, %r4;
	@%p24 bra 	$L__BB23_16;
	not.b32 	%r293, %r471;
	add.s32 	%r294, %r293, %r3;
	sub.s32 	%r295, %r294, %r288;
	shr.u32 	%r296, %r295, 8;
	add.s32 	%r10, %r296, 1;
	and.b32  	%r11, %r10, 15;
	setp.lt.u32 	%p25, %r295, 3840;
	@%p25 bra 	$L__BB23_7;
	and.b32  	%r297, %r10, 33554416;
	neg.s32 	%r467, %r297;
	mul.wide.u32 	%rd53, %r2, 16384;
	mul.wide.u32 	%rd54, %r471, 4;
	or.b64  	%rd55, %rd53, %rd54;
	add.s64 	%rd56, %rd55, %rd2;
	add.s64 	%rd72, %rd56, 8192;
$L__BB23_6:
	.pragma "nounroll";
	ld.global.u32 	%r298, [%rd72+-8192];
	max.s32 	%r299, %r482, %r298;
	ld.global.u32 	%r300, [%rd72+-7168];
	max.s32 	%r301, %r299, %r300;
	ld.global.u32 	%r302, [%rd72+-6144];
	max.s32 	%r303, %r301, %r302;
	ld.global.u32 	%r304, [%rd72+-5120];
	max.s32 	%r305, %r303, %r304;
	ld.global.u32 	%r306, [%rd72+-4096];
	max.s32 	%r307, %r305, %r306;
	ld.global.u32 	%r308, [%rd72+-3072];
	max.s32 	%r309, %r307, %r308;
	ld.global.u32 	%r310, [%rd72+-2048];
	max.s32 	%r311, %r309, %r310;
	ld.global.u32 	%r312, [%rd72+-1024];
	max.s32 	%r313, %r311, %r312;
	ld.global.u32 	%r314, [%rd72];
	max.s32 	%r315, %r313, %r314;
	ld.global.u32 	%r316, [%rd72+1024];
	max.s32 	%r317, %r315, %r316;
	ld.global.u32 	%r318, [%rd72+2048];
	max.s32 	%r319, %r317, %r318;
	ld.global.u32 	%r320, [%rd72+3072];
	max.s32 	%r321, %r319, %r320;
	ld.global.u32 	%r322, [%rd72+4096];
	max.s32 	%r323, %r321, %r322;
	ld.global.u32 	%r324, [%rd72+5120];
	max.s32 	%r325, %r323, %r324;
	ld.global.u32 	%r326, [%rd72+6144];
	max.s32 	%r327, %r325, %r326;
	ld.global.u32 	%r328, [%rd72+7168];
	max.s32 	%r482, %r327, %r328;
	add.s32 	%r471, %r471, 4096;
	add.s32 	%r467, %r467, 16;
	add.s64 	%rd72, %rd72, 16384;
	setp.ne.s32 	%p26, %r467, 0;
	@%p26 bra 	$L__BB23_6;
$L__BB23_7:
	setp.eq.s32 	%p27, %r11, 0;
	@%p27 bra 	$L__BB23_16;
	and.b32  	%r22, %r10, 7;
	setp.lt.u32 	%p28, %r11, 8;
	@%p28 bra 	$L__BB23_10;
	cvt.s64.s32 	%rd57, %r471;
	add.s64 	%rd58, %rd57, %rd4;
	shl.b64 	%rd59, %rd58, 2;
	add.s64 	%rd60, %rd2, %rd59;
	ld.global.u32 	%r330, [%rd60];
	max.s32 	%r331, %r482, %r330;
	ld.global.u32 	%r332, [%rd60+1024];
	max.s32 	%r333, %r331, %r332;
	ld.global.u32 	%r334, [%rd60+2048];
	max.s32 	%r335, %r333, %r334;
	ld.global.u32 	%r336, [%rd60+3072];
	max.s32 	%r337, %r335, %r336;
	ld.global.u32 	%r338, [%rd60+4096];
	max.s32 	%r339, %r337, %r338;
	ld.global.u32 	%r340, [%rd60+5120];
	max.s32 	%r341, %r339, %r340;
	ld.global.u32 	%r342, [%rd60+6144];
	max.s32 	%r343, %r341, %r342;
	ld.global.u32 	%r344, [%rd60+7168];
	max.s32 	%r482, %r343, %r344;
	add.s32 	%r471, %r471, 2048;
$L__BB23_10:
	setp.eq.s32 	%p29, %r22, 0;
	@%p29 bra 	$L__BB23_16;
	and.b32  	%r28, %r10, 3;
	setp.lt.u32 	%p30, %r22, 4;
	@%p30 bra 	$L__BB23_13;
	cvt.s64.s32 	%rd61, %r471;
	add.s64 	%rd62, %rd61, %rd4;
	shl.b64 	%rd63, %rd62, 2;
	add.s64 	%rd64, %rd2, %rd63;
	ld.global.u32 	%r346, [%rd64];
	max.s32 	%r347, %r482, %r346;
	ld.global.u32 	%r348, [%rd64+1024];
	max.s32 	%r349, %r347, %r348;
	ld.global.u32 	%r350, [%rd64+2048];
	max.s32 	%r351, %r349, %r350;
	ld.global.u32 	%r352, [%rd64+3072];
	max.s32 	%r482, %r351, %r352;
	add.s32 	%r471, %r471, 1024;
$L__BB23_13:
	setp.eq.s32 	%p31, %r28, 0;
	@%p31 bra 	$L__BB23_16;
	mul.wide.u32 	%rd65, %r2, 16384;
	add.s64 	%rd9, %rd2, %rd65;
	neg.s32 	%r479, %r28;
$L__BB23_15:
	.pragma "nounroll";
	mul.wide.s32 	%rd66, %r471, 4;
	add.s64 	%rd67, %rd9, %rd66;
	ld.global.u32 	%r353, [%rd67];
	max.s32 	%r482, %r482, %r353;
	add.s32 	%r471, %r471, 256;
	add.s32 	%r479, %r479, 1;
	setp.ne.s32 	%p32, %r479, 0;
	@%p32 bra 	$L__BB23_15;
$L__BB23_16:
	setp.lt.s32 	%p33, %r4, 256;
	@%p33 bra 	$L__BB23_21;
	// begin inline asm
	mov.u32 %r417, %laneid;
	// end inline asm
	mov.b32 	%r420, 1;
	mov.b32 	%r441, 31;
	mov.b32 	%r442, -1;
	// begin inline asm
	shfl.sync.down.b32 %r418, %r482, %r420, %r441, %r442;
	// end inline asm
	setp.gt.s32 	%p49, %r417, 30;
	max.s32 	%r443, %r482, %r418;
	selp.b32 	%r424, %r482, %r443, %p49;
	mov.b32 	%r425, 2;
	// begin inline asm
	shfl.sync.down.b32 %r423, %r424, %r425, %r441, %r442;
	// end inline asm
	setp.gt.s32 	%p50, %r417, 29;
	max.s32 	%r444, %r424, %r423;
	selp.b32 	%r429, %r424, %r444, %p50;
	mov.b32 	%r430, 4;
	// begin inline asm
	shfl.sync.down.b32 %r428, %r429, %r430, %r441, %r442;
	// end inline asm
	setp.gt.s32 	%p51, %r417, 27;
	max.s32 	%r445, %r429, %r428;
	selp.b32 	%r434, %r429, %r445, %p51;
	mov.b32 	%r435, 8;
	// begin inline asm
	shfl.sync.down.b32 %r433, %r434, %r435, %r441, %r442;
	// end inline asm
	setp.gt.s32 	%p52, %r417, 23;
	max.s32 	%r446, %r434, %r433;
	selp.b32 	%r439, %r434, %r446, %p52;
	mov.b32 	%r440, 16;
	// begin inline asm
	shfl.sync.down.b32 %r438, %r439, %r440, %r441, %r442;
	// end inline asm
	setp.gt.s32 	%p53, %r417, 15;
	max.s32 	%r42, %r439, %r438;
	selp.b32 	%r501, %r439, %r42, %p53;
	setp.ne.s32 	%p54, %r417, 0;
	@%p54 bra 	$L__BB23_19;
	shr.u32 	%r447, %r5, 3;
	and.b32  	%r448, %r447, 124;
	mov.u32 	%r449, _ZZN3cub18CUB_300001_SM_10006detail6reduce18DeviceReduceKernelINS2_10policy_hubIiyN4cuda3__47maximumIiEEE10Policy1000EN6thrust24THRUST_300001_SM_1000_NS6detail15normal_iteratorINSC_10device_ptrIiEEEEyS8_iNS5_3std3__410__identityEEEvT0_PT3_T1_NS0_13GridEvenShareISO_EET2_T4_E12temp_storage;
	add.s32 	%r450, %r449, %r448;
	st.shared.u32 	[%r450+8], %r42;
$L__BB23_19:
	bar.sync 	0;
	setp.ne.s32 	%p55, %r5, 0;
	@%p55 bra 	$L__BB23_46;
	ld.shared.u32 	%r451, [_ZZN3cub18CUB_300001_SM_10006detail6reduce18DeviceReduceKernelINS2_10policy_hubIiyN4cuda3__47maximumIiEEE10Policy1000EN6thrust24THRUST_300001_SM_1000_NS6detail15normal_iteratorINSC_10device_ptrIiEEEEyS8_iNS5_3std3__410__identityEEEvT0_PT3_T1_NS0_13GridEvenShareISO_EET2_T4_E12temp_storage+12];
	max.s32 	%r452, %r501, %r451;
	ld.shared.u32 	%r453, [_ZZN3cub18CUB_300001_SM_10006detail6reduce18DeviceReduceKernelINS2_10policy_hubIiyN4cuda3__47maximumIiEEE10Policy1000EN6thrust24THRUST_300001_SM_1000_NS6detail15normal_iteratorINSC_10device_ptrIiEEEEyS8_iNS5_3std3__410__identityEEEvT0_PT3_T1_NS0_13GridEvenShareISO_EET2_T4_E12temp_storage+16];
	max.s32 	%r454, %r452, %r453;
	ld.shared.u32 	%r455, [_ZZN3cub18CUB_300001_SM_10006detail6reduce18DeviceReduceKernelINS2_10policy_hubIiyN4cuda3__47maximumIiEEE10Policy1000EN6thrust24THRUST_300001_SM_1000_NS6detail15normal_iteratorINSC_10device_ptrIiEEEEyS8_iNS5_3std3__410__identityEEEvT0_PT3_T1_NS0_13GridEvenShareISO_EET2_T4_E12temp_storage+20];
	max.s32 	%r456, %r454, %r455;
	ld.shared.u32 	%r457, [_ZZN3cub18CUB_300001_SM_10006detail6reduce18DeviceReduceKernelINS2_10policy_hubIiyN4cuda3__47maximumIiEEE10Policy1000EN6thrust24THRUST_300001_SM_1000_NS6detail15normal_iteratorINSC_10device_ptrIiEEEEyS8_iNS5_3std3__410__identityEEEvT0_PT3_T1_NS0_13GridEvenShareISO_EET2_T4_E12temp_storage+24];
	max.s32 	%r458, %r456, %r457;
	ld.shared.u32 	%r459, [_ZZN3cub18CUB_300001_SM_10006detail6reduce18DeviceReduceKernelINS2_10policy_hubIiyN4cuda3__47maximumIiEEE10Policy1000EN6thrust24THRUST_300001_SM_1000_NS6detail15normal_iteratorINSC_10device_ptrIiEEEEyS8_iNS5_3std3__410__identityEEEvT0_PT3_T1_NS0_13GridEvenShareISO_EET2_T4_E12temp_storage+28];
	max.s32 	%r460, %r458, %r459;
	ld.shared.u32 	%r461, [_ZZN3cub18CUB_300001_SM_10006detail6reduce18DeviceReduceKernelINS2_10policy_hubIiyN4cuda3__47maximumIiEEE10Policy1000EN6thrust24THRUST_300001_SM_1000_NS6detail15normal_iteratorINSC_10device_ptrIiEEEEyS8_iNS5_3std3__410__identityEEEvT0_PT3_T1_NS0_13GridEvenShareISO_EET2_T4_E12temp_storage+32];
	max.s32 	%r462, %r460, %r461;
	ld.shared.u32 	%r463, [_ZZN3cub18CUB_300001_SM_10006detail6reduce18DeviceReduceKernelINS2_10policy_hubIiyN4cuda3__47maximumIiEEE10Policy1000EN6thrust24THRUST_300001_SM_1000_NS6detail15normal_iteratorINSC_10device_ptrIiEEEEyS8_iNS5_3std3__410__identityEEEvT0_PT3_T1_NS0_13GridEvenShareISO_EET2_T4_E12temp_storage+36];
	max.s32 	%r501, %r462, %r463;
	bra.uni 	$L__BB23_46;
$L__BB23_21:
	// begin inline asm
	mov.u32 %r354, %laneid;
	// end inline asm
	and.b32  	%r380, %r5, 992;
	add.s32 	%r381, %r380, 32;
	setp.gt.s32 	%p34, %r381, %r4;
	not.b32 	%r382, %r380;
	add.s32 	%r383, %r4, %r382;
	selp.b32 	%r378, %r383, 31, %p34;
	mov.b32 	%r357, 1;
	mov.b32 	%r379, -1;
	// begin inline asm
	shfl.sync.down.b32 %r355, %r482, %r357, %r378, %r379;
	// end inline asm
	setp.lt.s32 	%p35, %r354, %r378;
	max.s32 	%r384, %r482, %r355;
	selp.b32 	%r361, %r384, %r482, %p35;
	mov.b32 	%r362, 2;
	// begin inline asm
	shfl.sync.down.b32 %r360, %r361, %r362, %r378, %r379;
	// end inline asm
	add.s32 	%r385, %r354, 2;
	setp.gt.s32 	%p36, %r385, %r378;
	max.s32 	%r386, %r361, %r360;
	selp.b32 	%r366, %r361, %r386, %p36;
	mov.b32 	%r367, 4;
	// begin inline asm
	shfl.sync.down.b32 %r365, %r366, %r367, %r378, %r379;
	// end inline asm
	add.s32 	%r387, %r354, 4;
	setp.gt.s32 	%p37, %r387, %r378;
	max.s32 	%r388, %r366, %r365;
	selp.b32 	%r371, %r366, %r388, %p37;
	mov.b32 	%r372, 8;
	// begin inline asm
	shfl.sync.down.b32 %r370, %r371, %r372, %r378, %r379;
	// end inline asm
	add.s32 	%r389, %r354, 8;
	setp.gt.s32 	%p38, %r389, %r378;
	max.s32 	%r390, %r371, %r370;
	selp.b32 	%r376, %r371, %r390, %p38;
	mov.b32 	%r377, 16;
	// begin inline asm
	shfl.sync.down.b32 %r375, %r376, %r377, %r378, %r379;
	// end inline asm
	add.s32 	%r391, %r354, 16;
	setp.gt.s32 	%p39, %r391, %r378;
	max.s32 	%r392, %r376, %r375;
	selp.b32 	%r501, %r376, %r392, %p39;
	setp.ne.s32 	%p40, %r354, 0;
	@%p40 bra 	$L__BB23_23;
	shr.u32 	%r393, %r5, 3;
	and.b32  	%r394, %r393, 124;
	mov.u32 	%r395, _ZZN3cub18CUB_300001_SM_10006detail6reduce18DeviceReduceKernelINS2_10policy_hubIiyN4cuda3__47maximumIiEEE10Policy1000EN6thrust24THRUST_300001_SM_1000_NS6detail15normal_iteratorINSC_10device_ptrIiEEEEyS8_iNS5_3std3__410__identityEEEvT0_PT3_T1_NS0_13GridEvenShareISO_EET2_T4_E12temp_storage;
	add.s32 	%r396, %r395, %r394;
	st.shared.u32 	[%r396+8], %r501;
$L__BB23_23:
	bar.sync 	0;
	setp.ne.s32 	%p41, %r5, 0;
	@%p41 bra 	$L__BB23_46;
	setp.gt.s32 	%p42, %r4, 32;
	ld.shared.u32 	%r397, [_ZZN3cub18CUB_300001_SM_10006detail6reduce18DeviceReduceKernelINS2_10policy_hubIiyN4cuda3__47maximumIiEEE10Policy1000EN6thrust24THRUST_300001_SM_1000_NS6detail15normal_iteratorINSC_10device_ptrIiEEEEyS8_iNS5_3std3__410__identityEEEvT0_PT3_T1_NS0_13GridEvenShareISO_EET2_T4_E12temp_storage+12];
	max.s32 	%r398, %r501, %r397;
	selp.b32 	%r399, %r398, %r501, %p42;
	setp.gt.s32 	%p43, %r4, 64;
	ld.shared.u32 	%r400, [_ZZN3cub18CUB_300001_SM_10006detail6reduce18DeviceReduceKernelINS2_10policy_hubIiyN4cuda3__47maximumIiEEE10Policy1000EN6thrust24THRUST_300001_SM_1000_NS6detail15normal_iteratorINSC_10device_ptrIiEEEEyS8_iNS5_3std3__410__identityEEEvT0_PT3_T1_NS0_13GridEvenShareISO_EET2_T4_E12temp_storage+16];
	max.s32 	%r401, %r399, %r400;
	selp.b32 	%r402, %r401, %r399, %p43;
	setp.gt.s32 	%p44, %r4, 96;
	ld.shared.u32 	%r403, [_ZZN3cub18CUB_300001_SM_10006detail6reduce18DeviceReduceKernelINS2_10policy_hubIiyN4cuda3__47maximumIiEEE10Policy1000EN6thrust24THRUST_300001_SM_1000_NS6detail15normal_iteratorINSC_10device_ptrIiEEEEyS8_iNS5_3std3__410__identityEEEvT0_PT3_T1_NS0_13GridEvenShareISO_EET2_T4_E12temp_storage+20];
	max.s32 	%r404, %r402, %r403;
	selp.b32 	%r405, %r404, %r402, %p44;
	setp.gt.s32 	%p45, %r4, 128;
	ld.shared.u32 	%r406, [_ZZN3cub18CUB_300001_SM_10006detail6reduce18DeviceReduceKernelINS2_10policy_hubIiyN4cuda3__47maximumIiEEE10Policy1000EN6thrust24THRUST_300001_SM_1000_NS6detail15normal_iteratorINSC_10device_ptrIiEEEEyS8_iNS5_3std3__410__identityEEEvT0_PT3_T1_NS0_13GridEvenShareISO_EET2_T4_E12temp_storage+24];
	max.s32 	%r407, %r405, %r406;
	selp.b32 	%r408, %r407, %r405, %p45;
	setp.gt.s32 	%p46, %r4, 160;
	ld.shared.u32 	%r409, [_ZZN3cub18CUB_300001_SM_10006detail6reduce18DeviceReduceKernelINS2_10policy_hubIiyN4cuda3__47maximumIiEEE10Policy1000EN6thrust24THRUST_300001_SM_1000_NS6detail15normal_iteratorINSC_10device_ptrIiEEEEyS8_iNS5_3std3__410__identityEEEvT0_PT3_T1_NS0_13GridEvenShareISO_EET2_T4_E12temp_storage+28];
	max.s32 	%r410, %r408, %r409;
	selp.b32 	%r411, %r410, %r408, %p46;
	setp.gt.s32 	%p47, %r4, 192;
	ld.shared.u32 	%r412, [_ZZN3cub18CUB_300001_SM_10006detail6reduce18DeviceReduceKernelINS2_10policy_hubIiyN4cuda3__47maximumIiEEE10Policy1000EN6thrust24THRUST_300001_SM_1000_NS6detail15normal_iteratorINSC_10device_ptrIiEEEEyS8_iNS5_3std3__410__identityEEEvT0_PT3_T1_NS0_13GridEvenShareISO_EET2_T4_E12temp_storage+32];
	max.s32 	%r413, %r411, %r412;
	selp.b32 	%r414, %r413, %r411, %p47;
	setp.gt.s32 	%p48, %r4, 224;
	ld.shared.u32 	%r415, [_ZZN3cub18CUB_300001_SM_10006detail6reduce18DeviceReduceKernelINS2_10policy_hubIiyN4cuda3__47maximumIiEEE10Policy1000EN6thrust24THRUST_300001_SM_1000_NS6detail15normal_iteratorINSC_10device_ptrIiEEEEyS8_iNS5_3std3__410__identityEEEvT0_PT3_T1_NS0_13GridEvenShareISO_EET2_T4_E12temp_storage+36];
	max.s32 	%r416, %r414, %r415;
	selp.b32 	%r501, %r416, %r414, %p48;
	bra.uni 	$L__BB23_46;
$L__BB23_25:
	cvt.u32.u64 	%r92, %rd4;
	mov.u32 	%r47, %tid.x;
	add.s32 	%r93, %r47, %r92;
	mul.wide.u32 	%rd26, %r93, 4;
	add.s64 	%rd27, %rd2, %rd26;
	ld.global.u32 	%r94, [%rd27];
	ld.global.u32 	%r95, [%rd27+1024];
	ld.global.u32 	%r96, [%rd27+2048];
	ld.global.u32 	%r97, [%rd27+3072];
	ld.global.u32 	%r98, [%rd27+4096];
	ld.global.u32 	%r99, [%rd27+5120];
	ld.global.u32 	%r100, [%rd27+6144];
	ld.global.u32 	%r101, [%rd27+7168];
	ld.global.u32 	%r102, [%rd27+8192];
	ld.global.u32 	%r103, [%rd27+9216];
	ld.global.u32 	%r104, [%rd27+10240];
	ld.global.u32 	%r105, [%rd27+11264];
	ld.global.u32 	%r106, [%rd27+12288];
	ld.global.u32 	%r107, [%rd27+13312];
	ld.global.u32 	%r108, [%rd27+14336];
	ld.global.u32 	%r109, [%rd27+15360];
	max.s32 	%r110, %r94, %r95;
	max.s32 	%r111, %r110, %r96;
	max.s32 	%r112, %r97, %r98;
	max.s32 	%r113, %r112, %r99;
	max.s32 	%r114, %r100, %r101;
	max.s32 	%r115, %r114, %r102;
	max.s32 	%r116, %r103, %r104;
	max.s32 	%r117, %r116, %r105;
	max.s32 	%r118, %r106, %r107;
	max.s32 	%r119, %r118, %r108;
	max.s32 	%r120, %r111, %r113;
	max.s32 	%r121, %r120, %r115;
	max.s32 	%r122, %r117, %r119;
	max.s32 	%r123, %r122, %r109;
	max.s32 	%r500, %r121, %r123;
	setp.lt.u64 	%p2, %rd5, %rd3;
	@%p2 bra 	$L__BB23_42;
	cvt.u32.u64 	%r125, %rd3;
	cvt.u64.u32 	%rd28, %r47;
	add.s64 	%rd74, %rd4, %rd3;
	cvt.u32.u64 	%r49, %rd1;
	not.b32 	%r127, %r47;
	add.s32 	%r128, %r127, %r49;
	sub.s32 	%r129, %r128, %r125;
	sub.s32 	%r483, %r129, %r92;
	add.s64 	%rd29, %rd74, %rd28;
	shl.b64 	%rd30, %rd29, 2;
	add.s64 	%rd31, %rd30, %rd2;
	add.s64 	%rd73, %rd31, 8192;
	mov.b32 	%r484, 0;
	shl.b32 	%r130, %r1, 12;
	mov.u64 	%rd75, %rd4;
$L__BB23_27:
	cvt.s64.s32 	%rd15, %r130;
	add.s64 	%rd75, %rd75, %rd15;
	add.s64 	%rd32, %rd1, -4096;
	setp.gt.u64 	%p3, %rd75, %rd32;
	@%p3 bra 	$L__BB23_29;
	shl.b32 	%r131, %r1, 12;
	cvt.s64.s32 	%rd33, %r131;
	cvt.u64.u32 	%rd34, %r47;
	add.s64 	%rd35, %rd75, %rd34;
	shl.b64 	%rd36, %rd35, 2;
	add.s64 	%rd37, %rd2, %rd36;
	ld.global.u32 	%r132, [%rd37];
	ld.global.u32 	%r133, [%rd37+1024];
	ld.global.u32 	%r134, [%rd37+2048];
	ld.global.u32 	%r135, [%rd37+3072];
	ld.global.u32 	%r136, [%rd37+4096];
	ld.global.u32 	%r137, [%rd37+5120];
	ld.global.u32 	%r138, [%rd37+6144];
	ld.global.u32 	%r139, [%rd37+7168];
	ld.global.u32 	%r140, [%rd37+8192];
	ld.global.u32 	%r141, [%rd37+9216];
	ld.global.u32 	%r142, [%rd37+10240];
	ld.global.u32 	%r143, [%rd37+11264];
	ld.global.u32 	%r144, [%rd37+12288];
	ld.global.u32 	%r145, [%rd37+13312];
	ld.global.u32 	%r146, [%rd37+14336];
	ld.global.u32 	%r147, [%rd37+15360];
	max.s32 	%r148, %r500, %r132;
	max.s32 	%r149, %r148, %r133;
	max.s32 	%r150, %r134, %r135;
	max.s32 	%r151, %r150, %r136;
	max.s32 	%r152, %r137, %r138;
	max.s32 	%r153, %r152, %r139;
	max.s32 	%r154, %r140, %r141;
	max.s32 	%r155, %r154, %r142;
	max.s32 	%r156, %r143, %r144;
	max.s32 	%r157, %r156, %r145;
	max.s32 	%r158, %r146, %r147;
	max.s32 	%r159, %r149, %r151;
	max.s32 	%r160, %r159, %r153;
	max.s32 	%r161, %r155, %r157;
	max.s32 	%r162, %r161, %r158;
	max.s32 	%r500, %r160, %r162;
	sub.s64 	%rd38, %rd1, %rd75;
	setp.lt.u64 	%p4, %rd38, %rd33;
	add.s32 	%r484, %r484, 1;
	add.s64 	%rd74, %rd74, %rd33;
	sub.s32 	%r483, %r483, %r131;
	mul.wide.s32 	%rd39, %r131, 4;
	add.s64 	%rd73, %rd73, %rd39;
	@%p4 bra 	$L__BB23_42;
	bra.uni 	$L__BB23_27;
$L__BB23_29:
	setp.le.u64 	%p5, %rd1, %rd75;
	cvt.u32.u64 	%r163, %rd75;
	cvt.u32.u64 	%r164, %rd1;
	sub.s32 	%r165, %r164, %r163;
	setp.ge.s32 	%p6, %r47, %r165;
	or.pred  	%p7, %p5, %p6;
	@%p7 bra 	$L__BB23_42;
	cvt.u32.u64 	%r168, %rd15;
	cvt.u32.u64 	%r169, %rd4;
	not.b32 	%r170, %r47;
	add.s32 	%r171, %r170, %r49;
	add.s32 	%r172, %r168, %r169;
	sub.s32 	%r173, %r171, %r172;
	mul.lo.s32 	%r174, %r1, %r484;
	shl.b32 	%r175, %r174, 12;
	sub.s32 	%r176, %r173, %r175;
	shr.u32 	%r177, %r176, 8;
	add.s32 	%r57, %r177, 1;
	and.b32  	%r58, %r57, 15;
	setp.lt.u32 	%p8, %r176, 3840;
	mov.u32 	%r490, %r47;
	@%p8 bra 	$L__BB23_33;
	shr.u32 	%r178, %r483, 8;
	add.s32 	%r179, %r178, 1;
	and.b32  	%r180, %r179, 33554416;
	neg.s32 	%r486, %r180;
	mov.u32 	%r490, %r47;
$L__BB23_32:
	.pragma "nounroll";
	ld.global.u32 	%r181, [%rd73+-8192];
	max.s32 	%r182, %r500, %r181;
	ld.global.u32 	%r183, [%rd73+-7168];
	max.s32 	%r184, %r182, %r183;
	ld.global.u32 	%r185, [%rd73+-6144];
	max.s32 	%r186, %r184, %r185;
	ld.global.u32 	%r187, [%rd73+-5120];
	max.s32 	%r188, %r186, %r187;
	ld.global.u32 	%r189, [%rd73+-4096];
	max.s32 	%r190, %r188, %r189;
	ld.global.u32 	%r191, [%rd73+-3072];
	max.s32 	%r192, %r190, %r191;
	ld.global.u32 	%r193, [%rd73+-2048];
	max.s32 	%r194, %r192, %r193;
	ld.global.u32 	%r195, [%rd73+-1024];
	max.s32 	%r196, %r194, %r195;
	ld.global.u32 	%r197, [%rd73];
	max.s32 	%r198, %r196, %r197;
	ld.global.u32 	%r199, [%rd73+1024];
	max.s32 	%r200, %r198, %r199;
	ld.global.u32 	%r201, [%rd73+2048];
	max.s32 	%r202, %r200, %r201;
	ld.global.u32 	%r203, [%rd73+3072];
	max.s32 	%r204, %r202, %r203;
	ld.global.u32 	%r205, [%rd73+4096];
	max.s32 	%r206, %r204, %r205;
	ld.global.u32 	%r207, [%rd73+5120];
	max.s32 	%r208, %r206, %r207;
	ld.global.u32 	%r209, [%rd73+6144];
	max.s32 	%r210, %r208, %r209;
	ld.global.u32 	%r211, [%rd73+7168];
	max.s32 	%r500, %r210, %r211;
	add.s32 	%r490, %r490, 4096;
	add.s32 	%r486, %r486, 16;
	add.s64 	%rd73, %rd73, 16384;
	setp.ne.s32 	%p9, %r486, 0;
	@%p9 bra 	$L__BB23_32;
$L__BB23_33:
	setp.eq.s32 	%p10, %r58, 0;
	@%p10 bra 	$L__BB23_42;
	and.b32  	%r69, %r57, 7;
	setp.lt.u32 	%p11, %r58, 8;
	@%p11 bra 	$L__BB23_36;
	cvt.u64.u32 	%rd40, %r490;
	add.s64 	%rd41, %rd75, %rd40;
	shl.b64 	%rd42, %rd41, 2;
	add.s64 	%rd43, %rd2, %rd42;
	ld.global.u32 	%r213, [%rd43];
	max.s32 	%r214, %r500, %r213;
	ld.global.u32 	%r215, [%rd43+1024];
	max.s32 	%r216, %r214, %r215;
	ld.global.u32 	%r217, [%rd43+2048];
	max.s32 	%r218, %r216, %r217;
	ld.global.u32 	%r219, [%rd43+3072];
	max.s32 	%r220, %r218, %r219;
	ld.global.u32 	%r221, [%rd43+4096];
	max.s32 	%r222, %r220, %r221;
	ld.global.u32 	%r223, [%rd43+5120];
	max.s32 	%r224, %r222, %r223;
	ld.global.u32 	%r225, [%rd43+6144];
	max.s32 	%r226, %r224, %r225;
	ld.global.u32 	%r227, [%rd43+7168];
	max.s32 	%r500, %r226, %r227;
	add.s32 	%r490, %r490, 2048;
$L__BB23_36:
	setp.eq.s32 	%p12, %r69, 0;
	@%p12 bra 	$L__BB23_42;
	setp.lt.u32 	%p13, %r69, 4;
	@%p13 bra 	$L__BB23_39;
	cvt.u64.u32 	%rd44, %r490;
	add.s64 	%rd45, %rd75, %rd44;
	shl.b64 	%rd46, %rd45, 2;
	add.s64 	%rd47, %rd2, %rd46;
	ld.global.u32 	%r229, [%rd47];
	max.s32 	%r230, %r500, %r229;
	ld.global.u32 	%r231, [%rd47+1024];
	max.s32 	%r232, %r230, %r231;
	ld.global.u32 	%r233, [%rd47+2048];
	max.s32 	%r234, %r232, %r233;
	ld.global.u32 	%r235, [%rd47+3072];
	max.s32 	%r500, %r234, %r235;
	add.s32 	%r490, %r490, 1024;
$L__BB23_39:
	and.b32  	%r236, %r57, 3;
	setp.eq.s32 	%p14, %r236, 0;
	@%p14 bra 	$L__BB23_42;
	cvt.u64.u32 	%rd48, %r490;
	add.s64 	%rd49, %rd48, %rd74;
	shl.b64 	%rd50, %rd49, 2;
	add.s64 	%rd77, %rd2, %rd50;
	cvt.u16.u32 	%rs1, %r483;
	shr.u16 	%rs2, %rs1, 8;
	add.s16 	%rs3, %rs2, 1;
	cvt.u32.u16 	%r237, %rs3;
	and.b32  	%r238, %r237, 3;
	neg.s32 	%r498, %r238;
$L__BB23_41:
	.pragma "nounroll";
	ld.global.u32 	%r239, [%rd77];
	max.s32 	%r500, %r500, %r239;
	add.s64 	%rd77, %rd77, 1024;
	add.s32 	%r498, %r498, 1;
	setp.ne.s32 	%p15, %r498, 0;
	@%p15 bra 	$L__BB23_41;
$L__BB23_42:
	// begin inline asm
	mov.u32 %r240, %laneid;
	// end inline asm
	mov.b32 	%r243, 1;
	mov.b32 	%r264, 31;
	mov.b32 	%r265, -1;
	// begin inline asm
	shfl.sync.down.b32 %r241, %r500, %r243, %r264, %r265;
	// end inline asm
	setp.gt.s32 	%p16, %r240, 30;
	max.s32 	%r266, %r500, %r241;
	selp.b32 	%r247, %r500, %r266, %p16;
	mov.b32 	%r248, 2;
	// begin inline asm
	shfl.sync.down.b32 %r246, %r247, %r248, %r264, %r265;
	// end inline asm
	setp.gt.s32 	%p17, %r240, 29;
	max.s32 	%r267, %r247, %r246;
	selp.b32 	%r252, %r247, %r267, %p17;
	mov.b32 	%r253, 4;
	// begin inline asm
	shfl.sync.down.b32 %r251, %r252, %r253, %r264, %r265;
	// end inline asm
	setp.gt.s32 	%p18, %r240, 27;
	max.s32 	%r268, %r252, %r251;
	selp.b32 	%r257, %r252, %r268, %p18;
	mov.b32 	%r258, 8;
	// begin inline asm
	shfl.sync.down.b32 %r256, %r257, %r258, %r264, %r265;
	// end inline asm
	setp.gt.s32 	%p19, %r240, 23;
	max.s32 	%r269, %r257, %r256;
	selp.b32 	%r262, %r257, %r269, %p19;
	mov.b32 	%r263, 16;
	// begin inline asm
	shfl.sync.down.b32 %r261, %r262, %r263, %r264, %r265;
	// end inline asm
	setp.gt.s32 	%p20, %r240, 15;
	max.s32 	%r86, %r262, %r261;
	selp.b32 	%r501, %r262, %r86, %p20;
	setp.ne.s32 	%p21, %r240, 0;
	@%p21 bra 	$L__BB23_44;
	shr.u32 	%r270, %r47, 3;
	and.b32  	%r271, %r270, 124;
	mov.u32 	%r272, _ZZN3cub18CUB_300001_SM_10006detail6reduce18DeviceReduceKernelINS2_10policy_hubIiyN4cuda3__47maximumIiEEE10Policy1000EN6thrust24THRUST_300001_SM_1000_NS6detail15normal_iteratorINSC_10device_ptrIiEEEEyS8_iNS5_3std3__410__identityEEEvT0_PT3_T1_NS0_13GridEvenShareISO_EET2_T4_E12temp_storage;
	add.s32 	%r273, %r272, %r271;
	st.shared.u32 	[%r273+8], %r86;
$L__BB23_44:
	bar.sync 	0;
	setp.ne.s32 	%p22, %r47, 0;
	@%p22 bra 	$L__BB23_46;
	ld.shared.u32 	%r274, [_ZZN3cub18CUB_300001_SM_10006detail6reduce18DeviceReduceKernelINS2_10policy_hubIiyN4cuda3__47maximumIiEEE10Policy1000EN6thrust24THRUST_300001_SM_1000_NS6detail15normal_iteratorINSC_10device_ptrIiEEEEyS8_iNS5_3std3__410__identityEEEvT0_PT3_T1_NS0_13GridEvenShareISO_EET2_T4_E12temp_storage+12];
	max.s32 	%r275, %r501, %r274;
	ld.shared.u32 	%r276, [_ZZN3cub18CUB_300001_SM_10006detail6reduce18DeviceReduceKernelINS2_10policy_hubIiyN4cuda3__47maximumIiEEE10Policy1000EN6thrust24THRUST_300001_SM_1000_NS6detail15normal_iteratorINSC_10device_ptrIiEEEEyS8_iNS5_3std3__410__identityEEEvT0_PT3_T1_NS0_13GridEvenShareISO_EET2_T4_E12temp_storage+16];
	max.s32 	%r277, %r275, %r276;
	ld.shared.u32 	%r278, [_ZZN3cub18CUB_300001_SM_10006detail6reduce18DeviceReduceKernelINS2_10policy_hubIiyN4cuda3__47maximumIiEEE10Policy1000EN6thrust24THRUST_300001_SM_1000_NS6detail15normal_iteratorINSC_10device_ptrIiEEEEyS8_iNS5_3std3__410__identityEEEvT0_PT3_T1_NS0_13GridEvenShareISO_EET2_T4_E12temp_storage+20];
	max.s32 	%r279, %r277, %r278;
	ld.shared.u32 	%r280, [_ZZN3cub18CUB_300001_SM_10006detail6reduce18DeviceReduceKernelINS2_10policy_hubIiyN4cuda3__47maximumIiEEE10Policy1000EN6thrust24THRUST_300001_SM_1000_NS6detail15normal_iteratorINSC_10device_ptrIiEEEEyS8_iNS5_3std3__410__identityEEEvT0_PT3_T1_NS0_13GridEvenShareISO_EET2_T4_E12temp_storage+24];
	max.s32 	%r281, %r279, %r280;
	ld.shared.u32 	%r282, [_ZZN3cub18CUB_300001_SM_10006detail6reduce18DeviceReduceKernelINS2_10policy_hubIiyN4cuda3__47maximumIiEEE10Policy1000EN6thrust24THRUST_300001_SM_1000_NS6detail15normal_iteratorINSC_10device_ptrIiEEEEyS8_iNS5_3std3__410__identityEEEvT0_PT3_T1_NS0_13GridEvenShareISO_EET2_T4_E12temp_storage+28];
	max.s32 	%r283, %r281, %r282;
	ld.shared.u32 	%r284, [_ZZN3cub18CUB_300001_SM_10006detail6reduce18DeviceReduceKernelINS2_10policy_hubIiyN4cuda3__47maximumIiEEE10Policy1000EN6thrust24THRUST_300001_SM_1000_NS6detail15normal_iteratorINSC_10device_ptrIiEEEEyS8_iNS5_3std3__410__identityEEEvT0_PT3_T1_NS0_13GridEvenShareISO_EET2_T4_E12temp_storage+32];
	max.s32 	%r285, %r283, %r284;
	ld.shared.u32 	%r286, [_ZZN3cub18CUB_300001_SM_10006detail6reduce18DeviceReduceKernelINS2_10policy_hubIiyN4cuda3__47maximumIiEEE10Policy1000EN6thrust24THRUST_300001_SM_1000_NS6detail15normal_iteratorINSC_10device_ptrIiEEEEyS8_iNS5_3std3__410__identityEEEvT0_PT3_T1_NS0_13GridEvenShareISO_EET2_T4_E12temp_storage+36];
	max.s32 	%r501, %r285, %r286;
$L__BB23_46:
	mov.u32 	%r464, %tid.x;
	setp.ne.s32 	%p56, %r464, 0;
	@%p56 bra 	$L__BB23_48;
	ld.param.u64 	%rd71, [_ZN3cub18CUB_300001_SM_10006detail6reduce18DeviceReduceKernelINS2_10policy_hubIiyN4cuda3__47maximumIiEEE10Policy1000EN6thrust24THRUST_300001_SM_1000_NS6detail15normal_iteratorINSC_10device_ptrIiEEEEyS8_iNS5_3std3__410__identityEEEvT0_PT3_T1_NS0_13GridEvenShareISO_EET2_T4__param_1];
	cvta.to.global.u64 	%rd68, %rd71;
	mul.wide.u32 	%rd69, %r2, 4;
	add.s64 	%rd70, %rd68, %rd69;
	st.global.u32 	[%rd70], %r501;
$L__BB23_48:
	ret;

}
	// .globl	_ZN3cub18CUB_300001_SM_10006detail6reduce28DeviceReduceSingleTileKernelINS2_10policy_hubIiyN4cuda3__47maximumIiEEE10Policy1000EPiSB_iS8_iiNS5_3std3__410__identityEEEvT0_T1_T2_T3_T4_T6_
.visible .entry _ZN3cub18CUB_300001_SM_10006detail6reduce28DeviceReduceSingleTileKernelINS2_10policy_hubIiyN4cuda3__47maximumIiEEE10Policy1000EPiSB_iS8_iiNS5_3std3__410__identityEEEvT0_T1_T2_T3_T4_T6_(
	.param .u64 .ptr .align 1 _ZN3cub18CUB_300001_SM_10006detail6reduce28DeviceReduceSingleTileKernelINS2_10policy_hubIiyN4cuda3__47maximumIiEEE10Policy1000EPiSB_iS8_iiNS5_3std3__410__identityEEEvT0_T1_T2_T3_T4_T6__param_0,
	.param .u64 .ptr .align 1 _ZN3cub18CUB_300001_SM_10006detail6reduce28DeviceReduceSingleTileKernelINS2_10policy_hubIiyN4cuda3__47maximumIiEEE10Policy1000EPiSB_iS8_iiNS5_3std3__410__identityEEEvT0_T1_T2_T3_T4_T6__param_1,
	.param .u32 _ZN3cub18CUB_300001_SM_10006detail6reduce28DeviceReduceSingleTileKernelINS2_10policy_hubIiyN4cuda3__47maximumIiEEE10Policy1000EPiSB_iS8_iiNS5_3std3__410__identityEEEvT0_T1_T2_T3_T4_T6__param_2,
	.param .align 1 .b8 _ZN3cub18CUB_300001_SM_10006detail6reduce28DeviceReduceSingleTileKernelINS2_10policy_hubIiyN4cuda3__47maximumIiEEE10Policy1000EPiSB_iS8_iiNS5_3std3__410__identityEEEvT0_T1_T2_T3_T4_T6__param_3[1],
	.param .u32 _ZN3cub18CUB_300001_SM_10006detail6reduce28DeviceReduceSingleTileKernelINS2_10policy_hubIiyN4cuda3__47maximumIiEEE10Policy1000EPiSB_iS8_iiNS5_3std3__410__identityEEEvT0_T1_T2_T3_T4_T6__param_4,
	.param .align 1 .b8 _ZN3cub18CUB_300001_SM_10006detail6reduce28DeviceReduceSingleTileKernelINS2_10policy_hubIiyN4cuda3__47maximumIiEEE10Policy1000EPiSB_iS8_iiNS5_3std3__410__identityEEEvT0_T1_T2_T3_T4_T6__param_5[1]
)
.maxntid 256
.minnctapersm 1
{
	.reg .pred 	%p<97>;
	.reg .b32 	%r<687>;
	.reg .b64 	%rd<125>;
	// demoted variable
	.shared .align 4 .b8 _ZZN3cub18CUB_300001_SM_10006detail6reduce28DeviceReduceSingleTileKernelINS2_10policy_hubIiyN4cuda3__47maximumIiEEE10Policy1000EPiSB_iS8_iiNS5_3std3__410__identityEEEvT0_T1_T2_T3_T4_T6_E12temp_storage[44];
	ld.param.u64 	%rd16, [_ZN3cub18CUB_300001_SM_10006detail6reduce28DeviceReduceSingleTileKernelINS2_10policy_hubIiyN4cuda3__47maximumIiEEE10Policy1000EPiSB_iS8_iiNS5_3std3__410__identityEEEvT0_T1_T2_T3_T4_T6__param_0];
	ld.param.u64 	%rd17, [_ZN3cub18CUB_300001_SM_10006detail6reduce28DeviceReduceSingleTileKernelINS2_10policy_hubIiyN4cuda3__47maximumIiEEE10Policy1000EPiSB_iS8_iiNS5_3std3__410__identityEEEvT0_T1_T2_T3_T4_T6__param_1];
	ld.param.u32 	%r124, [_ZN3cub18CUB_300001_SM_10006detail6reduce28DeviceReduceSingleTileKernelINS2_10policy_hubIiyN4cuda3__47maximumIiEEE10Policy1000EPiSB_iS8_iiNS5_3std3__410__identityEEEvT0_T1_T2_T3_T4_T6__param_2];
	ld.param.u32 	%r125, [_ZN3cub18CUB_300001_SM_10006detail6reduce28DeviceReduceSingleTileKernelINS2_10policy_hubIiyN4cuda3__47maximumIiEEE10Policy1000EPiSB_iS8_iiNS5_3std3__410__identityEEEvT0_T1_T2_T3_T4_T6__param_4];
	cvta.to.global.u64 	%rd1, %rd17;
	setp.ne.s32 	%p1, %r124, 0;
	@%p1 bra 	$L__BB24_3;
	mov.u32 	%r633, %tid.x;
	setp.ne.s32 	%p96, %r633, 0;
	@%p96 bra 	$L__BB24_74;
	st.global.u32 	[%rd1], %r125;
	bra.uni 	$L__BB24_74;
$L__BB24_3:
	and.b64  	%rd18, %rd16, 15;
	setp.ne.s64 	%p2, %rd18, 0;
	@%p2 bra 	$L__BB24_38;
	setp.gt.s32 	%p49, %r124, 4095;
	@%p49 bra 	$L__BB24_22;
	mov.u32 	%r1, %tid.x;
	setp.ge.s32 	%p66, %r1, %r124;
	mov.b32 	%r644, 0;
	mov.u32 	%r639, %r1;
	@%p66 bra 	$L__BB24_7;
	mul.wide.u32 	%rd113, %r1, 4;
	add.s64 	%rd112, %rd16, %rd113;
	// begin inline asm
	ld.global.nc.u32 %r644, [%rd112];
	// end inline asm
	add.s32 	%r639, %r1, 256;
$L__BB24_7:
	setp.ge.s32 	%p67, %r639, %r124;
	@%p67 bra 	$L__BB24_13;
	not.b32 	%r508, %r639;
	add.s32 	%r6, %r124, %r508;
	and.b32  	%r509, %r6, 768;
	setp.eq.s32 	%p68, %r509, 768;
	@%p68 bra 	$L__BB24_11;
	mul.wide.u32 	%rd114, %r639, 4;
	add.s64 	%rd121, %rd16, %rd114;
	shr.u32 	%r510, %r6, 8;
	add.s32 	%r511, %r510, 1;
	and.b32  	%r512, %r511, 3;
	neg.s32 	%r636, %r512;
$L__BB24_10:
	.pragma "nounroll";
	// begin inline asm
	ld.global.nc.u32 %r513, [%rd121];
	// end inline asm
	max.s32 	%r644, %r644, %r513;
	add.s32 	%r639, %r639, 256;
	add.s64 	%rd121, %rd121, 1024;
	add.s32 	%r636, %r636, 1;
	setp.ne.s32 	%p69, %r636, 0;
	@%p69 bra 	$L__BB24_10;
$L__BB24_11:
	setp.lt.u32 	%p70, %r6, 768;
	@%p70 bra 	$L__BB24_13;
$L__BB24_12:
	mul.wide.s32 	%rd120, %r639, 4;
	add.s64 	%rd116, %rd16, %rd120;
	// begin inline asm
	ld.global.nc.u32 %r514, [%rd116];
	// end inline asm
	max.s32 	%r518, %r644, %r514;
	add.s64 	%rd117, %rd116, 1024;
	// begin inline asm
	ld.global.nc.u32 %r515, [%rd117];
	// end inline asm
	max.s32 	%r519, %r518, %r515;
	add.s64 	%rd118, %rd116, 2048;
	// begin inline asm
	ld.global.nc.u32 %r516, [%rd118];
	// end inline asm
	max.s32 	%r520, %r519, %r516;
	add.s64 	%rd119, %rd116, 3072;
	// begin inline asm
	ld.global.nc.u32 %r517, [%rd119];
	// end inline asm
	max.s32 	%r644, %r520, %r517;
	add.s32 	%r639, %r639, 1024;
	setp.lt.s32 	%p71, %r639, %r124;
	@%p71 bra 	$L__BB24_12;
$L__BB24_13:
	setp.lt.s32 	%p72, %r124, 256;
	@%p72 bra 	$L__BB24_18;
	// begin inline asm
	mov.u32 %r584, %laneid;
	// end inline asm
	mov.b32 	%r587, 1;
	mov.b32 	%r608, 31;
	mov.b32 	%r609, -1;
	// begin inline asm
	shfl.sync.down.b32 %r585, %r644, %r587, %r608, %r609;
	// end inline asm
	setp.gt.s32 	%p88, %r584, 30;
	max.s32 	%r610, %r644, %r585;
	selp.b32 	%r591, %r644, %r610, %p88;
	mov.b32 	%r592, 2;
	// begin inline asm
	shfl.sync.down.b32 %r590, %r591, %r592, %r608, %r609;
	// end inline asm
	setp.gt.s32 	%p89, %r584, 29;
	max.s32 	%r611, %r591, %r590;
	selp.b32 	%r596, %r591, %r611, %p89;
	mov.b32 	%r597, 4;
	// begin inline asm
	shfl.sync.down.b32 %r595, %r596, %r597, %r608, %r609;
	// end inline asm
	setp.gt.s32 	%p90, %r584, 27;
	max.s32 	%r612, %r596, %r595;
	selp.b32 	%r601, %r596, %r612, %p90;
	mov.b32 	%r602, 8;
	// begin inline asm
	shfl.sync.down.b32 %r600, %r601, %r602, %r608, %r609;
	// end inline asm
	setp.gt.s32 	%p91, %r584, 23;
	max.s32 	%r613, %r601, %r600;
	selp.b32 	%r606, %r601, %r613, %p91;
	mov.b32 	%r607, 16;
	// begin inline asm
	shfl.sync.down.b32 %r605, %r606, %r607, %r608, %r609;
	// end inline asm
	setp.gt.s32 	%p92, %r584, 15;
	max.s32 	%r22, %r606, %r605;
	selp.b32 	%r686, %r606, %r22, %p92;
	setp.ne.s32 	%p93, %r584, 0;
	@%p93 bra 	$L__BB24_16;
	shr.u32 	%r614, %r1, 3;
	and.b32  	%r615, %r614, 124;
	mov.u32 	%r616, _ZZN3cub18CUB_300001_SM_10006detail6reduce28DeviceReduceSingleTileKernelINS2_10policy_hubIiyN4cuda3__47maximumIiEEE10Policy1000EPiSB_iS8_iiNS5_3std3__410__identityEEEvT0_T1_T2_T3_T4_T6_E12temp_storage;
	add.s32 	%r617, %r616, %r615;
	st.shared.u32 	[%r617+8], %r22;
$L__BB24_16:
	bar.sync 	0;
	setp.ne.s32 	%p94, %r1, 0;
	@%p94 bra 	$L__BB24_72;
	ld.shared.u32 	%r618, [_ZZN3cub18CUB_300001_SM_10006detail6reduce28DeviceReduceSingleTileKernelINS2_10policy_hubIiyN4cuda3__47maximumIiEEE10Policy1000EPiSB_iS8_iiNS5_3std3__410__identityEEEvT0_T1_T2_T3_T4_T6_E12temp_storage+12];
	max.s32 	%r619, %r686, %r618;
	ld.shared.u32 	%r620, [_ZZN3cub18CUB_300001_SM_10006detail6reduce28DeviceReduceSingleTileKernelINS2_10policy_hubIiyN4cuda3__47maximumIiEEE10Policy1000EPiSB_iS8_iiNS5_3std3__410__identityEEEvT0_T1_T2_T3_T4_T6_E12temp_storage+16];
	max.s32 	%r621, %r619, %r620;
	ld.shared.u32 	%r622, [_ZZN3cub18CUB_300001_SM_10006detail6reduce28DeviceReduceSingleTileKernelINS2_10policy_hubIiyN4cuda3__47maximumIiEEE10Policy1000EPiSB_iS8_iiNS5_3std3__410__identityEEEvT0_T1_T2_T3_T4_T6_E12temp_storage+20];
	max.s32 	%r623, %r621, %r622;
	ld.shared.u32 	%r624, [_ZZN3cub18CUB_300001_SM_10006detail6reduce28DeviceReduceSingleTileKernelINS2_10policy_hubIiyN4cuda3__47maximumIiEEE10Policy1000EPiSB_iS8_iiNS5_3std3__410__identityEEEvT0_T1_T2_T3_T4_T6_E12temp_storage+24];
	max.s32 	%r625, %r623, %r624;
	ld.shared.u32 	%r626, [_ZZN3cub18CUB_300001_SM_10006detail6reduce28DeviceReduceSingleTileKernelINS2_10policy_hubIiyN4cuda3__47maximumIiEEE10Policy1000EPiSB_iS8_iiNS5_3std3__410__identityEEEvT0_T1_T2_T3_T4_T6_E12temp_storage+28];
	max.s32 	%r627, %r625, %r626;
	ld.shared.u32 	%r628, [_ZZN3cub18CUB_300001_SM_10006detail6reduce28DeviceReduceSingleTileKernelINS2_10policy_hubIiyN4cuda3__47maximumIiEEE10Policy1000EPiSB_iS8_iiNS5_3std3__410__identityEEEvT0_T1_T2_T3_T4_T6_E12temp_storage+32];
	max.s32 	%r629, %r627, %r628;
	ld.shared.u32 	%r630, [_ZZN3cub18CUB_300001_SM_10006detail6reduce28DeviceReduceSingleTileKernelINS2_10policy_hubIiyN4cuda3__47maximumIiEEE10Policy1000EPiSB_iS8_iiNS5_3std3__410__identityEEEvT0_T1_T2_T3_T4_T6_E12temp_storage+36];
	max.s32 	%r686, %r629, %r630;
	bra.uni 	$L__BB24_72;
$L__BB24_18:
	// begin inline asm
	mov.u32 %r521, %laneid;
	// end inline asm
	and.b32  	%r547, %r1, 992;
	add.s32 	%r548, %r547, 32;
	setp.gt.s32 	%p73, %r548, %r124;
	not.b32 	%r549, %r547;
	add.s32 	%r550, %r124, %r549;
	selp.b32 	%r545, %r550, 31, %p73;
	mov.b32 	%r524, 1;
	mov.b32 	%r546, -1;
	// begin inline asm
	shfl.sync.down.b32 %r522, %r644, %r524, %r545, %r546;
	// end inline asm
	setp.lt.s32 	%p74, %r521, %r545;
	max.s32 	%r551, %r644, %r522;
	selp.b32 	%r528, %r551, %r644, %p74;
	mov.b32 	%r529, 2;
	// begin inline asm
	shfl.sync.down.b32 %r527, %r528, %r529, %r545, %r546;
	// end inline asm
	add.s32 	%r552, %r521, 2;
	setp.gt.s32 	%p75, %r552, %r545;
	max.s32 	%r553, %r528, %r527;
	selp.b32 	%r533, %r528, %r553, %p75;
	mov.b32 	%r534, 4;
	// begin inline asm
	shfl.sync.down.b32 %r532, %r533, %r534, %r545, %r546;
	// end inline asm
	add.s32 	%r554, %r521, 4;
	setp.gt.s32 	%p76, %r554, %r545;
	max.s32 	%r555, %r533, %r532;
	selp.b32 	%r538, %r533, %r555, %p76;
	mov.b32 	%r539, 8;
	// begin inline asm
	shfl.sync.down.b32 %r537, %r538, %r539, %r545, %r546;
	// end inline asm
	add.s32 	%r556, %r521, 8;
	setp.gt.s32 	%p77, %r556, %r545;
	max.s32 	%r557, %r538, %r537;
	selp.b32 	%r543, %r538, %r557, %p77;
	mov.b32 	%r544, 16;
	// begin inline asm
	shfl.sync.down.b32 %r542, %r543, %r544, %r545, %r546;
	// end inline asm
	add.s32 	%r558, %r521, 16;
	setp.gt.s32 	%p78, %r558, %r545;
	max.s32 	%r559, %r543, %r542;
	selp.b32 	%r686, %r543, %r559, %p78;
	setp.ne.s32 	%p79, %r521, 0;
	@%p79 bra 	$L__BB24_20;
	shr.u32 	%r560, %r1, 3;
	and.b32  	%r561, %r560, 124;
	mov.u32 	%r562, _ZZN3cub18CUB_300001_SM_10006detail6reduce28DeviceReduceSingleTileKernelINS2_10policy_hubIiyN4cuda3__47maximumIiEEE10Policy1000EPiSB_iS8_iiNS5_3std3__410__identityEEEvT0_T1_T2_T3_T4_T6_E12temp_storage;
	add.s32 	%r563, %r562, %r561;
	st.shared.u32 	[%r563+8], %r686;
$L__BB24_20:
	bar.sync 	0;
	setp.ne.s32 	%p80, %r1, 0;
	@%p80 bra 	$L__BB24_72;
	setp.gt.s32 	%p81, %r124, 32;
	ld.shared.u32 	%r564, [_ZZN3cub18CUB_300001_SM_10006detail6reduce28DeviceReduceSingleTileKernelINS2_10policy_hubIiyN4cuda3__47maximumIiEEE10Policy1000EPiSB_iS8_iiNS5_3std3__410__identityEEEvT0_T1_T2_T3_T4_T6_E12temp_storage+12];
	max.s32 	%r565, %r686, %r564;
	selp.b32 	%r566, %r565, %r686, %p81;
	setp.gt.s32 	%p82, %r124, 64;
	ld.shared.u32 	%r567, [_ZZN3cub18CUB_300001_SM_10006detail6reduce28DeviceReduceSingleTileKernelINS2_10policy_hubIiyN4cuda3__47maximumIiEEE10Policy1000EPiSB_iS8_iiNS5_3std3__410__identityEEEvT0_T1_T2_T3_T4_T6_E12temp_storage+16];
	max.s32 	%r568, %r566, %r567;
	selp.b32 	%r569, %r568, %r566, %p82;
	setp.gt.s32 	%p83, %r124, 96;
	ld.shared.u32 	%r570, [_ZZN3cub18CUB_300001_SM_10006detail6reduce28DeviceReduceSingleTileKernelINS2_10policy_hubIiyN4cuda3__47maximumIiEEE10Policy1000EPiSB_iS8_iiNS5_3std3__410__identityEEEvT0_T1_T2_T3_T4_T6_E12temp_storage+20];
	max.s32 	%r571, %r569, %r570;
	selp.b32 	%r572, %r571, %r569, %p83;
	setp.gt.s32 	%p84, %r124, 128;
	ld.shared.u32 	%r573, [_ZZN3cub18CUB_300001_SM_10006detail6reduce28DeviceReduceSingleTileKernelINS2_10policy_hubIiyN4cuda3__47maximumIiEEE10Policy1000EPiSB_iS8_iiNS5_3std3__410__identityEEEvT0_T1_T2_T3_T4_T6_E12temp_storage+24];
	max.s32 	%r574, %r572, %r573;
	selp.b32 	%r575, %r574, %r572, %p84;
	setp.gt.s32 	%p85, %r124, 160;
	ld.shared.u32 	%r576, [_ZZN3cub18CUB_300001_SM_10006detail6reduce28DeviceReduceSingleTileKernelINS2_10policy_hubIiyN4cuda3__47maximumIiEEE10Policy1000EPiSB_iS8_iiNS5_3std3__410__identityEEEvT0_T1_T2_T3_T4_T6_E12temp_storage+28];
	max.s32 	%r577, %r575, %r576;
	selp.b32 	%r578, %r577, %r575, %p85;
	setp.gt.s32 	%p86, %r124, 192;
	ld.shared.u32 	%r579, [_ZZN3cub18CUB_300001_SM_10006detail6reduce28DeviceReduceSingleTileKernelINS2_10policy_hubIiyN4cuda3__47maximumIiEEE10Policy1000EPiSB_iS8_iiNS5_3std3__410__identityEEEvT0_T1_T2_T3_T4_T6_E12temp_storage+32];
	max.s32 	%r580, %r578, %r579;
	selp.b32 	%r581, %r580, %r578, %p86;
	setp.gt.s32 	%p87, %r124, 224;
	ld.shared.u32 	%r582, [_ZZN3cub18CUB_300001_SM_10006detail6reduce28DeviceReduceSingleTileKernelINS2_10policy_hubIiyN4cuda3__47maximumIiEEE10Policy1000EPiSB_iS8_iiNS5_3std3__410__identityEEEvT0_T1_T2_T3_T4_T6_E12temp_storage+36];
	max.s32 	%r583, %r581, %r582;
	selp.b32 	%r686, %r583, %r581, %p87;
	bra.uni 	$L__BB24_72;
$L__BB24_22:
	mov.u32 	%r27, %tid.x;
	shl.b32 	%r379, %r27, 2;
	mul.wide.u32 	%rd86, %r379, 4;
	add.s64 	%rd76, %rd16, %rd86;
	// begin inline asm
	ld.global.nc.v2.u64 {%rd74, %rd75}, [%rd76];
	// end inline asm
	mov.b64 	{%r380, %r381}, %rd75;
	mov.b64 	{%r382, %r383}, %rd74;
	add.s64 	%rd79, %rd76, 4096;
	// begin inline asm
	ld.global.nc.v2.u64 {%rd77, %rd78}, [%rd79];
	// end inline asm
	mov.b64 	{%r384, %r385}, %rd78;
	mov.b64 	{%r386, %r387}, %rd77;
	add.s64 	%rd82, %rd76, 8192;
	// begin inline asm
	ld.global.nc.v2.u64 {%rd80, %rd81}, [%rd82];
	// end inline asm
	mov.b64 	{%r388, %r389}, %rd81;
	mov.b64 	{%r390, %r391}, %rd80;
	add.s64 	%rd85, %rd76, 12288;
	// begin inline asm
	ld.global.nc.v2.u64 {%rd83, %rd84}, [%rd85];
	// end inline asm
	mov.b64 	{%r392, %r393}, %rd84;
	mov.b64 	{%r394, %r395}, %rd83;
	max.s32 	%r396, %r382, %r383;
	max.s32 	%r397, %r396, %r380;
	max.s32 	%r398, %r381, %r386;
	max.s32 	%r399, %r398, %r387;
	max.s32 	%r400, %r384, %r385;
	max.s32 	%r401, %r400, %r390;
	max.s32 	%r402, %r391, %r388;
	max.s32 	%r403, %r402, %r389;
	max.s32 	%r404, %r394, %r395;
	max.s32 	%r405, %r404, %r392;
	max.s32 	%r406, %r397, %r399;
	max.s32 	%r407, %r406, %r401;
	max.s32 	%r408, %r403, %r405;
	max.s32 	%r409, %r408, %r393;
	max.s32 	%r659, %r407, %r409;
	setp.lt.u32 	%p50, %r124, 8192;
	mov.b32 	%r648, 4096;
	@%p50 bra 	$L__BB24_26;
	add.s32 	%r29, %r124, -4096;
	mov.b32 	%r648, 4096;
$L__BB24_24:
	mul.wide.s32 	%rd99, %r648, 4;
	add.s64 	%rd89, %rd76, %rd99;
	// begin inline asm
	ld.global.nc.v2.u64 {%rd87, %rd88}, [%rd89];
	// end inline asm
	mov.b64 	{%r411, %r412}, %rd88;
	mov.b64 	{%r413, %r414}, %rd87;
	add.s64 	%rd92, %rd89, 4096;
	// begin inline asm
	ld.global.nc.v2.u64 {%rd90, %rd91}, [%rd92];
	// end inline asm
	mov.b64 	{%r415, %r416}, %rd91;
	mov.b64 	{%r417, %r418}, %rd90;
	add.s64 	%rd95, %rd89, 8192;
	// begin inline asm
	ld.global.nc.v2.u64 {%rd93, %rd94}, [%rd95];
	// end inline asm
	mov.b64 	{%r419, %r420}, %rd94;
	mov.b64 	{%r421, %r422}, %rd93;
	add.s64 	%rd98, %rd89, 12288;
	// begin inline asm
	ld.global.nc.v2.u64 {%rd96, %rd97}, [%rd98];
	// end inline asm
	mov.b64 	{%r423, %r424}, %rd97;
	mov.b64 	{%r425, %r426}, %rd96;
	max.s32 	%r427, %r659, %r413;
	max.s32 	%r428, %r427, %r414;
	max.s32 	%r429, %r411, %r412;
	max.s32 	%r430, %r429, %r417;
	max.s32 	%r431, %r418, %r415;
	max.s32 	%r432, %r431, %r416;
	max.s32 	%r433, %r421, %r422;
	max.s32 	%r434, %r433, %r419;
	max.s32 	%r435, %r420, %r425;
	max.s32 	%r436, %r435, %r426;
	max.s32 	%r437, %r423, %r424;
	max.s32 	%r438, %r428, %r430;
	max.s32 	%r439, %r438, %r432;
	max.s32 	%r440, %r434, %r436;
	max.s32 	%r441, %r440, %r437;
	max.s32 	%r659, %r439, %r441;
	sub.s32 	%r442, %r124, %r648;
	setp.lt.s32 	%p51, %r442, 4096;
	@%p51 bra 	$L__BB24_34;
	add.s32 	%r648, %r648, 4096;
	setp.le.s32 	%p52, %r648, %r29;
	@%p52 bra 	$L__BB24_24;
$L__BB24_26:
	setp.le.s32 	%p53, %r124, %r648;
	@%p53 bra 	$L__BB24_34;
	sub.s32 	%r36, %r124, %r648;
	setp.ge.s32 	%p54, %r27, %r36;
	@%p54 bra 	$L__BB24_34;
	not.b32 	%r444, %r27;
	add.s32 	%r445, %r124, %r444;
	sub.s32 	%r37, %r445, %r648;
	and.b32  	%r446, %r37, 768;
	setp.eq.s32 	%p55, %r446, 768;
	mov.u32 	%r653, %r27;
	@%p55 bra 	$L__BB24_31;
	add.s32 	%r650, %r27, %r648;
	shr.u32 	%r447, %r37, 8;
	add.s32 	%r448, %r447, 1;
	and.b32  	%r449, %r448, 3;
	neg.s32 	%r649, %r449;
	mov.u32 	%r653, %r27;
$L__BB24_30:
	.pragma "nounroll";
	mul.wide.u32 	%rd101, %r650, 4;
	add.s64 	%rd100, %rd16, %rd101;
	// begin inline asm
	ld.global.nc.u32 %r450, [%rd100];
	// end inline asm
	max.s32 	%r659, %r659, %r450;
	add.s32 	%r653, %r653, 256;
	add.s32 	%r650, %r650, 256;
	add.s32 	%r649, %r649, 1;
	setp.ne.s32 	%p56, %r649, 0;
	@%p56 bra 	$L__BB24_30;
$L__BB24_31:
	setp.lt.u32 	%p57, %r37, 768;
	@%p57 bra 	$L__BB24_34;
	cvt.u64.u32 	%rd102, %r653;
	cvt.u64.u32 	%rd103, %r648;
	add.s64 	%rd104, %rd102, %rd103;
	shl.b64 	%rd105, %rd104, 2;
	add.s64 	%rd106, %rd105, %rd16;
	add.s64 	%rd122, %rd106, 2048;
	add.s32 	%r656, %r653, %r648;
$L__BB24_33:
	mul.wide.u32 	%rd111, %r656, 4;
	add.s64 	%rd107, %rd16, %rd111;
	// begin inline asm
	ld.global.nc.u32 %r451, [%rd107];
	// end inline asm
	max.s32 	%r455, %r659, %r451;
	add.s64 	%rd108, %rd122, -1024;
	// begin inline asm
	ld.global.nc.u32 %r452, [%rd108];
	// end inline asm
	max.s32 	%r456, %r455, %r452;
	// begin inline asm
	ld.global.nc.u32 %r453, [%rd122];
	// end inline asm
	max.s32 	%r457, %r456, %r453;
	add.s64 	%rd110, %rd122, 1024;
	// begin inline asm
	ld.global.nc.u32 %r454, [%rd110];
	// end inline asm
	max.s32 	%r659, %r457, %r454;
	add.s32 	%r653, %r653, 1024;
	add.s64 	%rd122, %rd122, 4096;
	add.s32 	%r656, %r656, 1024;
	setp.lt.s32 	%p58, %r653, %r36;
	@%p58 bra 	$L__BB24_33;
$L__BB24_34:
	// begin inline asm
	mov.u32 %r458, %laneid;
	// end inline asm
	mov.b32 	%r461, 1;
	mov.b32 	%r482, 31;
	mov.b32 	%r483, -1;
	// begin inline asm
	shfl.sync.down.b32 %r459, %r659, %r461, %r482, %r483;
	// end inline asm
	setp.gt.s32 	%p59, %r458, 30;
	max.s32 	%r484, %r659, %r459;
	selp.b32 	%r465, %r659, %r484, %p59;
	mov.b32 	%r466, 2;
	// begin inline asm
	shfl.sync.down.b32 %r464, %r465, %r466, %r482, %r483;
	// end inline asm
	setp.gt.s32 	%p60, %r458, 29;
	max.s32 	%r485, %r465, %r464;
	selp.b32 	%r470, %r465, %r485, %p60;
	mov.b32 	%r471, 4;
	// begin inline asm
	shfl.sync.down.b32 %r469, %r470, %r471, %r482, %r483;
	// end inline asm
	setp.gt.s32 	%p61, %r458, 27;
	max.s32 	%r486, %r470, %r469;
	selp.b32 	%r475, %r470, %r486, %p61;
	mov.b32 	%r476, 8;
	// begin inline asm
	shfl.sync.down.b32 %r474, %r475, %r476, %r482, %r483;
	// end inline asm
	setp.gt.s32 	%p62, %r458, 23;
	max.s32 	%r487, %r475, %r474;
	selp.b32 	%r480, %r475, %r487, %p62;
	mov.b32 	%r481, 16;
	// begin inline asm
	shfl.sync.down.b32 %r479, %r480, %r481, %r482, %r483;
	// end inline asm
	setp.gt.s32 	%p63, %r458, 15;
	max.s32 	%r59, %r480, %r479;
	selp.b32 	%r686, %r480, %r59, %p63;
	setp.ne.s32 	%p64, %r458, 0;
	@%p64 bra 	$L__BB24_36;
	shr.u32 	%r488, %r27, 3;
	and.b32  	%r489, %r488, 124;
	mov.u32 	%r490, _ZZN3cub18CUB_300001_SM_10006detail6reduce28DeviceReduceSingleTileKernelINS2_10policy_hubIiyN4cuda3__47maximumIiEEE10Policy1000EPiSB_iS8_iiNS5_3std3__410__identityEEEvT0_T1_T2_T3_T4_T6_E12temp_storage;
	add.s32 	%r491, %r490, %r489;
	st.shared.u32 	[%r491+8], %r59;
$L__BB24_36:
	bar.sync 	0;
	setp.ne.s32 	%p65, %r27, 0;
	@%p65 bra 	$L__BB24_72;
	ld.shared.u32 	%r492, [_ZZN3cub18CUB_300001_SM_10006detail6reduce28DeviceReduceSingleTileKernelINS2_10policy_hubIiyN4cuda3__47maximumIiEEE10Policy1000EPiSB_iS8_iiNS5_3std3__410__identityEEEvT0_T1_T2_T3_T4_T6_E12temp_storage+12];
	max.s32 	%r493, %r686, %r492;
	ld.shared.u32 	%r494, [_ZZN3cub18CUB_300001_SM_10006detail6reduce28DeviceReduceSingleTileKernelINS2_10policy_hubIiyN4cuda3__47maximumIiEEE10Policy1000EPiSB_iS8_iiNS5_3std3__410__identityEEEvT0_T1_T2_T3_T4_T6_E12temp_storage+16];
	max.s32 	%r495, %r493, %r494;
	ld.shared.u32 	%r496, [_ZZN3cub18CUB_300001_SM_10006detail6reduce28DeviceReduceSingleTileKernelINS2_10policy_hubIiyN4cuda3__47maximumIiEEE10Policy1000EPiSB_iS8_iiNS5_3std3__410__identityEEEvT0_T1_T2_T3_T4_T6_E12temp_storage+20];
	max.s32 	%r497, %r495, %r496;
	ld.shared.u32 	%r498, [_ZZN3cub18CUB_300001_SM_10006detail6reduce28DeviceReduceSingleTileKernelINS2_10policy_hubIiyN4cuda3__47maximumIiEEE10Policy1000EPiSB_iS8_iiNS5_3std3__410__identityEEEvT0_T1_T2_T3_T4_T6_E12temp_storage+24];
	max.s32 	%r499, %r497, %r498;
	ld.shared.u32 	%r500, [_ZZN3cub18CUB_300001_SM_10006detail6reduce28DeviceReduceSingleTileKernelINS2_10policy_hubIiyN4cuda3__47maximumIiEEE10Policy1000EPiSB_iS8_iiNS5_3std3__410__identityEEEvT0_T1_T2_T3_T4_T6_E12temp_storage+28];
	max.s32 	%r501, %r499, %r500;
	ld.shared.u32 	%r502, [_ZZN3cub18CUB_300001_SM_10006detail6reduce28DeviceReduceSingleTileKernelINS2_10policy_hubIiyN4cuda3__47maximumIiEEE10Policy1000EPiSB_iS8_iiNS5_3std3__410__identityEEEvT0_T1_T2_T3_T4_T6_E12temp_storage+32];
	max.s32 	%r503, %r501, %r502;
	ld.shared.u32 	%r504, [_ZZN3cub18CUB_300001_SM_10006detail6reduce28DeviceReduceSingleTileKernelINS2_10policy_hubIiyN4cuda3__47maximumIiEEE10Policy1000EPiSB_iS8_iiNS5_3std3__410__identityEEEvT0_T1_T2_T3_T4_T6_E12temp_storage+36];
	max.s32 	%r686, %r503, %r504;
	bra.uni 	$L__BB24_72;
$L__BB24_38:
	setp.gt.s32 	%p3, %r124, 4095;
	@%p3 bra 	$L__BB24_56;
	mov.u32 	%r62, %tid.x;
	setp.ge.s32 	%p20, %r62, %r124;
	mov.b32 	%r670, 0;
	mov.u32 	%r665, %r62;
	@%p20 bra 	$L__BB24_41;
	mul.wide.u32 	%rd66, %r62, 4;
	add.s64 	%rd65, %rd16, %rd66;
	// begin inline asm
	ld.global.nc.u32 %r670, [%rd65];
	// end inline asm
	add.s32 	%r665, %r62, 256;
$L__BB24_41:
	setp.ge.s32 	%p21, %r665, %r124;
	@%p21 bra 	$L__BB24_47;
	not.b32 	%r255, %r665;
	add.s32 	%r67, %r124, %r255;
	and.b32  	%r256, %r67, 768;
	setp.eq.s32 	%p22, %r256, 768;
	@%p22 bra 	$L__BB24_45;
	mul.wide.u32 	%rd67, %r665, 4;
	add.s64 	%rd123, %rd16, %rd67;
	shr.u32 	%r257, %r67, 8;
	add.s32 	%r258, %r257, 1;
	and.b32  	%r259, %r258, 3;
	neg.s32 	%r662, %r259;
$L__BB24_44:
	.pragma "nounroll";
	// begin inline asm
	ld.global.nc.u32 %r260, [%rd123];
	// end inline asm
	max.s32 	%r670, %r670, %r260;
	add.s32 	%r665, %r665, 256;
	add.s64 	%rd123, %rd123, 1024;
	add.s32 	%r662, %r662, 1;
	setp.ne.s32 	%p23, %r662, 0;
	@%p23 bra 	$L__BB24_44;
$L__BB24_45:
	setp.lt.u32 	%p24, %r67, 768;
	@%p24 bra 	$L__BB24_47;
$L__BB24_46:
	mul.wide.s32 	%rd73, %r665, 4;
	add.s64 	%rd69, %rd16, %rd73;
	// begin inline asm
	ld.global.nc.u32 %r261, [%rd69];
	// end inline asm
	max.s32 	%r265, %r670, %r261;
	add.s64 	%rd70, %rd69, 1024;
	// begin inline asm
	ld.global.nc.u32 %r262, [%rd70];
	// end inline asm
	max.s32 	%r266, %r265, %r262;
	add.s64 	%rd71, %rd69, 2048;
	// begin inline asm
	ld.global.nc.u32 %r263, [%rd71];
	// end inline asm
	max.s32 	%r267, %r266, %r263;
	add.s64 	%rd72, %rd69, 3072;
	// begin inline asm
	ld.global.nc.u32 %r264, [%rd72];
	// end inline asm
	max.s32 	%r670, %r267, %r264;
	add.s32 	%r665, %r665, 1024;
	setp.lt.s32 	%p25, %r665, %r124;
	@%p25 bra 	$L__BB24_46;
$L__BB24_47:
	setp.lt.s32 	%p26, %r124, 256;
	@%p26 bra 	$L__BB24_52;
	// begin inline asm
	mov.u32 %r331, %laneid;
	// end inline asm
	mov.b32 	%r334, 1;
	mov.b32 	%r355, 31;
	mov.b32 	%r356, -1;
	// begin inline asm
	shfl.sync.down.b32 %r332, %r670, %r334, %r355, %r356;
	// end inline asm
	setp.gt.s32 	%p42, %r331, 30;
	max.s32 	%r357, %r670, %r332;
	selp.b32 	%r338, %r670, %r357, %p42;
	mov.b32 	%r339, 2;
	// begin inline asm
	shfl.sync.down.b32 %r337, %r338, %r339, %r355, %r356;
	// end inline asm
	setp.gt.s32 	%p43, %r331, 29;
	max.s32 	%r358, %r338, %r337;
	selp.b32 	%r343, %r338, %r358, %p43;
	mov.b32 	%r344, 4;
	// begin inline asm
	shfl.sync.down.b32 %r342, %r343, %r344, %r355, %r356;
	// end inline asm
	setp.gt.s32 	%p44, %r331, 27;
	max.s32 	%r359, %r343, %r342;
	selp.b32 	%r348, %r343, %r359, %p44;
	mov.b32 	%r349, 8;
	// begin inline asm
	shfl.sync.down.b32 %r347, %r348, %r349, %r355, %r356;
	// end inline asm
	setp.gt.s32 	%p45, %r331, 23;
	max.s32 	%r360, %r348, %r347;
	selp.b32 	%r353, %r348, %r360, %p45;
	mov.b32 	%r354, 16;
	// begin inline asm
	shfl.sync.down.b32 %r352, %r353, %r354, %r355, %r356;
	// end inline asm
	setp.gt.s32 	%p46, %r331, 15;
	max.s32 	%r83, %r353, %r352;
	selp.b32 	%r686, %r353, %r83, %p46;
	setp.ne.s32 	%p47, %r331, 0;
	@%p47 bra 	$L__BB24_50;
	shr.u32 	%r361, %r62, 3;
	and.b32  	%r362, %r361, 124;
	mov.u32 	%r363, _ZZN3cub18CUB_300001_SM_10006detail6reduce28DeviceReduceSingleTileKernelINS2_10policy_hubIiyN4cuda3__47maximumIiEEE10Policy1000EPiSB_iS8_iiNS5_3std3__410__identityEEEvT0_T1_T2_T3_T4_T6_E12temp_storage;
	add.s32 	%r364, %r363, %r362;
	st.shared.u32 	[%r364+8], %r83;
$L__BB24_50:
	bar.sync 	0;
	setp.ne.s32 	%p48, %r62, 0;
	@%p48 bra 	$L__BB24_72;
	ld.shared.u32 	%r365, [_ZZN3cub18CUB_300001_SM_10006detail6reduce28DeviceReduceSingleTileKernelINS2_10policy_hubIiyN4cuda3__47maximumIiEEE10Policy1000EPiSB_iS8_iiNS5_3std3__410__identityEEEvT0_T1_T2_T3_T4_T6_E12temp_storage+12];
	max.s32 	%r366, %r686, %r365;
	ld.shared.u32 	%r367, [_ZZN3cub18CUB_300001_SM_10006detail6reduce28DeviceReduceSingleTileKernelINS2_10policy_hubIiyN4cuda3__47maximumIiEEE10Policy1000EPiSB_iS8_iiNS5_3std3__410__identityEEEvT0_T1_T2_T3_T4_T6_E12temp_storage+16];
	max.s32 	%r368, %r366, %r367;
	ld.shared.u32 	%r369, [_ZZN3cub18CUB_300001_SM_10006detail6reduce28DeviceReduceSingleTileKernelINS2_10policy_hubIiyN4cuda3__47maximumIiEEE10Policy1000EPiSB_iS8_iiNS5_3std3__410__identityEEEvT0_T1_T2_T3_T4_T6_E12temp_storage+20];
	max.s32 	%r370, %r368, %r369;
	ld.shared.u32 	%r371, [_ZZN3cub18CUB_300001_SM_10006detail6reduce28DeviceReduceSingleTileKernelINS2_10policy_hubIiyN4cuda3__47maximumIiEEE10Policy1000EPiSB_iS8_iiNS5_3std3__410__identityEEEvT0_T1_T2_T3_T4_T6_E12temp_storage+24];
	max.s32 	%r372, %r370, %r371;
	ld.shared.u32 	%r373, [_ZZN3cub18CUB_300001_SM_10006detail6reduce28DeviceReduceSingleTileKernelINS2_10policy_hubIiyN4cuda3__47maximumIiEEE10Policy1000EPiSB_iS8_iiNS5_3std3__410__identityEEEvT0_T1_T2_T3_T4_T6_E12temp_storage+28];
	max.s32 	%r374, %r372, %r373;
	ld.shared.u32 	%r375, [_ZZN3cub18CUB_300001_SM_10006detail6reduce28DeviceReduceSingleTileKernelINS2_10policy_hubIiyN4cuda3__47maximumIiEEE10Policy1000EPiSB_iS8_iiNS5_3std3__410__identityEEEvT0_T1_T2_T3_T4_T6_E12temp_storage+32];
	max.s32 	%r376, %r374, %r375;
	ld.shared.u32 	%r377, [_ZZN3cub18CUB_300001_SM_10006detail6reduce28DeviceReduceSingleTileKernelINS2_10policy_hubIiyN4cuda3__47maximumIiEEE10Policy1000EPiSB_iS8_iiNS5_3std3__410__identityEEEvT0_T1_T2_T3_T4_T6_E12temp_storage+36];
	max.s32 	%r686, %r376, %r377;
	bra.uni 	$L__BB24_72;
$L__BB24_52:
	// begin inline asm
	mov.u32 %r268, %laneid;
	// end inline asm
	and.b32  	%r294, %r62, 992;
	add.s32 	%r295, %r294, 32;
	setp.gt.s32 	%p27, %r295, %r124;
	not.b32 	%r296, %r294;
	add.s32 	%r297, %r124, %r296;
	selp.b32 	%r292, %r297, 31, %p27;
	mov.b32 	%r271, 1;
	mov.b32 	%r293, -1;
	// begin inline asm
	shfl.sync.down.b32 %r269, %r670, %r271, %r292, %r293;
	// end inline asm
	setp.lt.s32 	%p28, %r268, %r292;
	max.s32 	%r298, %r670, %r269;
	selp.b32 	%r275, %r298, %r670, %p28;
	mov.b32 	%r276, 2;
	// begin inline asm
	shfl.sync.down.b32 %r274, %r275, %r276, %r292, %r293;
	// end inline asm
	add.s32 	%r299, %r268, 2;
	setp.gt.s32 	%p29, %r299, %r292;
	max.s32 	%r300, %r275, %r274;
	selp.b32 	%r280, %r275, %r300, %p29;
	mov.b32 	%r281, 4;
	// begin inline asm
	shfl.sync.down.b32 %r279, %r280, %r281, %r292, %r293;
	// end inline asm
	add.s32 	%r301, %r268, 4;
	setp.gt.s32 	%p30, %r301, %r292;
	max.s32 	%r302, %r280, %r279;
	selp.b32 	%r285, %r280, %r302, %p30;
	mov.b32 	%r286, 8;
	// begin inline asm
	shfl.sync.down.b32 %r284, %r285, %r286, %r292, %r293;
	// end inline asm
	add.s32 	%r303, %r268, 8;
	setp.gt.s32 	%p31, %r303, %r292;
	max.s32 	%r304, %r285, %r284;
	selp.b32 	%r290, %r285, %r304, %p31;
	mov.b32 	%r291, 16;
	// begin inline asm
	shfl.sync.down.b32 %r289, %r290, %r291, %r292, %r293;
	// end inline asm
	add.s32 	%r305, %r268, 16;
	setp.gt.s32 	%p32, %r305, %r292;
	max.s32 	%r306, %r290, %r289;
	selp.b32 	%r686, %r290, %r306, %p32;
	setp.ne.s32 	%p33, %r268, 0;
	@%p33 bra 	$L__BB24_54;
	shr.u32 	%r307, %r62, 3;
	and.b32  	%r308, %r307, 124;
	mov.u32 	%r309, _ZZN3cub18CUB_300001_SM_10006detail6reduce28DeviceReduceSingleTileKernelINS2_10policy_hubIiyN4cuda3__47maximumIiEEE10Policy1000EPiSB_iS8_iiNS5_3std3__410__identityEEEvT0_T1_T2_T3_T4_T6_E12temp_storage;
	add.s32 	%r310, %r309, %r308;
	st.shared.u32 	[%r310+8], %r686;
$L__BB24_54:
	bar.sync 	0;
	setp.ne.s32 	%p34, %r62, 0;
	@%p34 bra 	$L__BB24_72;
	setp.gt.s32 	%p35, %r124, 32;
	ld.shared.u32 	%r311, [_ZZN3cub18CUB_300001_SM_10006detail6reduce28DeviceReduceSingleTileKernelINS2_10policy_hubIiyN4cuda3__47maximumIiEEE10Policy1000EPiSB_iS8_iiNS5_3std3__410__identityEEEvT0_T1_T2_T3_T4_T6_E12temp_storage+12];
	max.s32 	%r312, %r686, %r311;
	selp.b32 	%r313, %r312, %r686, %p35;
	setp.gt.s32 	%p36, %r124, 64;
	ld.shared.u32 	%r314, [_ZZN3cub18CUB_300001_SM_10006detail6reduce28DeviceReduceSingleTileKernelINS2_10policy_hubIiyN4cuda3__47maximumIiEEE10Policy1000EPiSB_iS8_iiNS5_3std3__410__identityEEEvT0_T1_T2_T3_T4_T6_E12temp_storage+16];
	max.s32 	%r315, %r313, %r314;
	selp.b32 	%r316, %r315, %r313, %p36;
	setp.gt.s32 	%p37, %r124, 96;
	ld.shared.u32 	%r317, [_ZZN3cub18CUB_300001_SM_10006detail6reduce28DeviceReduceSingleTileKernelINS2_10policy_hubIiyN4cuda3__47maximumIiEEE10Policy1000EPiSB_iS8_iiNS5_3std3__410__identityEEEvT0_T1_T2_T3_T4_T6_E12temp_storage+20];
	max.s32 	%r318, %r316, %r317;
	selp.b32 	%r319, %r318, %r316, %p37;
	setp.gt.s32 	%p38, %r124, 128;
	ld.shared.u32 	%r320, [_ZZN3cub18CUB_300001_SM_10006detail6reduce28DeviceReduceSingleTileKernelINS2_10policy_hubIiyN4cuda3__47maximumIiEEE10Policy1000EPiSB_iS8_iiNS5_3std3__410__identityEEEvT0_T1_T2_T3_T4_T6_E12temp_storage+24];
	max.s32 	%r321, %r319, %r320;
	selp.b32 	%r322, %r321, %r319, %p38;
	setp.gt.s32 	%p39, %r124, 160;
	ld.shared.u32 	%r323, [_ZZN3cub18CUB_300001_SM_10006detail6reduce28DeviceReduceSingleTileKernelINS2_10policy_hubIiyN4cuda3__47maximumIiEEE10Policy1000EPiSB_iS8_iiNS5_3std3__410__identityEEEvT0_T1_T2_T3_T4_T6_E12temp_storage+28];
	max.s32 	%r324, %r322, %r323;
	selp.b32 	%r325, %r324, %r322, %p39;
	setp.gt.s32 	%p40, %r124, 192;
	ld.shared.u32 	%r326, [_ZZN3cub18CUB_300001_SM_10006detail6reduce28DeviceReduceSingleTileKernelINS2_10policy_hubIiyN4cuda3__47maximumIiEEE10Policy1000EPiSB_iS8_iiNS5_3std3__410__identityEEEvT0_T1_T2_T3_T4_T6_E12temp_storage+32];
	max.s32 	%r327, %r325, %r326;
	selp.b32 	%r328, %r327, %r325, %p40;
	setp.gt.s32 	%p41, %r124, 224;
	ld.shared.u32 	%r329, [_ZZN3cub18CUB_300001_SM_10006detail6reduce28DeviceReduceSingleTileKernelINS2_10policy_hubIiyN4cuda3__47maximumIiEEE10Policy1000EPiSB_iS8_iiNS5_3std3__410__identityEEEvT0_T1_T2_T3_T4_T6_E12temp_storage+36];
	max.s32 	%r330, %r328, %r329;
	selp.b32 	%r686, %r330, %r328, %p41;
	bra.uni 	$L__BB24_72;
$L__BB24_56:
	mov.u32 	%r88, %tid.x;
	mul.wide.u32 	%rd35, %r88, 4;
	add.s64 	%rd19, %rd16, %rd35;
	// begin inline asm
	ld.global.nc.u32 %r126, [%rd19];
	// end inline asm
	add.s64 	%rd20, %rd19, 1024;
	// begin inline asm
	ld.global.nc.u32 %r127, [%rd20];
	// end inline asm
	add.s64 	%rd21, %rd19, 2048;
	// begin inline asm
	ld.global.nc.u32 %r128, [%rd21];
	// end inline asm
	add.s64 	%rd22, %rd19, 3072;
	// begin inline asm
	ld.global.nc.u32 %r129, [%rd22];
	// end inline asm
	add.s64 	%rd23, %rd19, 4096;
	// begin inline asm
	ld.global.nc.u32 %r130, [%rd23];
	// end inline asm
	add.s64 	%rd24, %rd19, 5120;
	// begin inline asm
	ld.global.nc.u32 %r131, [%rd24];
	// end inline asm
	add.s64 	%rd25, %rd19, 6144;
	// begin inline asm
	ld.global.nc.u32 %r132, [%rd25];
	// end inline asm
	add.s64 	%rd26, %rd19, 7168;
	// begin inline asm
	ld.global.nc.u32 %r133, [%rd26];
	// end inline asm
	add.s64 	%rd27, %rd19, 8192;
	// begin inline asm
	ld.global.nc.u32 %r134, [%rd27];
	// end inline asm
	add.s64 	%rd28, %rd19, 9216;
	// begin inline asm
	ld.global.nc.u32 %r135, [%rd28];
	// end inline asm
	add.s64 	%rd29, %rd19, 10240;
	// begin inline asm
	ld.global.nc.u32 %r136, [%rd29];
	// end inline asm
	add.s64 	%rd30, %rd19, 11264;
	// begin inline asm
	ld.global.nc.u32 %r137, [%rd30];
	// end inline asm
	add.s64 	%rd31, %rd19, 12288;
	// begin inline asm
	ld.global.nc.u32 %r138, [%rd31];
	// end inline asm
	add.s64 	%rd32, %rd19, 13312;
	// begin inline asm
	ld.global.nc.u32 %r139, [%rd32];
	// end inline asm
	add.s64 	%rd33, %rd19, 14336;
	// begin inline asm
	ld.global.nc.u32 %r140, [%rd33];
	// end inline asm
	add.s64 	%rd34, %rd19, 15360;
	// begin inline asm
	ld.global.nc.u32 %r141, [%rd34];
	// end inline asm
	max.s32 	%r143, %r126, %r127;
	max.s32 	%r144, %r143, %r128;
	max.s32 	%r145, %r129, %r130;
	max.s32 	%r146, %r145, %r131;
	max.s32 	%r147, %r132, %r133;
	max.s32 	%r148, %r147, %r134;
	max.s32 	%r149, %r135, %r136;
	max.s32 	%r150, %r149, %r137;
	max.s32 	%r151, %r138, %r139;
	max.s32 	%r152, %r151, %r140;
	max.s32 	%r153, %r144, %r146;
	max.s32 	%r154, %r153, %r148;
	max.s32 	%r155, %r150, %r152;
	max.s32 	%r156, %r155, %r141;
	max.s32 	%r685, %r154, %r156;
	setp.lt.u32 	%p4, %r124, 8192;
	mov.b32 	%r674, 4096;
	@%p4 bra 	$L__BB24_60;
	add.s32 	%r90, %r124, -4096;
	mov.b32 	%r674, 4096;
$L__BB24_58:
	mul.wide.s32 	%rd52, %r674, 4;
	add.s64 	%rd36, %rd19, %rd52;
	// begin inline asm
	ld.global.nc.u32 %r158, [%rd36];
	// end inline asm
	add.s64 	%rd37, %rd36, 1024;
	// begin inline asm
	ld.global.nc.u32 %r159, [%rd37];
	// end inline asm
	add.s64 	%rd38, %rd36, 2048;
	// begin inline asm
	ld.global.nc.u32 %r160, [%rd38];
	// end inline asm
	add.s64 	%rd39, %rd36, 3072;
	// begin inline asm
	ld.global.nc.u32 %r161, [%rd39];
	// end inline asm
	add.s64 	%rd40, %rd36, 4096;
	// begin inline asm
	ld.global.nc.u32 %r162, [%rd40];
	// end inline asm
	add.s64 	%rd41, %rd36, 5120;
	// begin inline asm
	ld.global.nc.u32 %r163, [%rd41];
	// end inline asm
	add.s64 	%rd42, %rd36, 6144;
	// begin inline asm
	ld.global.nc.u32 %r164, [%rd42];
	// end inline asm
	add.s64 	%rd43, %rd36, 7168;
	// begin inline asm
	ld.global.nc.u32 %r165, [%rd43];
	// end inline asm
	add.s64 	%rd44, %rd36, 8192;
	// begin inline asm
	ld.global.nc.u32 %r166, [%rd44];
	// end inline asm
	add.s64 	%rd45, %rd36, 9216;
	// begin inline asm
	ld.global.nc.u32 %r167, [%rd45];
	// end inline asm
	add.s64 	%rd46, %rd36, 10240;
	// begin inline asm
	ld.global.nc.u32 %r168, [%rd46];
	// end inline asm
	add.s64 	%rd47, %rd36, 11264;
	// begin inline asm
	ld.global.nc.u32 %r169, [%rd47];
	// end inline asm
	add.s64 	%rd48, %rd36, 12288;
	// begin inline asm
	ld.global.nc.u32 %r170, [%rd48];
	// end inline asm
	add.s64 	%rd49, %rd36, 13312;
	// begin inline asm
	ld.global.nc.u32 %r171, [%rd49];
	// end inline asm
	add.s64 	%rd50, %rd36, 14336;
	// begin inline asm
	ld.global.nc.u32 %r172, [%rd50];
	// end inline asm
	add.s64 	%rd51, %rd36, 15360;
	// begin inline asm
	ld.global.nc.u32 %r173, [%rd51];
	// end inline asm
	max.s32 	%r174, %r685, %r158;
	max.s32 	%r175, %r174, %r159;
	max.s32 	%r176, %r160, %r161;
	max.s32 	%r177, %r176, %r162;
	max.s32 	%r178, %r163, %r164;
	max.s32 	%r179, %r178, %r165;
	max.s32 	%r180, %r166, %r167;
	max.s32 	%r181, %r180, %r168;
	max.s32 	%r182, %r169, %r170;
	max.s32 	%r183, %r182, %r171;
	max.s32 	%r184, %r172, %r173;
	max.s32 	%r185, %r175, %r177;
	max.s32 	%r186, %r185, %r179;
	max.s32 	%r187, %r181, %r183;
	max.s32 	%r188, %r187, %r184;
	max.s32 	%r685, %r186, %r188;
	sub.s32 	%r189, %r124, %r674;
	setp.lt.s32 	%p5, %r189, 4096;
	@%p5 bra 	$L__BB24_68;
	add.s32 	%r674, %r674, 4096;
	setp.le.s32 	%p6, %r674, %r90;
	@%p6 bra 	$L__BB24_58;
$L__BB24_60:
	setp.le.s32 	%p7, %r124, %r674;
	@%p7 bra 	$L__BB24_68;
	sub.s32 	%r97, %r124, %r674;
	setp.ge.s32 	%p8, %r88, %r97;
	@%p8 bra 	$L__BB24_68;
	not.b32 	%r191, %r88;
	add.s32 	%r192, %r124, %r191;
	sub.s32 	%r98, %r192, %r674;
	and.b32  	%r193, %r98, 768;
	setp.eq.s32 	%p9, %r193, 768;
	mov.u32 	%r679, %r88;
	@%p9 bra 	$L__BB24_65;
	add.s32 	%r676, %r88, %r674;
	shr.u32 	%r194, %r98, 8;
	add.s32 	%r195, %r194, 1;
	and.b32  	%r196, %r195, 3;
	neg.s32 	%r675, %r196;
	mov.u32 	%r679, %r88;
$L__BB24_64:
	.pragma "nounroll";
	mul.wide.u32 	%rd54, %r676, 4;
	add.s64 	%rd53, %rd16, %rd54;
	// begin inline asm
	ld.global.nc.u32 %r197, [%rd53];
	// end inline asm
	max.s32 	%r685, %r685, %r197;
	add.s32 	%r679, %r679, 256;
	add.s32 	%r676, %r676, 256;
	add.s32 	%r675, %r675, 1;
	setp.ne.s32 	%p10, %r675, 0;
	@%p10 bra 	$L__BB24_64;
$L__BB24_65:
	setp.lt.u32 	%p11, %r98, 768;
	@%p11 bra 	$L__BB24_68;
	cvt.u64.u32 	%rd55, %r679;
	cvt.u64.u32 	%rd56, %r674;
	add.s64 	%rd57, %rd55, %rd56;
	shl.b64 	%rd58, %rd57, 2;
	add.s64 	%rd59, %rd58, %rd16;
	add.s64 	%rd124, %rd59, 2048;
	add.s32 	%r682, %r679, %r674;
$L__BB24_67:
	mul.wide.u32 	%rd64, %r682, 4;
	add.s64 	%rd60, %rd16, %rd64;
	// begin inline asm
	ld.global.nc.u32 %r198, [%rd60];
	// end inline asm
	max.s32 	%r202, %r685, %r198;
	add.s64 	%rd61, %rd124, -1024;
	// begin inline asm
	ld.global.nc.u32 %r199, [%rd61];
	// end inline asm
	max.s32 	%r203, %r202, %r199;
	// begin inline asm
	ld.global.nc.u32 %r200, [%rd124];
	// end inline asm
	max.s32 	%r204, %r203, %r200;
	add.s64 	%rd63, %rd124, 1024;
	// begin inline asm
	ld.global.nc.u32 %r201, [%rd63];
	// end inline asm
	max.s32 	%r685, %r204, %r201;
	add.s32 	%r679, %r679, 1024;
	add.s64 	%rd124, %rd124, 4096;
	add.s32 	%r682, %r682, 1024;
	setp.lt.s32 	%p12, %r679, %r97;
	@%p12 bra 	$L__BB24_67;
$L__BB24_68:
	// begin inline asm
	mov.u32 %r205, %laneid;
	// end inline asm
	mov.b32 	%r208, 1;
	mov.b32 	%r229, 31;
	mov.b32 	%r230, -1;
	// begin inline asm
	shfl.sync.down.b32 %r206, %r685, %r208, %r229, %r230;
	// end inline asm
	setp.gt.s32 	%p13, %r205, 30;
	max.s32 	%r231, %r685, %r206;
	selp.b32 	%r212, %r685, %r231, %p13;
	mov.b32 	%r213, 2;
	// begin inline asm
	shfl.sync.down.b32 %r211, %r212, %r213, %r229, %r230;
	// end inline asm
	setp.gt.s32 	%p14, %r205, 29;
	max.s32 	%r232, %r212, %r211;
	selp.b32 	%r217, %r212, %r232, %p14;
	mov.b32 	%r218, 4;
	// begin inline asm
	shfl.sync.down.b32 %r216, %r217, %r218, %r229, %r230;
	// end inline asm
	setp.gt.s32 	%p15, %r205, 27;
	max.s32 	%r233, %r217, %r216;
	selp.b32 	%r222, %r217, %r233, %p15;
	mov.b32 	%r223, 8;
	// begin inline asm
	shfl.sync.down.b32 %r221, %r222, %r223, %r229, %r230;
	// end inline asm
	setp.gt.s32 	%p16, %r205, 23;
	max.s32 	%r234, %r222, %r221;
	selp.b32 	%r227, %r222, %r234, %p16;
	mov.b32 	%r228, 16;
	// begin inline asm
	shfl.sync.down.b32 %r226, %r227, %r228, %r229, %r230;
	// end inline asm
	setp.gt.s32 	%p17, %r205, 15;
	max.s32 	%r120, %r227, %r226;
	selp.b32 	%r686, %r227, %r120, %p17;
	setp.ne.s32 	%p18, %r205, 0;
	@%p18 bra 	$L__BB24_70;
	shr.u32 	%r235, %r88, 3;
	and.b32  	%r236, %r235, 124;
	mov.u32 	%r237, _ZZN3cub18CUB_300001_SM_10006detail6reduce28DeviceReduceSingleTileKernelINS2_10policy_hubIiyN4cuda3__47maximumIiEEE10Policy1000EPiSB_iS8_iiNS5_3std3__410__identityEEEvT0_T1_T2_T3_T4_T6_E12temp_storage;
	add.s32 	%r238, %r237, %r236;
	st.shared.u32 	[%r238+8], %r120;
$L__BB24_70:
	bar.sync 	0;
	setp.ne.s32 	%p19, %r88, 0;
	@%p19 bra 	$L__BB24_72;
	ld.shared.u32 	%r239, [_ZZN3cub18CUB_300001_SM_10006detail6reduce28DeviceReduceSingleTileKernelINS2_10policy_hubIiyN4cuda3__47maximumIiEEE10Policy1000EPiSB_iS8_iiNS5_3std3__410__identityEEEvT0_T1_T2_T3_T4_T6_E12temp_storage+12];
	max.s32 	%r240, %r686, %r239;
	ld.shared.u32 	%r241, [_ZZN3cub18CUB_300001_SM_10006detail6reduce28DeviceReduceSingleTileKernelINS2_10policy_hubIiyN4cuda3__47maximumIiEEE10Policy1000EPiSB_iS8_iiNS5_3std3__410__identityEEEvT0_T1_T2_T3_T4_T6_E12temp_storage+16];
	max.s32 	%r242, %r240, %r241;
	ld.shared.u32 	%r243, [_ZZN3cub18CUB_300001_SM_10006detail6reduce28DeviceReduceSingleTileKernelINS2_10policy_hubIiyN4cuda3__47maximumIiEEE10Policy1000EPiSB_iS8_iiNS5_3std3__410__identityEEEvT0_T1_T2_T3_T4_T6_E12temp_storage+20];
	max.s32 	%r244, %r242, %r243;
	ld.shared.u32 	%r245, [_ZZN3cub18CUB_300001_SM_10006detail6reduce28DeviceReduceSingleTileKernelINS2_10policy_hubIiyN4cuda3__47maximumIiEEE10Policy1000EPiSB_iS8_iiNS5_3std3__410__identityEEEvT0_T1_T2_T3_T4_T6_E12temp_storage+24];
	max.s32 	%r246, %r244, %r245;
	ld.shared.u32 	%r247, [_ZZN3cub18CUB_300001_SM_10006detail6reduce28DeviceReduceSingleTileKernelINS2_10policy_hubIiyN4cuda3__47maximumIiEEE10Policy1000EPiSB_iS8_iiNS5_3std3__410__identityEEEvT0_T1_T2_T3_T4_T6_E12temp_storage+28];
	max.s32 	%r248, %r246, %r247;
	ld.shared.u32 	%r249, [_ZZN3cub18CUB_300001_SM_10006detail6reduce28DeviceReduceSingleTileKernelINS2_10policy_hubIiyN4cuda3__47maximumIiEEE10Policy1000EPiSB_iS8_iiNS5_3std3__410__identityEEEvT0_T1_T2_T3_T4_T6_E12temp_storage+32];
	max.s32 	%r250, %r248, %r249;
	ld.shared.u32 	%r251, [_ZZN3cub18CUB_300001_SM_10006detail6reduce28DeviceReduceSingleTileKernelINS2_10policy_hubIiyN4cuda3__47maximumIiEEE10Policy1000EPiSB_iS8_iiNS5_3std3__410__identityEEEvT0_T1_T2_T3_T4_T6_E12temp_storage+36];
	max.s32 	%r686, %r250, %r251;
$L__BB24_72:
	mov.u32 	%r631, %tid.x;
	setp.ne.s32 	%p95, %r631, 0;
	@%p95 bra 	$L__BB24_74;
	max.s32 	%r632, %r125, %r686;
	st.global.u32 	[%rd1], %r632;
$L__BB24_74:
	ret;

}


// ===== COMPILED SASS (sm_100) =====

	.target	sm_100

	.elftype	@"ET_EXEC"


//--------------------- .note.nv.tkinfo           --------------------------
	.section	.note.nv.tkinfo,"",@"SHT_NOTE"
	.sectionflags	@"SHF_NOTE_NV_TKINFO"
	.tkinfo
        /*0018*/ 	.word	0x00000002
        /*0030*/ 	.string	""
        /*0030*/ 	.string	"ptxas"
        /*0030*/ 	.string	"Cuda compilation tools, release 13.0, V13.0.88"
        /*0030*/ 	.string	"Build cuda_13.0.r13.0/compiler.36424714_0"
        /*0030*/ 	.string	"-arch sm_100 -m 64 "



//--------------------- .note.nv.cuinfo           --------------------------
	.section	.note.nv.cuinfo,"",@"SHT_NOTE"
	.sectionflags	@"SHF_NOTE_NV_CUINFO"
        /*0018*/ 	.short	0x0002
        /*001a*/ 	.short	0x0064
        /*001c*/ 	.short	0x0082
	.zero		2


//--------------------- .nv.info                  --------------------------
	.section	.nv.info,"",@"SHT_CUDA_INFO"
	.align	4


	//----- nvinfo : EIATTR_REGCOUNT
	.align		4
        /*0000*/ 	.byte	0x04, 0x2f
        /*0002*/ 	.short	(.L_46 - .L_45)
	.align		4
.L_45:
        /*0004*/ 	.word	index@(_ZN3cub18CUB_300001_SM_10006detail11EmptyKernelIvEEvv)
        /*0008*/ 	.word	0x00000004


	//----- nvinfo : EIATTR_FRAME_SIZE
	.align		4
.L_46:
        /*000c*/ 	.byte	0x04, 0x11
        /*000e*/ 	.short	(.L_48 - .L_47)
	.align		4
.L_47:
        /*0010*/ 	.word	index@(_ZN3cub18CUB_300001_SM_10006detail11EmptyKernelIvEEvv)
        /*0014*/ 	.word	0x00000000


	//----- nvinfo : EIATTR_REGCOUNT
	.align		4
.L_48:
        /*0018*/ 	.byte	0x04, 0x2f
        /*001a*/ 	.short	(.L_50 - .L_49)
	.align		4
.L_49:
        /*001c*/ 	.word	index@(_ZN3cub18CUB_300001_SM_10006detail6reduce28DeviceReduceSingleTileKernelINS2_10policy_hubIdjN4cuda3std3__44plusIdEEE10Policy1000EN6thrust24THRUST_300001_SM_1000_NS10device_ptrIdEEPdjS9_ddNS7_10__identityEEEvT0_T1_T2_T3_T4_T6_)
        /*0020*/ 	.word	0x0000002d


	//----- nvinfo : EIATTR_FRAME_SIZE
	.align		4
.L_50:
        /*0024*/ 	.byte	0x04, 0x11
        /*0026*/ 	.short	(.L_52 - .L_51)
	.align		4
.L_51:
        /*0028*/ 	.word	index@(_ZN3cub18CUB_300001_SM_10006detail6reduce28DeviceReduceSingleTileKernelINS2_10policy_hubIdjN4cuda3std3__44plusIdEEE10Policy1000EN6thrust24THRUST_300001_SM_1000_NS10device_ptrIdEEPdjS9_ddNS7_10__identityEEEvT0_T1_T2_T3_T4_T6_)
        /*002c*/ 	.word	0x00000000


	//----- nvinfo : EIATTR_REGCOUNT
	.align		4
.L_52:
        /*0030*/ 	.byte	0x04, 0x2f
        /*0032*/ 	.short	(.L_54 - .L_53)
	.align		4
.L_53:
        /*0034*/ 	.word	index@(_ZN3cub18CUB_300001_SM_10006detail6reduce18DeviceReduceKernelINS2_10policy_hubIdjN4cuda3std3__44plusIdEEE10Policy1000EN6thrust24THRUST_300001_SM_1000_NS10device_ptrIdEEjS9_dNS7_10__identityEEEvT0_PT3_T1_NS0_13GridEvenShareISK_EET2_T4_)
        /*0038*/ 	.word	0x00000020


	//----- nvinfo : EIATTR_FRAME_SIZE
	.align		4
.L_54:
        /*003c*/ 	.byte	0x04, 0x11
        /*003e*/ 	.short	(.L_56 - .L_55)
	.align		4
.L_55:
        /*0040*/ 	.word	index@(_ZN3cub18CUB_300001_SM_10006detail6reduce18DeviceReduceKernelINS2_10policy_hubIdjN4cuda3std3__44plusIdEEE10Policy1000EN6thrust24THRUST_300001_SM_1000_NS10device_ptrIdEEjS9_dNS7_10__identityEEEvT0_PT3_T1_NS0_13GridEvenShareISK_EET2_T4_)
        /*0044*/ 	.word	0x00000000


	//----- nvinfo : EIATTR_REGCOUNT
	.align		4
.L_56:
        /*0048*/ 	.byte	0x04, 0x2f
        /*004a*/ 	.short	(.L_58 - .L_57)
	.align		4
.L_57:
        /*004c*/ 	.word	index@(_ZN3cub18CUB_300001_SM_10006detail6reduce28DeviceReduceSingleTileKernelINS2_10policy_hubIdjN4cuda3std3__44plusIdEEE10Policy1000EPdSC_iS9_ddNS7_10__identityEEEvT0_T1_T2_T3_T4_T6_)
        /*0050*/ 	.word	0x00000030


	//----- nvinfo : EIATTR_FRAME_SIZE
	.align		4
.L_58:
        /*0054*/ 	.byte	0x04, 0x11
        /*0056*/ 	.short	(.L_60 - .L_59)
	.align		4
.L_59:
        /*0058*/ 	.word	index@(_ZN3cub18CUB_300001_SM_10006detail6reduce28DeviceReduceSingleTileKernelINS2_10policy_hubIdjN4cuda3std3__44plusIdEEE10Policy1000EPdSC_iS9_ddNS7_10__identityEEEvT0_T1_T2_T3_T4_T6_)
        /*005c*/ 	.word	0x00000000


	//----- nvinfo : EIATTR_REGCOUNT
	.align		4
.L_60:
        /*0060*/ 	.byte	0x04, 0x2f
        /*0062*/ 	.short	(.L_62 - .L_61)
	.align		4
.L_61:
        /*0064*/ 	.word	index@(_ZN3cub18CUB_300001_SM_10006detail6reduce28DeviceReduceSingleTileKernelINS2_10policy_hubIdyN4cuda3std3__44plusIdEEE10Policy1000EN6thrust24THRUST_300001_SM_1000_NS10device_ptrIdEEPdyS9_ddNS7_10__identityEEEvT0_T1_T2_T3_T4_T6_)
        /*0068*/ 	.word	0x0000002e


	//----- nvinfo : EIATTR_FRAME_SIZE
	.align		4
.L_62:
        /*006c*/ 	.byte	0x04, 0x11
        /*006e*/ 	.short	(.L_64 - .L_63)
	.align		4
.L_63:
        /*0070*/ 	.word	index@(_ZN3cub18CUB_300001_SM_10006detail6reduce28DeviceReduceSingleTileKernelINS2_10policy_hubIdyN4cuda3std3__44plusIdEEE10Policy1000EN6thrust24THRUST_300001_SM_1000_NS10device_ptrIdEEPdyS9_ddNS7_10__identityEEEvT0_T1_T2_T3_T4_T6_)
        /*0074*/ 	.word	0x00000000


	//----- nvinfo : EIATTR_REGCOUNT
	.align		4
.L_64:
        /*0078*/ 	.byte	0x04, 0x2f
        /*007a*/ 	.short	(.L_66 - .L_65)
	.align		4
.L_65:
        /*007c*/ 	.word	index@(_ZN3cub18CUB_300001_SM_10006detail6reduce18DeviceReduceKernelINS2_10policy_hubIdyN4cuda3std3__44plusIdEEE10Policy1000EN6thrust24THRUST_300001_SM_1000_NS10device_ptrIdEEyS9_dNS7_10__identityEEEvT0_PT3_T1_NS0_13GridEvenShareISK_EET2_T4_)
        /*0080*/ 	.word	0x0000001d


	//----- nvinfo : EIATTR_FRAME_SIZE
	.align		4
.L_66:
        /*0084*/ 	.byte	0x04, 0x11
        /*0086*/ 	.short	(.L_68 - .L_67)
	.align		4
.L_67:
        /*0088*/ 	.word	index@(_ZN3cub18CUB_300001_SM_10006detail6reduce18DeviceReduceKernelINS2_10policy_hubIdyN4cuda3std3__44plusIdEEE10Policy1000EN6thrust24THRUST_300001_SM_1000_NS10device_ptrIdEEyS9_dNS7_10__identityEEEvT0_PT3_T1_NS0_13GridEvenShareISK_EET2_T4_)
        /*008c*/ 	.word	0x00000000


	//----- nvinfo : EIATTR_REGCOUNT
	.align		4
.L_68:
        /*0090*/ 	.byte	0x04, 0x2f
        /*0092*/ 	.short	(.L_70 - .L_69)
	.align		4
.L_69:
        /*0094*/ 	.word	index@(_ZN3cub18CUB_300001_SM_10006detail6reduce28DeviceReduceSingleTileKernelINS2_10policy_hubIdyN4cuda3std3__44plusIdEEE10Policy1000EPdSC_iS9_ddNS7_10__identityEEEvT0_T1_T2_T3_T4_T6_)
        /*0098*/ 	.word	0x00000030


	//----- nvinfo : EIATTR_FRAME_SIZE
	.align		4
.L_70:
        /*009c*/ 	.byte	0x04, 0x11
        /*009e*/ 	.short	(.L_72 - .L_71)
	.align		4
.L_71:
        /*00a0*/ 	.word	index@(_ZN3cub18CUB_300001_SM_10006detail6reduce28DeviceReduceSingleTileKernelINS2_10policy_hubIdyN4cuda3std3__44plusIdEEE10Policy1000EPdSC_iS9_ddNS7_10__identityEEEvT0_T1_T2_T3_T4_T6_)
        /*00a4*/ 	.word	0x00000000


	//----- nvinfo : EIATTR_REGCOUNT
	.align		4
.L_72:
        /*00a8*/ 	.byte	0x04, 0x2f
        /*00aa*/ 	.short	(.L_74 - .L_73)
	.align		4
.L_73:
        /*00ac*/ 	.word	index@(_ZN3cub18CUB_300001_SM_10006detail6reduce28DeviceReduceSingleTileKernelINS2_10policy_hubIfjN4cuda3std3__44plusIfEEE10Policy1000EN6thrust24THRUST_300001_SM_1000_NS6detail15normal_iteratorINSD_10device_ptrIfEEEEPfjS9_ff6squareIfEEEvT0_T1_T2_T3_T4_T6_)
        /*00b0*/ 	.word	0x00000020


	//----- nvinfo : EIATTR_FRAME_SIZE
	.align		4
.L_74:
        /*00b4*/ 	.byte	0x04, 0x11
        /*00b6*/ 	.short	(.L_76 - .L_75)
	.align		4
.L_75:
        /*00b8*/ 	.word	index@(_ZN3cub18CUB_300001_SM_10006detail6reduce28DeviceReduceSingleTileKernelINS2_10policy_hubIfjN4cuda3std3__44plusIfEEE10Policy1000EN6thrust24THRUST_300001_SM_1000_NS6detail15normal_iteratorINSD_10device_ptrIfEEEEPfjS9_ff6squareIfEEEvT0_T1_T2_T3_T4_T6_)
        /*00bc*/ 	.word	0x00000000


	//----- nvinfo : EIATTR_REGCOUNT
	.align		4
.L_76:
        /*00c0*/ 	.byte	0x04, 0x2f
        /*00c2*/ 	.short	(.L_78 - .L_77)
	.align		4
.L_77:
        /*00c4*/ 	.word	index@(_ZN3cub18CUB_300001_SM_10006detail6reduce18DeviceReduceKernelINS2_10policy_hubIfjN4cuda3std3__44plusIfEEE10Policy1000EN6thrust24THRUST_300001_SM_1000_NS6detail15normal_iteratorINSD_10device_ptrIfEEEEjS9_f6squareIfEEEvT0_PT3_T1_NS0_13GridEvenShareISO_EET2_T4_)
        /*00c8*/ 	.word	0x00000020


	//----- nvinfo : EIATTR_FRAME_SIZE
	.align		4
.L_78:
        /*00cc*/ 	.byte	0x04, 0x11
        /*00ce*/ 	.short	(.L_80 - .L_79)
	.align		4
.L_79:
        /*00d0*/ 	.word	index@(_ZN3cub18CUB_300001_SM_10006detail6reduce18DeviceReduceKernelINS2_10policy_hubIfjN4cuda3std3__44plusIfEEE10Policy1000EN6thrust24THRUST_300001_SM_1000_NS6detail15normal_iteratorINSD_10device_ptrIfEEEEjS9_f6squareIfEEEvT0_PT3_T1_NS0_13GridEvenShareISO_EET2_T4_)
        /*00d4*/ 	.word	0x00000000


	//----- nvinfo : EIATTR_REGCOUNT
	.align		4
.L_80:
        /*00d8*/ 	.byte	0x04, 0x2f
        /*00da*/ 	.short	(.L_82 - .L_81)
	.align		4
.L_81:
        /*00dc*/ 	.word	index@(_ZN3cub18CUB_300001_SM_10006detail6reduce28DeviceReduceSingleTileKernelINS2_10policy_hubIfjN4cuda3std3__44plusIfEEE10Policy1000EPfSC_iS9_ffNS7_10__identityEEEvT0_T1_T2_T3_T4_T6_)
        /*00e0*/ 	.word	0x0000001e


	//----- nvinfo : EIATTR_FRAME_SIZE
	.align		4
.L_82:
        /*00e4*/ 	.byte	0x04, 0x11
        /*00e6*/ 	.short	(.L_84 - .L_83)
	.align		4
.L_83:
        /*00e8*/ 	.word	index@(_ZN3cub18CUB_300001_SM_10006detail6reduce28DeviceReduceSingleTileKernelINS2_10policy_hubIfjN4cuda3std3__44plusIfEEE10Policy1000EPfSC_iS9_ffNS7_10__identityEEEvT0_T1_T2_T3_T4_T6_)
        /*00ec*/ 	.word	0x00000000


	//----- nvinfo : EIATTR_REGCOUNT
	.align		4
.L_84:
        /*00f0*/ 	.byte	0x04, 0x2f
        /*00f2*/ 	.short	(.L_86 - .L_85)
	.align		4
.L_85:
        /*00f4*/ 	.word	index@(_ZN3cub18CUB_300001_SM_10006detail6reduce28DeviceReduceSingleTileKernelINS2_10policy_hubIfyN4cuda3std3__44plusIfEEE10Policy1000EN6thrust24THRUST_300001_SM_1000_NS6detail15normal_iteratorINSD_10device_ptrIfEEEEPfyS9_ff6squareIfEEEvT0_T1_T2_T3_T4_T6_)
        /*00f8*/ 	.word	0x00000020


	//----- nvinfo : EIATTR_FRAME_SIZE
	.align		4
.L_86:
        /*00fc*/ 	.byte	0x04, 0x11
        /*00fe*/ 	.short	(.L_88 - .L_87)
	.align		4
.L_87:
        /*0100*/ 	.word	index@(_ZN3cub18CUB_300001_SM_10006detail6reduce28DeviceReduceSingleTileKernelINS2_10policy_hubIfyN4cuda3std3__44plusIfEEE10Policy1000EN6thrust24THRUST_300001_SM_1000_NS6detail15normal_iteratorINSD_10device_ptrIfEEEEPfyS9_ff6squareIfEEEvT0_T1_T2_T3_T4_T6_)
        /*0104*/ 	.word	0x00000000


	//----- nvinfo : EIATTR_REGCOUNT
	.align		4
.L_88:
        /*0108*/ 	.byte	0x04, 0x2f
        /*010a*/ 	.short	(.L_90 - .L_89)
	.align		4
.L_89:
        /*010c*/ 	.word	index@(_ZN3cub18CUB_300001_SM_10006detail6reduce18DeviceReduceKernelINS2_10policy_hubIfyN4cuda3std3__44plusIfEEE10Policy1000EN6thrust24THRUST_300001_SM_1000_NS6detail15normal_iteratorINSD_10device_ptrIfEEEEyS9_f6squareIfEEEvT0_PT3_T1_NS0_13GridEvenShareISO_EET2_T4_)
        /*0110*/ 	.word	0x0000001f


	//----- nvinfo : EIATTR_FRAME_SIZE
	.align		4
.L_90:
        /*0114*/ 	.byte	0x04, 0x11
        /*0116*/ 	.short	(.L_92 - .L_91)
	.align		4
.L_91:
        /*0118*/ 	.word	index@(_ZN3cub18CUB_300001_SM_10006detail6reduce18DeviceReduceKernelINS2_10policy_hubIfyN4cuda3std3__44plusIfEEE10Policy1000EN6thrust24THRUST_300001_SM_1000_NS6detail15normal_iteratorINSD_10device_ptrIfEEEEyS9_f6squareIfEEEvT0_PT3_T1_NS0_13GridEvenShareISO_EET2_T4_)
        /*011c*/ 	.word	0x00000000


	//----- nvinfo : EIATTR_REGCOUNT
	.align		4
.L_92:
        /*0120*/ 	.byte	0x04, 0x2f
        /*0122*/ 	.short	(.L_94 - .L_93)
	.align		4
.L_93:
        /*0124*/ 	.word	index@(_ZN3cub18CUB_300001_SM_10006detail6reduce28DeviceReduceSingleTileKernelINS2_10policy_hubIfyN4cuda3std3__44plusIfEEE10Policy1000EPfSC_iS9_ffNS7_10__identityEEEvT0_T1_T2_T3_T4_T6_)
        /*0128*/ 	.word	0x0000001e


	//----- nvinfo : EIATTR_FRAME_SIZE
	.align		4
.L_94:
        /*012c*/ 	.byte	0x04, 0x11
        /*012e*/ 	.short	(.L_96 - .L_95)
	.align		4
.L_95:
        /*0130*/ 	.word	index@(_ZN3cub18CUB_300001_SM_10006detail6reduce28DeviceReduceSingleTileKernelINS2_10policy_hubIfyN4cuda3std3__44plusIfEEE10Policy1000EPfSC_iS9_ffNS7_10__identityEEEvT0_T1_T2_T3_T4_T6_)
        /*0134*/ 	.word	0x00000000


	//----- nvinfo : EIATTR_REGCOUNT
	.align		4
.L_96:
        /*0138*/ 	.byte	0x04, 0x2f
        /*013a*/ 	.short	(.L_98 - .L_97)
	.align		4
.L_97:
        /*013c*/ 	.word	index@(_ZN3cub18CUB_300001_SM_10006detail6reduce28DeviceReduceSingleTileKernelINS2_10policy_hubIijN4cuda3std3__44plusIiEEE10Policy1000EN6thrust24THRUST_300001_SM_1000_NS6detail15normal_iteratorINSD_10device_ptrIiEEEEPijS9_iiNS7_10__identityEEEvT0_T1_T2_T3_T4_T6_)
        /*0140*/ 	.word	0x00000020


	//----- nvinfo : EIATTR_FRAME_SIZE
	.align		4
.L_98:
        /*0144*/ 	.byte	0x04, 0x11
        /*0146*/ 	.short	(.L_100 - .L_99)
	.align		4
.L_99:
        /*0148*/ 	.word	index@(_ZN3cub18CUB_300001_SM_10006detail6reduce28DeviceReduceSingleTileKernelINS2_10policy_hubIijN4cuda3std3__44plusIiEEE10Policy1000EN6thrust24THRUST_300001_SM_1000_NS6detail15normal_iteratorINSD_10device_ptrIiEEEEPijS9_iiNS7_10__identityEEEvT0_T1_T2_T3_T4_T6_)
        /*014c*/ 	.word	0x00000000


	//----- nvinfo : EIATTR_REGCOUNT
	.align		4
.L_100:
        /*0150*/ 	.byte	0x04, 0x2f
        /*0152*/ 	.short	(.L_102 - .L_101)
	.align		4
.L_101:
        /*0154*/ 	.word	index@(_ZN3cub18CUB_300001_SM_10006detail6reduce18DeviceReduceKernelINS2_10policy_hubIijN4cuda3std3__44plusIiEEE10Policy1000EN6thrust24THRUST_300001_SM_1000_NS6detail15normal_iteratorINSD_10device_ptrIiEEEEjS9_iNS7_10__identityEEEvT0_PT3_T1_NS0_13GridEvenShareISN_EET2_T4_)
        /*0158*/ 	.word	0x00000020


	//----- nvinfo : EIATTR_FRAME_SIZE
	.align		4
.L_102:
        /*015c*/ 	.byte	0x04, 0x11
        /*015e*/ 	.short	(.L_104 - .L_103)
	.align		4
.L_103:
        /*0160*/ 	.word	index@(_ZN3cub18CUB_300001_SM_10006detail6reduce18DeviceReduceKernelINS2_10policy_hubIijN4cuda3std3__44plusIiEEE10Policy1000EN6thrust24THRUST_300001_SM_1000_NS6detail15normal_iteratorINSD_10device_ptrIiEEEEjS9_iNS7_10__identityEEEvT0_PT3_T1_NS0_13GridEvenShareISN_EET2_T4_)
        /*0164*/ 	.word	0x00000000


	//----- nvinfo : EIATTR_REGCOUNT
	.align		4
.L_104:
        /*0168*/ 	.byte	0x04, 0x2f
        /*016a*/ 	.short	(.L_106 - .L_105)
	.align		4
.L_105:
        /*016c*/ 	.word	index@(_ZN3cub18CUB_300001_SM_10006detail6reduce28DeviceReduceSingleTileKernelINS2_10policy_hubIijN4cuda3std3__44plusIiEEE10Policy1000EPiSC_iS9_iiNS7_10__identityEEEvT0_T1_T2_T3_T4_T6_)
        /*0170*/ 	.word	0x00000020


	//----- nvinfo : EIATTR_FRAME_SIZE
	.align		4
.L_106:
        /*0174*/ 	.byte	0x04, 0x11
        /*0176*/ 	.short	(.L_108 - .L_107)
	.align		4
.L_107:
        /*0178*/ 	.word	index@(_ZN3cub18CUB_300001_SM_10006detail6reduce28DeviceReduceSingleTileKernelINS2_10policy_hubIijN4cuda3std3__44plusIiEEE10Policy1000EPiSC_iS9_iiNS7_10__identityEEEvT0_T1_T2_T3_T4_T6_)
        /*017c*/ 	.word	0x00000000


	//----- nvinfo : EIATTR_REGCOUNT
	.align		4
.L_108:
        /*0180*/ 	.byte	0x04, 0x2f
        /*0182*/ 	.short	(.L_110 - .L_109)
	.align		4
.L_109:
        /*0184*/ 	.word	index@(_ZN3cub18CUB_300001_SM_10006detail6reduce28DeviceReduceSingleTileKernelINS2_10policy_hubIiyN4cuda3std3__44plusIiEEE10Policy1000EN6thrust24THRUST_300001_SM_1000_NS6detail15normal_iteratorINSD_10device_ptrIiEEEEPiyS9_iiNS7_10__identityEEEvT0_T1_T2_T3_T4_T6_)
        /*0188*/ 	.word	0x0000001f


	//----- nvinfo : EIATTR_FRAME_SIZE
	.align		4
.L_110:
        /*018c*/ 	.byte	0x04, 0x11
        /*018e*/ 	.short	(.L_112 - .L_111)
	.align		4
.L_111:
        /*0190*/ 	.word	index@(_ZN3cub18CUB_300001_SM_10006detail6reduce28DeviceReduceSingleTileKernelINS2_10policy_hubIiyN4cuda3std3__44plusIiEEE10Policy1000EN6thrust24THRUST_300001_SM_1000_NS6detail15normal_iteratorINSD_10device_ptrIiEEEEPiyS9_iiNS7_10__identityEEEvT0_T1_T2_T3_T4_T6_)
        /*0194*/ 	.word	0x00000000


	//----- nvinfo : EIATTR_REGCOUNT
	.align		4
.L_112:
        /*0198*/ 	.byte	0x04, 0x2f
        /*019a*/ 	.short	(.L_114 - .L_113)
	.align		4
.L_113:
        /*019c*/ 	.word	index@(_ZN3cub18CUB_300001_SM_10006detail6reduce18DeviceReduceKernelINS2_10policy_hubIiyN4cuda3std3__44plusIiEEE10Policy1000EN6thrust24THRUST_300001_SM_1000_NS6detail15normal_iteratorINSD_10device_ptrIiEEEEyS9_iNS7_10__identityEEEvT0_PT3_T1_NS0_13GridEvenShareISN_EET2_T4_)
        /*01a0*/ 	.word	0x0000001e


	//----- nvinfo : EIATTR_FRAME_SIZE
	.align		4
.L_114:
        /*01a4*/ 	.byte	0x04, 0x11
        /*01a6*/ 	.short	(.L_116 - .L_115)
	.align		4
.L_115:
        /*01a8*/ 	.word	index@(_ZN3cub18CUB_300001_SM_10006detail6reduce18DeviceReduceKernelINS2_10policy_hubIiyN4cuda3std3__44plusIiEEE10Policy1000EN6thrust24THRUST_300001_SM_1000_NS6detail15normal_iteratorINSD_10device_ptrIiEEEEyS9_iNS7_10__identityEEEvT0_PT3_T1_NS0_13GridEvenShareISN_EET2_T4_)
        /*01ac*/ 	.word	0x00000000


	//----- nvinfo : EIATTR_REGCOUNT
	.align		4
.L_116:
        /*01b0*/ 	.byte	0x04, 0x2f
        /*01b2*/ 	.short	(.L_118 - .L_117)
	.align		4
.L_117:
        /*01b4*/ 	.word	index@(_ZN3cub18CUB_300001_SM_10006detail6reduce28DeviceReduceSingleTileKernelINS2_10policy_hubIiyN4cuda3std3__44plusIiEEE10Policy1000EPiSC_iS9_iiNS7_10__identityEEEvT0_T1_T2_T3_T4_T6_)
        /*01b8*/ 	.word	0x00000020


	//----- nvinfo : EIATTR_FRAME_SIZE
	.align		4
.L_118:
        /*01bc*/ 	.byte	0x04, 0x11
        /*01be*/ 	.short	(.L_120 - .L_119)
	.align		4
.L_119:
        /*01c0*/ 	.word	index@(_ZN3cub18CUB_300001_SM_10006detail6reduce28DeviceReduceSingleTileKernelINS2_10policy_hubIiyN4cuda3std3__44plusIiEEE10Policy1000EPiSC_iS9_iiNS7_10__identityEEEvT0_T1_T2_T3_T4_T6_)
        /*01c4*/ 	.word	0x00000000


	//----- nvinfo : EIATTR_REGCOUNT
	.align		4
.L_120:
        /*01c8*/ 	.byte	0x04, 0x2f
        /*01ca*/ 	.short	(.L_122 - .L_121)
	.align		4
.L_121:
        /*01cc*/ 	.word	index@(_ZN3cub18CUB_300001_SM_10006detail6reduce28DeviceReduceSingleTileKernelINS2_10policy_hubIijN4cuda3__47maximumIiEEE10Policy1000EN6thrust24THRUST_300001_SM_1000_NS6detail15normal_iteratorINSC_10device_ptrIiEEEEPijS8_iiNS5_3std3__410__identityEEEvT0_T1_T2_T3_T4_T6_)
        /*01d0*/ 	.word	0x00000020


	//----- nvinfo : EIATTR_FRAME_SIZE
	.align		4
.L_122:
        /*01d4*/ 	.byte	0x04, 0x11
        /*01d6*/ 	.short	(.L_124 - .L_123)
	.align		4
.L_123:
        /*01d8*/ 	.word	index@(_ZN3cub18CUB_300001_SM_10006detail6reduce28DeviceReduceSingleTileKernelINS2_10policy_hubIijN4cuda3__47maximumIiEEE10Policy1000EN6thrust24THRUST_300001_SM_1000_NS6detail15normal_iteratorINSC_10device_ptrIiEEEEPijS8_iiNS5_3std3__410__identityEEEvT0_T1_T2_T3_T4_T6_)
        /*01dc*/ 	.word	0x00000000


	//----- nvinfo : EIATTR_REGCOUNT
	.align		4
.L_124:
        /*01e0*/ 	.byte	0x04, 0x2f
        /*01e2*/ 	.short	(.L_126 - .L_125)
	.align		4
.L_125:
        /*01e4*/ 	.word	index@(_ZN3cub18CUB_300001_SM_10006detail6reduce18DeviceReduceKernelINS2_10policy_hubIijN4cuda3__47maximumIiEEE10Policy1000EN6thrust24THRUST_300001_SM_1000_NS6detail15normal_iteratorINSC_10device_ptrIiEEEEjS8_iNS5_3std3__410__identityEEEvT0_PT3_T1_NS0_13GridEvenShareISO_EET2_T4_)
        /*01e8*/ 	.word	0x00000020


	//----- nvinfo : EIATTR_FRAME_SIZE
	.align		4
.L_126:
        /*01ec*/ 	.byte	0x04, 0x11
        /*01ee*/ 	.short	(.L_128 - .L_127)
	.align		4
.L_127:
        /*01f0*/ 	.word	index@(_ZN3cub18CUB_300001_SM_10006detail6reduce18DeviceReduceKernelINS2_10policy_hubIijN4cuda3__47maximumIiEEE10Policy1000EN6thrust24THRUST_300001_SM_1000_NS6detail15normal_iteratorINSC_10device_ptrIiEEEEjS8_iNS5_3std3__410__identityEEEvT0_PT3_T1_NS0_13GridEvenShareISO_EET2_T4_)
        /*01f4*/ 	.word	0x00000000


	//----- nvinfo : EIATTR_REGCOUNT
	.align		4
.L_128:
        /*01f8*/ 	.byte	0x04, 0x2f
        /*01fa*/ 	.short	(.L_130 - .L_129)
	.align		4
.L_129:
        /*01fc*/ 	.word	index@(_ZN3cub18CUB_300001_SM_10006detail6reduce28DeviceReduceSingleTileKernelINS2_10policy_hubIijN4cuda3__47maximumIiEEE10Policy1000EPiSB_iS8_iiNS5_3std3__410__identityEEEvT0_T1_T2_T3_T4_T6_)
        /*0200*/ 	.word	0x0000001e


	//----- nvinfo : EIATTR_FRAME_SIZE
	.align		4
.L_130:
        /*0204*/ 	.byte	0x04, 0x11
        /*0206*/ 	.short	(.L_132 - .L_131)
	.align		4
.L_131:
        /*0208*/ 	.word	index@(_ZN3cub18CUB_300001_SM_10006detail6reduce28DeviceReduceSingleTileKernelINS2_10policy_hubIijN4cuda3__47maximumIiEEE10Policy1000EPiSB_iS8_iiNS5_3std3__410__identityEEEvT0_T1_T2_T3_T4_T6_)
        /*020c*/ 	.word	0x00000000


	//----- nvinfo : EIATTR_REGCOUNT
	.align		4
.L_132:
        /*0210*/ 	.byte	0x04, 0x2f
        /*0212*/ 	.short	(.L_134 - .L_133)
	.align		4
.L_133:
        /*0214*/ 	.word	index@(_ZN3cub18CUB_300001_SM_10006detail6reduce28DeviceReduceSingleTileKernelINS2_10policy_hubIiyN4cuda3__47maximumIiEEE10Policy1000EN6thrust24THRUST_300001_SM_1000_NS6detail15normal_iteratorINSC_10device_ptrIiEEEEPiyS8_iiNS5_3std3__410__identityEEEvT0_T1_T2_T3_T4_T6_)
        /*0218*/ 	.word	0x00000020


	//----- nvinfo : EIATTR_FRAME_SIZE
	.align		4
.L_134:
        /*021c*/ 	.byte	0x04, 0x11
        /*021e*/ 	.short	(.L_136 - .L_135)
	.align		4
.L_135:
        /*0220*/ 	.word	index@(_ZN3cub18CUB_300001_SM_10006detail6reduce28DeviceReduceSingleTileKernelINS2_10policy_hubIiyN4cuda3__47maximumIiEEE10Policy1000EN6thrust24THRUST_300001_SM_1000_NS6detail15normal_iteratorINSC_10device_ptrIiEEEEPiyS8_iiNS5_3std3__410__identityEEEvT0_T1_T2_T3_T4_T6_)
        /*0224*/ 	.word	0x00000000


	//----- nvinfo : EIATTR_REGCOUNT
	.align		4
.L_136:
        /*0228*/ 	.byte	0x04, 0x2f
        /*022a*/ 	.short	(.L_138 - .L_137)
	.align		4
.L_137:
        /*022c*/ 	.word	index@(_ZN3cub18CUB_300001_SM_10006detail6reduce18DeviceReduceKernelINS2_10policy_hubIiyN4cuda3__47maximumIiEEE10Policy1000EN6thrust24THRUST_300001_SM_1000_NS6detail15normal_iteratorINSC_10device_ptrIiEEEEyS8_iNS5_3std3__410__identityEEEvT0_PT3_T1_NS0_13GridEvenShareISO_EET2_T4_)
        /*0230*/ 	.word	0x0000001e


	//----- nvinfo : EIATTR_FRAME_SIZE
	.align		4
.L_138:
        /*0234*/ 	.byte	0x04, 0x11
        /*0236*/ 	.short	(.L_140 - .L_139)
	.align		4
.L_139:
        /*0238*/ 	.word	index@(_ZN3cub18CUB_300001_SM_10006detail6reduce18DeviceReduceKernelINS2_10policy_hubIiyN4cuda3__47maximumIiEEE10Policy1000EN6thrust24THRUST_300001_SM_1000_NS6detail15normal_iteratorINSC_10device_ptrIiEEEEyS8_iNS5_3std3__410__identityEEEvT0_PT3_T1_NS0_13GridEvenShareISO_EET2_T4_)
        /*023c*/ 	.word	0x00000000


	//----- nvinfo : EIATTR_REGCOUNT
	.align		4
.L_140:
        /*0240*/ 	.byte	0x04, 0x2f
        /*0242*/ 	.short	(.L_142 - .L_141)
	.align		4
.L_141:
        /*0244*/ 	.word	index@(_ZN3cub18CUB_300001_SM_10006detail6reduce28DeviceReduceSingleTileKernelINS2_10policy_hubIiyN4cuda3__47maximumIiEEE10Policy1000EPiSB_iS8_iiNS5_3std3__410__identityEEEvT0_T1_T2_T3_T4_T6_)
        /*0248*/ 	.word	0x0000001e


	//----- nvinfo : EIATTR_FRAME_SIZE
	.align		4
.L_142:
        /*024c*/ 	.byte	0x04, 0x11
        /*024e*/ 	.short	(.L_144 - .L_143)
	.align		4
.L_143:
        /*0250*/ 	.word	index@(_ZN3cub18CUB_300001_SM_10006detail6reduce28DeviceReduceSingleTileKernelINS2_10policy_hubIiyN4cuda3__47maximumIiEEE10Policy1000EPiSB_iS8_iiNS5_3std3__410__identityEEEvT0_T1_T2_T3_T4_T6_)
        /*0254*/ 	.word	0x00000000


	//----- nvinfo : EIATTR_MIN_STACK_SIZE
	.align		4
.L_144:
        /*0258*/ 	.byte	0x04, 0x12
        /*025a*/ 	.short	(.L_146 - .L_145)
	.align		4
.L_145:
        /*025c*/ 	.word	index@(_ZN3cub18CUB_300001_SM_10006detail6reduce28DeviceReduceSingleTileKernelINS2_10policy_hubIiyN4cuda3__47maximumIiEEE10Policy1000EPiSB_iS8_iiNS5_3std3__410__identityEEEvT0_T1_T2_T3_T4_T6_)
        /*0260*/ 	.word	0x00000000


	//----- nvinfo : EIATTR_MIN_STACK_SIZE
	.align		4
.L_146:
        /*0264*/ 	.byte	0x04, 0x12
        /*0266*/ 	.short	(.L_148 - .L_147)
	.align		4
.L_147:
        /*0268*/ 	.word	index@(_ZN3cub18CUB_300001_SM_10006detail6reduce18DeviceReduceKernelINS2_10policy_hubIiyN4cuda3__47maximumIiEEE10Policy1000EN6thrust24THRUST_300001_SM_1000_NS6detail15normal_iteratorINSC_10device_ptrIiEEEEyS8_iNS5_3std3__410__identityEEEvT0_PT3_T1_NS0_13GridEvenShareISO_EET2_T4_)
        /*026c*/ 	.word	0x00000000


	//----- nvinfo : EIATTR_MIN_STACK_SIZE
	.align		4
.L_148:
        /*0270*/ 	.byte	0x04, 0x12
        /*0272*/ 	.short	(.L_150 - .L_149)
	.align		4
.L_149:
        /*0274*/ 	.word	index@(_ZN3cub18CUB_300001_SM_10006detail6reduce28DeviceReduceSingleTileKernelINS2_10policy_hubIiyN4cuda3__47maximumIiEEE10Policy1000EN6thrust24THRUST_300001_SM_1000_NS6detail15normal_iteratorINSC_10device_ptrIiEEEEPiyS8_iiNS5_3std3__410__identityEEEvT0_T1_T2_T3_T4_T6_)
        /*0278*/ 	.word	0x00000000


	//----- nvinfo : EIATTR_MIN_STACK_SIZE
	.align		4
.L_150:
        /*027c*/ 	.byte	0x04, 0x12
        /*027e*/ 	.short	(.L_152 - .L_151)
	.align		4
.L_151:
        /*0280*/ 	.word	index@(_ZN3cub18CUB_300001_SM_10006detail6reduce28DeviceReduceSingleTileKernelINS2_10policy_hubIijN4cuda3__47maximumIiEEE10Policy1000EPiSB_iS8_iiNS5_3std3__410__identityEEEvT0_T1_T2_T3_T4_T6_)
        /*0284*/ 	.word	0x00000000


	//----- nvinfo : EIATTR_MIN_STACK_SIZE
	.align		4
.L_152:
        /*0288*/ 	.byte	0x04, 0x12
        /*028a*/ 	.short	(.L_154 - .L_153)
	.align		4
.L_153:
        /*028c*/ 	.word	index@(_ZN3cub18CUB_300001_SM_10006detail6reduce18DeviceReduceKernelINS2_10policy_hubIijN4cuda3__47maximumIiEEE10Policy1000EN6thrust24THRUST_300001_SM_1000_NS6detail15normal_iteratorINSC_10device_ptrIiEEEEjS8_iNS5_3std3__410__identityEEEvT0_PT3_T1_NS0_13GridEvenShareISO_EET2_T4_)
        /*0290*/ 	.word	0x00000000


	//----- nvinfo : EIATTR_MIN_STACK_SIZE
	.align		4
.L_154:
        /*0294*/ 	.byte	0x04, 0x12
        /*0296*/ 	.short	(.L_156 - .L_155)
	.align		4
.L_155:
        /*0298*/ 	.word	index@(_ZN3cub18CUB_300001_SM_10006detail6reduce28DeviceReduceSingleTileKernelINS2_10policy_hubIijN4cuda3__47maximumIiEEE10Policy1000EN6thrust24THRUST_300001_SM_1000_NS6detail15normal_iteratorINSC_10device_ptrIiEEEEPijS8_iiNS5_3std3__410__identityEEEvT0_T1_T2_T3_T4_T6_)
        /*029c*/ 	.word	0x00000000


	//----- nvinfo : EIATTR_MIN_STACK_SIZE
	.align		4
.L_156:
        /*02a0*/ 	.byte	0x04, 0x12
        /*02a2*/ 	.short	(.L_158 - .L_157)
	.align		4
.L_157:
        /*02a4*/ 	.word	index@(_ZN3cub18CUB_300001_SM_10006detail6reduce28DeviceReduceSingleTileKernelINS2_10policy_hubIiyN4cuda3std3__44plusIiEEE10Policy1000EPiSC_iS9_iiNS7_10__identityEEEvT0_T1_T2_T3_T4_T6_)
        /*02a8*/ 	.word	0x00000000


	//----- nvinfo : EIATTR_MIN_STACK_SIZE
	.align		4
.L_158:
        /*02ac*/ 	.byte	0x04, 0x12
        /*02ae*/ 	.short	(.L_160 - .L_159)
	.align		4
.L_159:
        /*02b0*/ 	.word	index@(_ZN3cub18CUB_300001_SM_10006detail6reduce18DeviceReduceKernelINS2_10policy_hubIiyN4cuda3std3__44plusIiEEE10Policy1000EN6thrust24THRUST_300001_SM_1000_NS6detail15normal_iteratorINSD_10device_ptrIiEEEEyS9_iNS7_10__identityEEEvT0_PT3_T1_NS0_13GridEvenShareISN_EET2_T4_)
        /*02b4*/ 	.word	0x00000000


	//----- nvinfo : EIATTR_MIN_STACK_SIZE
	.align		4
.L_160:
        /*02b8*/ 	.byte	0x04, 0x12
        /*02ba*/ 	.short	(.L_162 - .L_161)
	.align		4
.L_161:
        /*02bc*/ 	.word	index@(_ZN3cub18CUB_300001_SM_10006detail6reduce28DeviceReduceSingleTileKernelINS2_10policy_hubIiyN4cuda3std3__44plusIiEEE10Policy1000EN6thrust24THRUST_300001_SM_1000_NS6detail15normal_iteratorINSD_10device_ptrIiEEEEPiyS9_iiNS7_10__identityEEEvT0_T1_T2_T3_T4_T6_)
        /*02c0*/ 	.word	0x00000000


	//----- nvinfo : EIATTR_MIN_STACK_SIZE
	.align		4
.L_162:
        /*02c4*/ 	.byte	0x04, 0x12
        /*02c6*/ 	.short	(.L_164 - .L_163)
	.align		4
.L_163:
        /*02c8*/ 	.word	index@(_ZN3cub18CUB_300001_SM_10006detail6reduce28DeviceReduceSingleTileKernelINS2_10policy_hubIijN4cuda3std3__44plusIiEEE10Policy1000EPiSC_iS9_iiNS7_10__identityEEEvT0_T1_T2_T3_T4_T6_)
        /*02cc*/ 	.word	0x00000000


	//----- nvinfo : EIATTR_MIN_STACK_SIZE
	.align		4
.L_164:
        /*02d0*/ 	.byte	0x04, 0x12
        /*02d2*/ 	.short	(.L_166 - .L_165)
	.align		4
.L_165:
        /*02d4*/ 	.word	index@(_ZN3cub18CUB_300001_SM_10006detail6reduce18DeviceReduceKernelINS2_10policy_hubIijN4cuda3std3__44plusIiEEE10Policy1000EN6thrust24THRUST_300001_SM_1000_NS6detail15normal_iteratorINSD_10device_ptrIiEEEEjS9_iNS7_10__identityEEEvT0_PT3_T1_NS0_13GridEvenShareISN_EET2_T4_)
        /*02d8*/ 	.word	0x00000000


	//----- nvinfo : EIATTR_MIN_STACK_SIZE
	.align		4
.L_166:
        /*02dc*/ 	.byte	0x04, 0x12
        /*02de*/ 	.short	(.L_168 - .L_167)
	.align		4
.L_167:
        /*02e0*/ 	.word	index@(_ZN3cub18CUB_300001_SM_10006detail6reduce28DeviceReduceSingleTileKernelINS2_10policy_hubIijN4cuda3std3__44plusIiEEE10Policy1000EN6thrust24THRUST_300001_SM_1000_NS6detail15normal_iteratorINSD_10device_ptrIiEEEEPijS9_iiNS7_10__identityEEEvT0_T1_T2_T3_T4_T6_)
        /*02e4*/ 	.word	0x00000000


	//----- nvinfo : EIATTR_MIN_STACK_SIZE
	.align		4
.L_168:
        /*02e8*/ 	.byte	0x04, 0x12
        /*02ea*/ 	.short	(.L_170 - .L_169)
	.align		4
.L_169:
        /*02ec*/ 	.word	index@(_ZN3cub18CUB_300001_SM_10006detail6reduce28DeviceReduceSingleTileKernelINS2_10policy_hubIfyN4cuda3std3__44plusIfEEE10Policy1000EPfSC_iS9_ffNS7_10__identityEEEvT0_T1_T2_T3_T4_T6_)
        /*02f0*/ 	.word	0x00000000


	//----- nvinfo : EIATTR_MIN_STACK_SIZE
	.align		4
.L_170:
        /*02f4*/ 	.byte	0x04, 0x12
        /*02f6*/ 	.short	(.L_172 - .L_171)
	.align		4
.L_171:
        /*02f8*/ 	.word	index@(_ZN3cub18CUB_300001_SM_10006detail6reduce18DeviceReduceKernelINS2_10policy_hubIfyN4cuda3std3__44plusIfEEE10Policy1000EN6thrust24THRUST_300001_SM_1000_NS6detail15normal_iteratorINSD_10device_ptrIfEEEEyS9_f6squareIfEEEvT0_PT3_T1_NS0_13GridEvenShareISO_EET2_T4_)
        /*02fc*/ 	.word	0x00000000


	//----- nvinfo : EIATTR_MIN_STACK_SIZE
	.align		4
.L_172:
        /*0300*/ 	.byte	0x04, 0x12
        /*0302*/ 	.short	(.L_174 - .L_173)
	.align		4
.L_173:
        /*0304*/ 	.word	index@(_ZN3cub18CUB_300001_SM_10006detail6reduce28DeviceReduceSingleTileKernelINS2_10policy_hubIfyN4cuda3std3__44plusIfEEE10Policy1000EN6thrust24THRUST_300001_SM_1000_NS6detail15normal_iteratorINSD_10device_ptrIfEEEEPfyS9_ff6squareIfEEEvT0_T1_T2_T3_T4_T6_)
        /*0308*/ 	.word	0x00000000


	//----- nvinfo : EIATTR_MIN_STACK_SIZE
	.align		4
.L_174:
        /*030c*/ 	.byte	0x04, 0x12
        /*030e*/ 	.short	(.L_176 - .L_175)
	.align		4
.L_175:
        /*0310*/ 	.word	index@(_ZN3cub18CUB_300001_SM_10006detail6reduce28DeviceReduceSingleTileKernelINS2_10policy_hubIfjN4cuda3std3__44plusIfEEE10Policy1000EPfSC_iS9_ffNS7_10__identityEEEvT0_T1_T2_T3_T4_T6_)
        /*0314*/ 	.word	0x00000000


	//----- nvinfo : EIATTR_MIN_STACK_SIZE
	.align		4
.L_176:
        /*0318*/ 	.byte	0x04, 0x12
        /*031a*/ 	.short	(.L_178 - .L_177)
	.align		4
.L_177:
        /*031c*/ 	.word	index@(_ZN3cub18CUB_300001_SM_10006detail6reduce18DeviceReduceKernelINS2_10policy_hubIfjN4cuda3std3__44plusIfEEE10Policy1000EN6thrust24THRUST_300001_SM_1000_NS6detail15normal_iteratorINSD_10device_ptrIfEEEEjS9_f6squareIfEEEvT0_PT3_T1_NS0_13GridEvenShareISO_EET2_T4_)
        /*0320*/ 	.word	0x00000000


	//----- nvinfo : EIATTR_MIN_STACK_SIZE
	.align		4
.L_178:
        /*0324*/ 	.byte	0x04, 0x12
        /*0326*/ 	.short	(.L_180 - .L_179)
	.align		4
.L_179:
        /*0328*/ 	.word	index@(_ZN3cub18CUB_300001_SM_10006detail6reduce28DeviceReduceSingleTileKernelINS2_10policy_hubIfjN4cuda3std3__44plusIfEEE10Policy1000EN6thrust24THRUST_300001_SM_1000_NS6detail15normal_iteratorINSD_10device_ptrIfEEEEPfjS9_ff6squareIfEEEvT0_T1_T2_T3_T4_T6_)
        /*032c*/ 	.word	0x00000000


	//----- nvinfo : EIATTR_MIN_STACK_SIZE
	.align		4
.L_180:
        /*0330*/ 	.byte	0x04, 0x12
        /*0332*/ 	.short	(.L_182 - .L_181)
	.align		4
.L_181:
        /*0334*/ 	.word	index@(_ZN3cub18CUB_300001_SM_10006detail6reduce28DeviceReduceSingleTileKernelINS2_10policy_hubIdyN4cuda3std3__44plusIdEEE10Policy1000EPdSC_iS9_ddNS7_10__identityEEEvT0_T1_T2_T3_T4_T6_)
        /*0338*/ 	.word	0x00000000


	//----- nvinfo : EIATTR_MIN_STACK_SIZE
	.align		4
.L_182:
        /*033c*/ 	.byte	0x04, 0x12
        /*033e*/ 	.short	(.L_184 - .L_183)
	.align		4
.L_183:
        /*0340*/ 	.word	index@(_ZN3cub18CUB_300001_SM_10006detail6reduce18DeviceReduceKernelINS2_10policy_hubIdyN4cuda3std3__44plusIdEEE10Policy1000EN6thrust24THRUST_300001_SM_1000_NS10device_ptrIdEEyS9_dNS7_10__identityEEEvT0_PT3_T1_NS0_13GridEvenShareISK_EET2_T4_)
        /*0344*/ 	.word	0x00000000


	//----- nvinfo : EIATTR_MIN_STACK_SIZE
	.align		4
.L_184:
        /*0348*/ 	.byte	0x04, 0x12
        /*034a*/ 	.short	(.L_186 - .L_185)
	.align		4
.L_185:
        /*034c*/ 	.word	index@(_ZN3cub18CUB_300001_SM_10006detail6reduce28DeviceReduceSingleTileKernelINS2_10policy_hubIdyN4cuda3std3__44plusIdEEE10Policy1000EN6thrust24THRUST_300001_SM_1000_NS10device_ptrIdEEPdyS9_ddNS7_10__identityEEEvT0_T1_T2_T3_T4_T6_)
        /*0350*/ 	.word	0x00000000


	//----- nvinfo : EIATTR_MIN_STACK_SIZE
	.align		4
.L_186:
        /*0354*/ 	.byte	0x04, 0x12
        /*0356*/ 	.short	(.L_188 - .L_187)
	.align		4
.L_187:
        /*0358*/ 	.word	index@(_ZN3cub18CUB_300001_SM_10006detail6reduce28DeviceReduceSingleTileKernelINS2_10policy_hubIdjN4cuda3std3__44plusIdEEE10Policy1000EPdSC_iS9_ddNS7_10__identityEEEvT0_T1_T2_T3_T4_T6_)
        /*035c*/ 	.word	0x00000000


	//----- nvinfo : EIATTR_MIN_STACK_SIZE
	.align		4
.L_188:
        /*0360*/ 	.byte	0x04, 0x12
        /*0362*/ 	.short	(.L_190 - .L_189)
	.align		4
.L_189:
        /*0364*/ 	.word	index@(_ZN3cub18CUB_300001_SM_10006detail6reduce18DeviceReduceKernelINS2_10policy_hubIdjN4cuda3std3__44plusIdEEE10Policy1000EN6thrust24THRUST_300001_SM_1000_NS10device_ptrIdEEjS9_dNS7_10__identityEEEvT0_PT3_T1_NS0_13GridEvenShareISK_EET2_T4_)
        /*0368*/ 	.word	0x00000000


	//----- nvinfo : EIATTR_MIN_STACK_SIZE
	.align		4
.L_190:
        /*036c*/ 	.byte	0x04, 0x12
        /*036e*/ 	.short	(.L_192 - .L_191)
	.align		4
.L_191:
        /*0370*/ 	.word	index@(_ZN3cub18CUB_300001_SM_10006detail6reduce28DeviceReduceSingleTileKernelINS2_10policy_hubIdjN4cuda3std3__44plusIdEEE10Policy1000EN6thrust24THRUST_300001_SM_1000_NS10device_ptrIdEEPdjS9_ddNS7_10__identityEEEvT0_T1_T2_T3_T4_T6_)
        /*0374*/ 	.word	0x00000000


	//----- nvinfo : EIATTR_MIN_STACK_SIZE
	.align		4
.L_192:
        /*0378*/ 	.byte	0x04, 0x12
        /*037a*/ 	.short	(.L_194 - .L_193)
	.align		4
.L_193:
        /*037c*/ 	.word	index@(_ZN3cub18CUB_300001_SM_10006detail11EmptyKernelIvEEvv)
        /*0380*/ 	.word	0x00000000
.L_194:


//--------------------- .nv.compat                --------------------------
	.section	.nv.compat,"",@"SHT_CUDA_COMPAT_INFO"
	.align	4
        /*0000*/ 	.byte	0x02, 0x09, 0x00, 0x00, 0x02, 0x02, 0x01, 0x00, 0x02, 0x05, 0x05, 0x00, 0x03, 0x07, 0x01, 0x01
        /*0010*/ 	.byte	0x02, 0x03, 0x00, 0x00, 0x02, 0x06, 0x01, 0x00, 0x04, 0x0b, 0x08, 0x00, 0x01, 0x00, 0x00, 0x00
        /*0020*/ 	.byte	0x00, 0x00, 0x00, 0x00


//--------------------- .nv.info._ZN3cub18CUB_300001_SM_10006detail6reduce28DeviceReduceSingleTileKernelINS2_10policy_hubIiyN4cuda3__47maximumIiEEE10Policy1000EPiSB_iS8_iiNS5_3std3__410__identityEEEvT0_T1_T2_T3_T4_T6_ --------------------------
	.section	.nv.info._ZN3cub18CUB_300001_SM_10006detail6reduce28DeviceReduceSingleTileKernelINS2_10policy_hubIiyN4cuda3__47maximumIiEEE10Policy1000EPiSB_iS8_iiNS5_3std3__410__identityEEEvT0_T1_T2_T3_T4_T6_,"",@"SHT_CUDA_INFO"
	.sectionflags	@""
	.align	4


	//----- nvinfo : EIATTR_CUDA_API_VERSION
	.align		4
        /*0000*/ 	.byte	0x04, 0x37
        /*0002*/ 	.short	(.L_196 - .L_195)
.L_195:
        /*0004*/ 	.word	0x00000082


	//----- nvinfo : EIATTR_KPARAM_INFO
	.align		4
.L_196:
        /*0008*/ 	.byte	0x04, 0x17
        /*000a*/ 	.short	(.L_198 - .L_197)
.L_197:
        /*000c*/ 	.word	0x00000000
        /*0010*/ 	.short	0x0005
        /*0012*/ 	.short	0x001c
        /*0014*/ 	.byte	0x00, 0xf0, 0x05, 0x00


	//----- nvinfo : EIATTR_KPARAM_INFO
	.align		4
.L_198:
        /*0018*/ 	.byte	0x04, 0x17
        /*001a*/ 	.short	(.L_200 - .L_199)
.L_199:
        /*001c*/ 	.word	0x00000000
        /*0020*/ 	.short	0x0004
        /*0022*/ 	.short	0x0018
        /*0024*/ 	.byte	0x00, 0xf0, 0x11, 0x00


	//----- nvinfo : EIATTR_KPARAM_INFO
	.align		4
.L_200:
        /*0028*/ 	.byte	0x04, 0x17
        /*002a*/ 	.short	(.L_202 - .L_201)
.L_201:
        /*002c*/ 	.word	0x00000000
        /*0030*/ 	.short	0x0003
        /*0032*/ 	.short	0x0014
        /*0034*/ 	.byte	0x00, 0xf0, 0x05, 0x00


	//----- nvinfo : EIATTR_KPARAM_INFO
	.align		4
.L_202:
        /*0038*/ 	.byte	0x04, 0x17
        /*003a*/ 	.short	(.L_204 - .L_203)
.L_203:
        /*003c*/ 	.word	0x00000000
        /*0040*/ 	.short	0x0002
        /*0042*/ 	.short	0x0010
        /*0044*/ 	.byte	0x00, 0xf0, 0x11, 0x00


	//----- nvinfo : EIATTR_KPARAM_INFO
	.align		4
.L_204:
        /*0048*/ 	.byte	0x04, 0x17
        /*004a*/ 	.short	(.L_206 - .L_205)
.L_205:
        /*004c*/ 	.word	0x00000000
        /*0050*/ 	.short	0x0001
        /*0052*/ 	.short	0x0008
        /*0054*/ 	.byte	0x00, 0xf5, 0x21, 0x00


	//----- nvinfo : EIATTR_KPARAM_INFO
	.align		4
.L_206:
        /*0058*/ 	.byte	0x04, 0x17
        /*005a*/ 	.short	(.L_208 - .L_207)
.L_207:
        /*005c*/ 	.word	0x00000000
        /*0060*/ 	.short	0x0000
        /*0062*/ 	.short	0x0000
        /*0064*/ 	.byte	0x00, 0xf5, 0x21, 0x00


	//----- nvinfo : EIATTR_SPARSE_MMA_MASK
	.align		4
.L_208:
        /*0068*/ 	.byte	0x03, 0x50
        /*006a*/ 	.short	0x0000


	//----- nvinfo : EIATTR_MAXREG_COUNT
	.align		4
        /*006c*/ 	.byte	0x03, 0x1b
        /*006e*/ 	.short	0x00ff


	//----- nvinfo : EIATTR_NUM_BARRIERS
	.align		4
        /*0070*/ 	.byte	0x02, 0x4c
        /*0072*/ 	.byte	0x01
	.zero		1


	//----- nvinfo : EIATTR_MERCURY_ISA_VERSION
	.align		4
        /*0074*/ 	.byte	0x03, 0x5f
        /*0076*/ 	.short	0x0101


	//----- nvinfo : EIATTR_COOP_GROUP_MASK_REGIDS
	.align		4
        /*0078*/ 	.byte	0x04, 0x29
        /*007a*/ 	.short	(.L_210 - .L_209)


	//   ....[0]....
.L_209:
        /*007c*/ 	.word	0xffffffff


	//   ....[1]....
        /*0080*/ 	.word	0xffffffff


	//   ....[2]....
        /*0084*/ 	.word	0xffffffff


	//   ....[3]....
        /*0088*/ 	.word	0xffffffff


	//   ....[4]....
        /*008c*/ 	.word	0xffffffff


	//   ....[5]....
        /*0090*/ 	.word	0xffffffff


	//   ....[6]....
        /*0094*/ 	.word	0xffffffff


	//   ....[7]....
        /*0098*/ 	.word	0xffffffff


	//   ....[8]....
        /*009c*/ 	.word	0xffffffff


	//   ....[9]....
        /*00a0*/ 	.word	0xffffffff


	//   ....[10]....
        /*00a4*/ 	.word	0xffffffff


	//   ....[11]....
        /*00a8*/ 	.word	0xffffffff


	//   ....[12]....
        /*00ac*/ 	.word	0xffffffff


	//   ....[13]....
        /*00b0*/ 	.word	0xffffffff


	//   ....[14]....
        /*00b4*/ 	.word	0xffffffff


	//   ....[15]....
        /*00b8*/ 	.word	0xffffffff


	//   ....[16]....
        /*00bc*/ 	.word	0xffffffff


	//   ....[17]....
        /*00c0*/ 	.word	0xffffffff


	//   ....[18]....
        /*00c4*/ 	.word	0xffffffff


	//   ....[19]....
        /*00c8*/ 	.word	0xffffffff


	//   ....[20]....
        /*00cc*/ 	.word	0xffffffff


	//   ....[21]....
        /*00d0*/ 	.word	0xffffffff


	//   ....[22]....
        /*00d4*/ 	.word	0xffffffff


	//   ....[23]....
        /*00d8*/ 	.word	0xffffffff


	//   ....[24]....
        /*00dc*/ 	.word	0xffffffff


	//   ....[25]....
        /*00e0*/ 	.word	0xffffffff


	//   ....[26]....
        /*00e4*/ 	.word	0xffffffff


	//   ....[27]....
        /*00e8*/ 	.word	0xffffffff


	//   ....[28]....
        /*00ec*/ 	.word	0xffffffff


	//   ....[29]....
        /*00f0*/ 	.word	0xffffffff


	//----- nvinfo : EIATTR_COOP_GROUP_INSTR_OFFSETS
	.align		4
.L_210:
        /*00f4*/ 	.byte	0x04, 0x28
        /*00f6*/ 	.short	(.L_212 - .L_211)


	//   ....[0]....
.L_211:
        /*00f8*/ 	.word	0x000008a0


	//   ....[1]....
        /*00fc*/ 	.word	0x00000900


	//   ....[2]....
        /*0100*/ 	.word	0x00000970


	//   ....[3]....
        /*0104*/ 	.word	0x000009c0


	//   ....[4]....
        /*0108*/ 	.word	0x000009f0


	//   ....[5]....
        /*010c*/ 	.word	0x00000b80


	//   ....[6]....
        /*0110*/ 	.word	0x00000c10


	//   ....[7]....
        /*0114*/ 	.word	0x00000c60


	//   ....[8]....
        /*0118*/ 	.word	0x00000ca0


	//   ....[9]....
        /*011c*/ 	.word	0x00000ce0


	//   ....[10]....
        /*0120*/ 	.word	0x00001940


	//   ....[11]....
        /*0124*/ 	.word	0x000019c0


	//   ....[12]....
        /*0128*/ 	.word	0x00001a10


	//   ....[13]....
        /*012c*/ 	.word	0x00001a50


	//   ....[14]....
        /*0130*/ 	.word	0x00001a80


	//   ....[15]....
        /*0134*/ 	.word	0x00002330


	//   ....[16]....
        /*0138*/ 	.word	0x00002390


	//   ....[17]....
        /*013c*/ 	.word	0x00002400


	//   ....[18]....
        /*0140*/ 	.word	0x00002450


	//   ....[19]....
        /*0144*/ 	.word	0x00002480


	//   ....[20]....
        /*0148*/ 	.word	0x00002610


	//   ....[21]....
        /*014c*/ 	.word	0x00002690


	//   ....[22]....
        /*0150*/ 	.word	0x000026d0


	//   ....[23]....
        /*0154*/ 	.word	0x00002720


	//   ....[24]....
        /*0158*/ 	.word	0x00002770


	//   ....[25]....
        /*015c*/ 	.word	0x00003550


	//   ....[26]....
        /*0160*/ 	.word	0x000035d0


	//   ....[27]....
        /*0164*/ 	.word	0x00003620


	//   ....[28]....
        /*0168*/ 	.word	0x00003660


	//   ....[29]....
        /*016c*/ 	.word	0x00003690


	//----- nvinfo : EIATTR_VRC_CTA_INIT_COUNT
	.align		4
.L_212:
        /*0170*/ 	.byte	0x02, 0x4a
	.zero		1
	.zero		1


	//----- nvinfo : EIATTR_EXIT_INSTR_OFFSETS
	.align		4
        /*0174*/ 	.byte	0x04, 0x1c
        /*0176*/ 	.short	(.L_214 - .L_213)


	//   ....[0]....
.L_213:
        /*0178*/ 	.word	0x00000080


	//   ....[1]....
        /*017c*/ 	.word	0x000000c0


	//   ....[2]....
        /*0180*/ 	.word	0x000037b0


	//   ....[3]....
        /*0184*/ 	.word	0x00003800


	//----- nvinfo : EIATTR_MAX_THREADS
	.align		4
.L_214:
        /*0188*/ 	.byte	0x04, 0x05
        /*018a*/ 	.short	(.L_216 - .L_215)
.L_215:
        /*018c*/ 	.word	0x00000100
        /*0190*/ 	.word	0x00000001
        /*0194*/ 	.word	0x00000001


	//----- nvinfo : EIATTR_CRS_STACK_SIZE
	.align		4
.L_216:
        /*0198*/ 	.byte	0x04, 0x1e
        /*019a*/ 	.short	(.L_218 - .L_217)
.L_217:
        /*019c*/ 	.word	0x00000000


	//----- nvinfo : EIATTR_CBANK_PARAM_SIZE
	.align		4
.L_218:
        /*01a0*/ 	.byte	0x03, 0x19
        /*01a2*/ 	.short	0x001d


	//----- nvinfo : EIATTR_PARAM_CBANK
	.align		4
        /*01a4*/ 	.byte	0x04, 0x0a
        /*01a6*/ 	.short	(.L_220 - .L_219)
	.align		4
.L_219:
        /*01a8*/ 	.word	index@(.nv.constant0._ZN3cub18CUB_300001_SM_10006detail6reduce28DeviceReduceSingleTileKernelINS2_10policy_hubIiyN4cuda3__47maximumIiEEE10Policy1000EPiSB_iS8_iiNS5_3std3__410__identityEEEvT0_T1_T2_T3_T4_T6_)
        /*01ac*/ 	.short	0x0380
        /*01ae*/ 	.short	0x001d


	//----- nvinfo : EIATTR_SW_WAR
	.align		4
.L_220:
        /*01b0*/ 	.byte	0x04, 0x36
        /*01b2*/ 	.short	(.L_222 - .L_221)
.L_221:
        /*01b4*/ 	.word	0x00000008
.L_222:


//--------------------- .nv.info._ZN3cub18CUB_300001_SM_10006detail6reduce18DeviceReduceKernelINS2_10policy_hubIiyN4cuda3__47maximumIiEEE10Policy1000EN6thrust24THRUST_300001_SM_1000_NS6detail15normal_iteratorINSC_10device_ptrIiEEEEyS8_iNS5_3std3__410__identityEEEvT0_PT3_T1_NS0_13GridEvenShareISO_EET2_T4_ --------------------------
	.section	.nv.info._ZN3cub18CUB_300001_SM_10006detail6reduce18DeviceReduceKernelINS2_10policy_hubIiyN4cuda3__47maximumIiEEE10Policy1000EN6thrust24THRUST_300001_SM_1000_NS6detail15normal_iteratorINSC_10device_ptrIiEEEEyS8_iNS5_3std3__410__identityEEEvT0_PT3_T1_NS0_13GridEvenShareISO_EET2_T4_,"",@"SHT_CUDA_INFO"
	.sectionflags	@""
	.align	4


	//----- nvinfo : EIATTR_CUDA_API_VERSION
	.align		4
        /*0000*/ 	.byte	0x04, 0x37
        /*0002*/ 	.short	(.L_224 - .L_223)
.L_223:
        /*0004*/ 	.word	0x00000082


	//----- nvinfo : EIATTR_KPARAM_INFO
	.align		4
.L_224:
        /*0008*/ 	.byte	0x04, 0x17
        /*000a*/ 	.short	(.L_226 - .L_225)
.L_225:
        /*000c*/ 	.word	0x00000000
        /*0010*/ 	.short	0x0005
        /*0012*/ 	.short	0x0061
        /*0014*/ 	.byte	0x00, 0xf0, 0x05, 0x00


	//----- nvinfo : EIATTR_KPARAM_INFO
	.align		4
.L_226:
        /*0018*/ 	.byte	0x04, 0x17
        /*001a*/ 	.short	(.L_228 - .L_227)
.L_227:
        /*001c*/ 	.word	0x00000000
        /*0020*/ 	.short	0x0004
        /*0022*/ 	.short	0x0060
        /*0024*/ 	.byte	0x00, 0xf0, 0x05, 0x00


	//----- nvinfo : EIATTR_KPARAM_INFO
	.align		4
.L_228:
        /*0028*/ 	.byte	0x04, 0x17
        /*002a*/ 	.short	(.L_230 - .L_229)
.L_229:
        /*002c*/ 	.word	0x00000000
        /*0030*/ 	.short	0x0003
        /*0032*/ 	.short	0x0018
        /*0034*/ 	.byte	0x00, 0xf0, 0x21, 0x01


	//----- nvinfo : EIATTR_KPARAM_INFO
	.align		4
.L_230:
        /*0038*/ 	.byte	0x04, 0x17
        /*003a*/ 	.short	(.L_232 - .L_231)
.L_231:
        /*003c*/ 	.word	0x00000000
        /*0040*/ 	.short	0x0002
        /*0042*/ 	.short	0x0010
        /*0044*/ 	.byte	0x00, 0xf0, 0x21, 0x00


	//----- nvinfo : EIATTR_KPARAM_INFO
	.align		4
.L_232:
        /*0048*/ 	.byte	0x04, 0x17
        /*004a*/ 	.short	(.L_234 - .L_233)
.L_233:
        /*004c*/ 	.word	0x00000000
        /*0050*/ 	.short	0x0001
        /*0052*/ 	.short	0x0008
        /*0054*/ 	.byte	0x00, 0xf5, 0x21, 0x00


	//----- nvinfo : EIATTR_KPARAM_INFO
	.align		4
.L_234:
        /*0058*/ 	.byte	0x04, 0x17
        /*005a*/ 	.short	(.L_236 - .L_235)
.L_235:
        /*005c*/ 	.word	0x00000000
        /*0060*/ 	.short	0x0000
        /*0062*/ 	.short	0x0000
        /*0064*/ 	.byte	0x00, 0xf0, 0x21, 0x00


	//----- nvinfo : EIATTR_SPARSE_MMA_MASK
	.align		4
.L_236:
        /*0068*/ 	.byte	0x03, 0x50
        /*006a*/ 	.short	0x0000


	//----- nvinfo : EIATTR_MAXREG_COUNT
	.align		4
        /*006c*/ 	.byte	0x03, 0x1b
        /*006e*/ 	.short	0x00ff


	//----- nvinfo : EIATTR_NUM_BARRIERS
	.align		4
        /*0070*/ 	.byte	0x02, 0x4c
        /*0072*/ 	.byte	0x01
	.zero		1


	//----- nvinfo : EIATTR_MERCURY_ISA_VERSION
	.align		4
        /*0074*/ 	.byte	0x03, 0x5f
        /*0076*/ 	.short	0x0101


	//----- nvinfo : EIATTR_COOP_GROUP_MASK_REGIDS
	.align		4
        /*0078*/ 	.byte	0x04, 0x29
        /*007a*/ 	.short	(.L_238 - .L_237)


	//   ....[0]....
.L_237:
        /*007c*/ 	.word	0xffffffff


	//   ....[1]....
        /*0080*/ 	.word	0xffffffff


	//   ....[2]....
        /*0084*/ 	.word	0xffffffff


	//   ....[3]....
        /*0088*/ 	.word	0xffffffff


	//   ....[4]....
        /*008c*/ 	.word	0xffffffff


	//   ....[5]....
        /*0090*/ 	.word	0xffffffff


	//   ....[6]....
        /*0094*/ 	.word	0xffffffff


	//   ....[7]....
        /*0098*/ 	.word	0xffffffff


	//   ....[8]....
        /*009c*/ 	.word	0xffffffff


	//   ....[9]....
        /*00a0*/ 	.word	0xffffffff


	//   ....[10]....
        /*00a4*/ 	.word	0xffffffff


	//   ....[11]....
        /*00a8*/ 	.word	0xffffffff


	//   ....[12]....
        /*00ac*/ 	.word	0xffffffff


	//   ....[13]....
        /*00b0*/ 	.word	0xffffffff


	//   ....[14]....
        /*00b4*/ 	.word	0xffffffff


	//----- nvinfo : EIATTR_COOP_GROUP_INSTR_OFFSETS
	.align		4
.L_238:
        /*00b8*/ 	.byte	0x04, 0x28
        /*00ba*/ 	.short	(.L_240 - .L_239)


	//   ....[0]....
.L_239:
        /*00bc*/ 	.word	0x000008f0


	//   ....[1]....
        /*00c0*/ 	.word	0x00000950


	//   ....[2]....
        /*00c4*/ 	.word	0x000009c0


	//   ....[3]....
        /*00c8*/ 	.word	0x00000a10


	//   ....[4]....
        /*00cc*/ 	.word	0x00000a40


	//   ....[5]....
        /*00d0*/ 	.word	0x00000bd0


	//   ....[6]....
        /*00d4*/ 	.word	0x00000c60


	//   ....[7]....
        /*00d8*/ 	.word	0x00000cb0


	//   ....[8]....
        /*00dc*/ 	.word	0x00000cf0


	//   ....[9]....
        /*00e0*/ 	.word	0x00000d30


	//   ....[10]....
        /*00e4*/ 	.word	0x00001d60


	//   ....[11]....
        /*00e8*/ 	.word	0x00001de0


	//   ....[12]....
        /*00ec*/ 	.word	0x00001e30


	//   ....[13]....
        /*00f0*/ 	.word	0x00001e70


	//   ....[14]....
        /*00f4*/ 	.word	0x00001ea0


	//----- nvinfo : EIATTR_VRC_CTA_INIT_COUNT
	.align		4
.L_240:
        /*00f8*/ 	.byte	0x02, 0x4a
	.zero		1
	.zero		1


	//----- nvinfo : EIATTR_EXIT_INSTR_OFFSETS
	.align		4
        /*00fc*/ 	.byte	0x04, 0x1c
        /*00fe*/ 	.short	(.L_242 - .L_241)


	//   ....[0]....
.L_241:
        /*0100*/ 	.word	0x00001fc0


	//   ....[1]....
        /*0104*/ 	.word	0x00002020


	//----- nvinfo : EIATTR_MAX_THREADS
	.align		4
.L_242:
        /*0108*/ 	.byte	0x04, 0x05
        /*010a*/ 	.short	(.L_244 - .L_243)
.L_243:
        /*010c*/ 	.word	0x00000100
        /*0110*/ 	.word	0x00000001
        /*0114*/ 	.word	0x00000001


	//----- nvinfo : EIATTR_CRS_STACK_SIZE
	.align		4
.L_244:
        /*0118*/ 	.byte	0x04, 0x1e
        /*011a*/ 	.short	(.L_246 - .L_245)
.L_245:
        /*011c*/ 	.word	0x00000000


	//----- nvinfo : EIATTR_CBANK_PARAM_SIZE
	.align		4
.L_246:
        /*0120*/ 	.byte	0x03, 0x19
        /*0122*/ 	.short	0x0062


	//----- nvinfo : EIATTR_PARAM_CBANK
	.align		4
        /*0124*/ 	.byte	0x04, 0x0a
        /*0126*/ 	.short	(.L_248 - .L_247)
	.align		4
.L_247:
        /*0128*/ 	.word	index@(.nv.constant0._ZN3cub18CUB_300001_SM_10006detail6reduce18DeviceReduceKernelINS2_10policy_hubIiyN4cuda3__47maximumIiEEE10Policy1000EN6thrust24THRUST_300001_SM_1000_NS6detail15normal_iteratorINSC_10device_ptrIiEEEEyS8_iNS5_3std3__410__identityEEEvT0_PT3_T1_NS0_13GridEvenShareISO_EET2_T4_)
        /*012c*/ 	.short	0x0380
        /*012e*/ 	.short	0x0062


	//----- nvinfo : EIATTR_SW_WAR
	.align		4
.L_248:
        /*0130*/ 	.byte	0x04, 0x36
        /*0132*/ 	.short	(.L_250 - .L_249)
.L_249:
        /*0134*/ 	.word	0x00000008
.L_250:


//--------------------- .nv.info._ZN3cub18CUB_300001_SM_10006detail6reduce28DeviceReduceSingleTileKernelINS2_10policy_hubIiyN4cuda3__47maximumIiEEE10Policy1000EN6thrust24THRUST_300001_SM_1000_NS6detail15normal_iteratorINSC_10device_ptrIiEEEEPiyS8_iiNS5_3std3__410__identityEEEvT0_T1_T2_T3_T4_T6_ --------------------------
	.section	.nv.info._ZN3cub18CUB_300001_SM_10006detail6reduce28DeviceReduceSingleTileKernelINS2_10policy_hubIiyN4cuda3__47maximumIiEEE10Policy1000EN6thrust24THRUST_300001_SM_1000_NS6detail15normal_iteratorINSC_10device_ptrIiEEEEPiyS8_iiNS5_3std3__410__identityEEEvT0_T1_T2_T3_T4_T6_,"",@"SHT_CUDA_INFO"
	.sectionflags	@""
	.align	4


	//----- nvinfo : EIATTR_CUDA_API_VERSION
	.align		4
        /*0000*/ 	.byte	0x04, 0x37
        /*0002*/ 	.short	(.L_252 - .L_251)
.L_251:
        /*0004*/ 	.word	0x00000082


	//----- nvinfo : EIATTR_KPARAM_INFO
	.align		4
.L_252:
        /*0008*/ 	.byte	0x04, 0x17
        /*000a*/ 	.short	(.L_254 - .L_253)
.L_253:
        /*000c*/ 	.word	0x00000000
        /*0010*/ 	.short	0x0005
        /*0012*/ 	.short	0x0020
        /*0014*/ 	.byte	0x00, 0xf0, 0x05, 0x00


	//----- nvinfo : EIATTR_KPARAM_INFO
	.align		4
.L_254:
        /*0018*/ 	.byte	0x04, 0x17
        /*001a*/ 	.short	(.L_256 - .L_255)
.L_255:
        /*001c*/ 	.word	0x00000000
        /*0020*/ 	.short	0x0004
        /*0022*/ 	.short	0x001c
        /*0024*/ 	.byte	0x00, 0xf0, 0x11, 0x00


	//----- nvinfo : EIATTR_KPARAM_INFO
	.align		4
.L_256:
        /*0028*/ 	.byte	0x04, 0x17
        /*002a*/ 	.short	(.L_258 - .L_257)
.L_257:
        /*002c*/ 	.word	0x00000000
        /*0030*/ 	.short	0x0003
        /*0032*/ 	.short	0x0018
        /*0034*/ 	.byte	0x00, 0xf0, 0x05, 0x00


	//----- nvinfo : EIATTR_KPARAM_INFO
	.align		4
.L_258:
        /*0038*/ 	.byte	0x04, 0x17
        /*003a*/ 	.short	(.L_260 - .L_259)
.L_259:
        /*003c*/ 	.word	0x00000000
        /*0040*/ 	.short	0x0002
        /*0042*/ 	.short	0x0010
        /*0044*/ 	.byte	0x00, 0xf0, 0x21, 0x00


	//----- nvinfo : EIATTR_KPARAM_INFO
	.align		4
.L_260:
        /*0048*/ 	.byte	0x04, 0x17
        /*004a*/ 	.short	(.L_262 - .L_261)
.L_261:
        /*004c*/ 	.word	0x00000000
        /*0050*/ 	.short	0x0001
        /*0052*/ 	.short	0x0008
        /*0054*/ 	.byte	0x00, 0xf5, 0x21, 0x00


	//----- nvinfo : EIATTR_KPARAM_INFO
	.align		4
.L_262:
        /*0058*/ 	.byte	0x04, 0x17
        /*005a*/ 	.short	(.L_264 - .L_263)
.L_263:
        /*005c*/ 	.word	0x00000000
        /*0060*/ 	.short	0x0000
        /*0062*/ 	.short	0x0000
        /*0064*/ 	.byte	0x00, 0xf0, 0x21, 0x00


	//----- nvinfo : EIATTR_SPARSE_MMA_MASK
	.align		4
.L_264:
        /*0068*/ 	.byte	0x03, 0x50
        /*006a*/ 	.short	0x0000


	//----- nvinfo : EIATTR_MAXREG_COUNT
	.align		4
        /*006c*/ 	.byte	0x03, 0x1b
        /*006e*/ 	.short	0x00ff


	//----- nvinfo : EIATTR_NUM_BARRIERS
	.align		4
        /*0070*/ 	.byte	0x02, 0x4c
        /*0072*/ 	.byte	0x01
	.zero		1


	//----- nvinfo : EIATTR_MERCURY_ISA_VERSION
	.align		4
        /*0074*/ 	.byte	0x03, 0x5f
        /*0076*/ 	.short	0x0101


	//----- nvinfo : EIATTR_COOP_GROUP_MASK_REGIDS
	.align		4
        /*0078*/ 	.byte	0x04, 0x29
        /*007a*/ 	.short	(.L_266 - .L_265)


	//   ....[0]....
.L_265:
        /*007c*/ 	.word	0xffffffff


	//   ....[1]....
        /*0080*/ 	.word	0xffffffff


	//   ....[2]....
        /*0084*/ 	.word	0xffffffff


	//   ....[3]....
        /*0088*/ 	.word	0xffffffff


	//   ....[4]....
        /*008c*/ 	.word	0xffffffff


	//   ....[5]....
        /*0090*/ 	.word	0xffffffff


	//   ....[6]....
        /*0094*/ 	.word	0xffffffff


	//   ....[7]....
        /*0098*/ 	.word	0xffffffff


	//   ....[8]....
        /*009c*/ 	.word	0xffffffff


	//   ....[9]....
        /*00a0*/ 	.word	0xffffffff


	//   ....[10]....
        /*00a4*/ 	.word	0xffffffff


	//   ....[11]....
        /*00a8*/ 	.word	0xffffffff


	//   ....[12]....
        /*00ac*/ 	.word	0xffffffff


	//   ....[13]....
        /*00b0*/ 	.word	0xffffffff


	//   ....[14]....
        /*00b4*/ 	.word	0xffffffff


	//----- nvinfo : EIATTR_COOP_GROUP_INSTR_OFFSETS
	.align		4
.L_266:
        /*00b8*/ 	.byte	0x04, 0x28
        /*00ba*/ 	.short	(.L_268 - .L_267)


	//   ....[0]....
.L_267:
        /*00bc*/ 	.word	0x00000860


	//   ....[1]....
        /*00c0*/ 	.word	0x000008c0


	//   ....[2]....
        /*00c4*/ 	.word	0x00000930


	//   ....[3]....
        /*00c8*/ 	.word	0x00000980


	//   ....[4]....
        /*00cc*/ 	.word	0x000009b0


	//   ....[5]....
        /*00d0*/ 	.word	0x00000b40


	//   ....[6]....
        /*00d4*/ 	.word	0x00000bd0


	//   ....[7]....
        /*00d8*/ 	.word	0x00000c20


	//   ....[8]....
        /*00dc*/ 	.word	0x00000c60


	//   ....[9]....
        /*00e0*/ 	.word	0x00000ca0


	//   ....[10]....
        /*00e4*/ 	.word	0x00001b00


	//   ....[11]....
        /*00e8*/ 	.word	0x00001b80


	//   ....[12]....
        /*00ec*/ 	.word	0x00001bd0


	//   ....[13]....
        /*00f0*/ 	.word	0x00001c10


	//   ....[14]....
        /*00f4*/ 	.word	0x00001c40


	//----- nvinfo : EIATTR_VRC_CTA_INIT_COUNT
	.align		4
.L_268:
        /*00f8*/ 	.byte	0x02, 0x4a
	.zero		1
	.zero		1


	//----- nvinfo : EIATTR_EXIT_INSTR_OFFSETS
	.align		4
        /*00fc*/ 	.byte	0x04, 0x1c
        /*00fe*/ 	.short	(.L_270 - .L_269)


	//   ....[0]....
.L_269:
        /*0100*/ 	.word	0x000000a0


	//   ....[1]....
        /*0104*/ 	.word	0x000000e0


	//   ....[2]....
        /*0108*/ 	.word	0x00001d50


	//   ....[3]....
        /*010c*/ 	.word	0x00001da0


	//----- nvinfo : EIATTR_MAX_THREADS
	.align		4
.L_270:
        /*0110*/ 	.byte	0x04, 0x05
        /*0112*/ 	.short	(.L_272 - .L_271)
.L_271:
        /*0114*/ 	.word	0x00000100
        /*0118*/ 	.word	0x00000001
        /*011c*/ 	.word	0x00000001


	//----- nvinfo : EIATTR_CRS_STACK_SIZE
	.align		4
.L_272:
        /*0120*/ 	.byte	0x04, 0x1e
        /*0122*/ 	.short	(.L_274 - .L_273)
.L_273:
        /*0124*/ 	.word	0x00000000


	//----- nvinfo : EIATTR_CBANK_PARAM_SIZE
	.align		4
.L_274:
        /*0128*/ 	.byte	0x03, 0x19
        /*012a*/ 	.short	0x0021


	//----- nvinfo : EIATTR_PARAM_CBANK
	.align		4
        /*012c*/ 	.byte	0x04, 0x0a
        /*012e*/ 	.short	(.L_276 - .L_275)
	.align		4
.L_275:
        /*0130*/ 	.word	index@(.nv.constant0._ZN3cub18CUB_300001_SM_10006detail6reduce28DeviceReduceSingleTileKernelINS2_10policy_hubIiyN4cuda3__47maximumIiEEE10Policy1000EN6thrust24THRUST_300001_SM_1000_NS6detail15normal_iteratorINSC_10device_ptrIiEEEEPiyS8_iiNS5_3std3__410__identityEEEvT0_T1_T2_T3_T4_T6_)
        /*0134*/ 	.short	0x0380
        /*0136*/ 	.short	0x0021


	//----- nvinfo : EIATTR_SW_WAR
	.align		4
.L_276:
        /*0138*/ 	.byte	0x04, 0x36
        /*013a*/ 	.short	(.L_278 - .L_277)
.L_277:
        /*013c*/ 	.word	0x00000008
.L_278:


//--------------------- .nv.info._ZN3cub18CUB_300001_SM_10006detail6reduce28DeviceReduceSingleTileKernelINS2_10policy_hubIijN4cuda3__47maximumIiEEE10Policy1000EPiSB_iS8_iiNS5_3std3__410__identityEEEvT0_T1_T2_T3_T4_T6_ --------------------------
	.section	.nv.info._ZN3cub18CUB_300001_SM_10006detail6reduce28DeviceReduceSingleTileKernelINS2_10policy_hubIijN4cuda3__47maximumIiEEE10Policy1000EPiSB_iS8_iiNS5_3std3__410__identityEEEvT0_T1_T2_T3_T4_T6_,"",@"SHT_CUDA_INFO"
	.sectionflags	@""
	.align	4


	//----- nvinfo : EIATTR_CUDA_API_VERSION
	.align		4
        /*0000*/ 	.byte	0x04, 0x37
        /*0002*/ 	.short	(.L_280 - .L_279)
.L_279:
        /*0004*/ 	.word	0x00000082


	//----- nvinfo : EIATTR_KPARAM_INFO
	.align		4
.L_280:
        /*0008*/ 	.byte	0x04, 0x17
        /*000a*/ 	.short	(.L_282 - .L_281)
.L_281:
        /*000c*/ 	.word	0x00000000
        /*0010*/ 	.short	0x0005
        /*0012*/ 	.short	0x001c
        /*0014*/ 	.byte	0x00, 0xf0, 0x05, 0x00


	//----- nvinfo : EIATTR_KPARAM_INFO
	.align		4
.L_282:
        /*0018*/ 	.byte	0x04, 0x17
        /*001a*/ 	.short	(.L_284 - .L_283)
.L_283:
        /*001c*/ 	.word	0x00000000
        /*0020*/ 	.short	0x0004
        /*0022*/ 	.short	0x0018
        /*0024*/ 	.byte	0x00, 0xf0, 0x11, 0x00


	//----- nvinfo : EIATTR_KPARAM_INFO
	.align		4
.L_284:
        /*0028*/ 	.byte	0x04, 0x17
        /*002a*/ 	.short	(.L_286 - .L_285)
.L_285:
        /*002c*/ 	.word	0x00000000
        /*0030*/ 	.short	0x0003
        /*0032*/ 	.short	0x0014
        /*0034*/ 	.byte	0x00, 0xf0, 0x05, 0x00


	//----- nvinfo : EIATTR_KPARAM_INFO
	.align		4
.L_286:
        /*0038*/ 	.byte	0x04, 0x17
        /*003a*/ 	.short	(.L_288 - .L_287)
.L_287:
        /*003c*/ 	.word	0x00000000
        /*0040*/ 	.short	0x0002
        /*0042*/ 	.short	0x0010
        /*0044*/ 	.byte	0x00, 0xf0, 0x11, 0x00


	//----- nvinfo : EIATTR_KPARAM_INFO
	.align		4
.L_288:
        /*0048*/ 	.byte	0x04, 0x17
        /*004a*/ 	.short	(.L_290 - .L_289)
.L_289:
        /*004c*/ 	.word	0x00000000
        /*0050*/ 	.short	0x0001
        /*0052*/ 	.short	0x0008
        /*0054*/ 	.byte	0x00, 0xf5, 0x21, 0x00


	//----- nvinfo : EIATTR_KPARAM_INFO
	.align		4
.L_290:
        /*0058*/ 	.byte	0x04, 0x17
        /*005a*/ 	.short	(.L_292 - .L_291)
.L_291:
        /*005c*/ 	.word	0x00000000
        /*0060*/ 	.short	0x0000
        /*0062*/ 	.short	0x0000
        /*0064*/ 	.byte	0x00, 0xf5, 0x21, 0x00


	//----- nvinfo : EIATTR_SPARSE_MMA_MASK
	.align		4
.L_292:
        /*0068*/ 	.byte	0x03, 0x50
        /*006a*/ 	.short	0x0000


	//----- nvinfo : EIATTR_MAXREG_COUNT
	.align		4
        /*006c*/ 	.byte	0x03, 0x1b
        /*006e*/ 	.short	0x00ff


	//----- nvinfo : EIATTR_NUM_BARRIERS
	.align		4
        /*0070*/ 	.byte	0x02, 0x4c
        /*0072*/ 	.byte	0x01
	.zero		1


	//----- nvinfo : EIATTR_MERCURY_ISA_VERSION
	.align		4
        /*0074*/ 	.byte	0x03, 0x5f
        /*0076*/ 	.short	0x0101


	//----- nvinfo : EIATTR_COOP_GROUP_MASK_REGIDS
	.align		4
        /*0078*/ 	.byte	0x04, 0x29
        /*007a*/ 	.short	(.L_294 - .L_293)


	//   ....[0]....
.L_293:
        /*007c*/ 	.word	0xffffffff


	//   ....[1]....
        /*0080*/ 	.word	0xffffffff


	//   ....[2]....
        /*0084*/ 	.word	0xffffffff


	//   ....[3]....
        /*0088*/ 	.word	0xffffffff


	//   ....[4]....
        /*008c*/ 	.word	0xffffffff


	//   ....[5]....
        /*0090*/ 	.word	0xffffffff


	//   ....[6]....
        /*0094*/ 	.word	0xffffffff


	//   ....[7]....
        /*0098*/ 	.word	0xffffffff


	//   ....[8]....
        /*009c*/ 	.word	0xffffffff


	//   ....[9]....
        /*00a0*/ 	.word	0xffffffff


	//   ....[10]....
        /*00a4*/ 	.word	0xffffffff


	//   ....[11]....
        /*00a8*/ 	.word	0xffffffff


	//   ....[12]....
        /*00ac*/ 	.word	0xffffffff


	//   ....[13]....
        /*00b0*/ 	.word	0xffffffff


	//   ....[14]....
        /*00b4*/ 	.word	0xffffffff


	//   ....[15]....
        /*00b8*/ 	.word	0xffffffff


	//   ....[16]....
        /*00bc*/ 	.word	0xffffffff


	//   ....[17]....
        /*00c0*/ 	.word	0xffffffff


	//   ....[18]....
        /*00c4*/ 	.word	0xffffffff


	//   ....[19]....
        /*00c8*/ 	.word	0xffffffff


	//   ....[20]....
        /*00cc*/ 	.word	0xffffffff


	//   ....[21]....
        /*00d0*/ 	.word	0xffffffff


	//   ....[22]....
        /*00d4*/ 	.word	0xffffffff


	//   ....[23]....
        /*00d8*/ 	.word	0xffffffff


	//   ....[24]....
        /*00dc*/ 	.word	0xffffffff


	//   ....[25]....
        /*00e0*/ 	.word	0xffffffff


	//   ....[26]....
        /*00e4*/ 	.word	0xffffffff


	//   ....[27]....
        /*00e8*/ 	.word	0xffffffff


	//   ....[28]....
        /*00ec*/ 	.word	0xffffffff


	//   ....[29]....
        /*00f0*/ 	.word	0xffffffff


	//----- nvinfo : EIATTR_COOP_GROUP_INSTR_OFFSETS
	.align		4
.L_294:
        /*00f4*/ 	.byte	0x04, 0x28
        /*00f6*/ 	.short	(.L_296 - .L_295)


	//   ....[0]....
.L_295:
        /*00f8*/ 	.word	0x000008a0


	//   ....[1]....
        /*00fc*/ 	.word	0x00000900


	//   ....[2]....
        /*0100*/ 	.word	0x00000970


	//   ....[3]....
        /*0104*/ 	.word	0x000009c0


	//   ....[4]....
        /*0108*/ 	.word	0x000009f0


	//   ....[5]....
        /*010c*/ 	.word	0x00000b80


	//   ....[6]....
        /*0110*/ 	.word	0x00000c10


	//   ....[7]....
        /*0114*/ 	.word	0x00000c60


	//   ....[8]....
        /*0118*/ 	.word	0x00000ca0


	//   ....[9]....
        /*011c*/ 	.word	0x00000ce0


	//   ....[10]....
        /*0120*/ 	.word	0x00001940


	//   ....[11]....
        /*0124*/ 	.word	0x000019c0


	//   ....[12]....
        /*0128*/ 	.word	0x00001a10


	//   ....[13]....
        /*012c*/ 	.word	0x00001a50


	//   ....[14]....
        /*0130*/ 	.word	0x00001a80


	//   ....[15]....
        /*0134*/ 	.word	0x00002330


	//   ....[16]....
        /*0138*/ 	.word	0x00002390


	//   ....[17]....
        /*013c*/ 	.word	0x00002400


	//   ....[18]....
        /*0140*/ 	.word	0x00002450


	//   ....[19]....
        /*0144*/ 	.word	0x00002480


	//   ....[20]....
        /*0148*/ 	.word	0x00002610


	//   ....[21]....
        /*014c*/ 	.word	0x00002690


	//   ....[22]....
        /*0150*/ 	.word	0x000026d0


	//   ....[23]....
        /*0154*/ 	.word	0x00002720


	//   ....[24]....
        /*0158*/ 	.word	0x00002770


	//   ....[25]....
        /*015c*/ 	.word	0x00003550


	//   ....[26]....
        /*0160*/ 	.word	0x000035d0


	//   ....[27]....
        /*0164*/ 	.word	0x00003620


	//   ....[28]....
        /*0168*/ 	.word	0x00003660


	//   ....[29]....
        /*016c*/ 	.word	0x00003690


	//----- nvinfo : EIATTR_VRC_CTA_INIT_COUNT
	.align		4
.L_296:
        /*0170*/ 	.byte	0x02, 0x4a
	.zero		1
	.zero		1


	//----- nvinfo : EIATTR_EXIT_INSTR_OFFSETS
	.align		4
        /*0174*/ 	.byte	0x04, 0x1c
        /*0176*/ 	.short	(.L_298 - .L_297)


	//   ....[0]....
.L_297:
        /*0178*/ 	.word	0x00000080


	//   ....[1]....
        /*017c*/ 	.word	0x000000c0


	//   ....[2]....
        /*0180*/ 	.word	0x000037b0


	//   ....[3]....
        /*0184*/ 	.word	0x00003800


	//----- nvinfo : EIATTR_MAX_THREADS
	.align		4
.L_298:
        /*0188*/ 	.byte	0x04, 0x05
        /*018a*/ 	.short	(.L_300 - .L_299)
.L_299:
        /*018c*/ 	.word	0x00000100
        /*0190*/ 	.word	0x00000001
        /*0194*/ 	.word	0x00000001


	//----- nvinfo : EIATTR_CRS_STACK_SIZE
	.align		4
.L_300:
        /*0198*/ 	.byte	0x04, 0x1e
        /*019a*/ 	.short	(.L_302 - .L_301)
.L_301:
        /*019c*/ 	.word	0x00000000


	//----- nvinfo : EIATTR_CBANK_PARAM_SIZE
	.align		4
.L_302:
        /*01a0*/ 	.byte	0x03, 0x19
        /*01a2*/ 	.short	0x001d


	//----- nvinfo : EIATTR_PARAM_CBANK
	.align		4
        /*01a4*/ 	.byte	0x04, 0x0a
        /*01a6*/ 	.short	(.L_304 - .L_303)
	.align		4
.L_303:
        /*01a8*/ 	.word	index@(.nv.constant0._ZN3cub18CUB_300001_SM_10006detail6reduce28DeviceReduceSingleTileKernelINS2_10policy_hubIijN4cuda3__47maximumIiEEE10Policy1000EPiSB_iS8_iiNS5_3std3__410__identityEEEvT0_T1_T2_T3_T4_T6_)
        /*01ac*/ 	.short	0x0380
        /*01ae*/ 	.short	0x001d


	//----- nvinfo : EIATTR_SW_WAR
	.align		4
.L_304:
        /*01b0*/ 	.byte	0x04, 0x36
        /*01b2*/ 	.short	(.L_306 - .L_305)
.L_305:
        /*01b4*/ 	.word	0x00000008
.L_306:


//--------------------- .nv.info._ZN3cub18CUB_300001_SM_10006detail6reduce18DeviceReduceKernelINS2_10policy_hubIijN4cuda3__47maximumIiEEE10Policy1000EN6thrust24THRUST_300001_SM_1000_NS6detail15normal_iteratorINSC_10device_ptrIiEEEEjS8_iNS5_3std3__410__identityEEEvT0_PT3_T1_NS0_13GridEvenShareISO_EET2_T4_ --------------------------
	.section	.nv.info._ZN3cub18CUB_300001_SM_10006detail6reduce18DeviceReduceKernelINS2_10policy_hubIijN4cuda3__47maximumIiEEE10Policy1000EN6thrust24THRUST_300001_SM_1000_NS6detail15normal_iteratorINSC_10device_ptrIiEEEEjS8_iNS5_3std3__410__identityEEEvT0_PT3_T1_NS0_13GridEvenShareISO_EET2_T4_,"",@"SHT_CUDA_INFO"
	.sectionflags	@""
	.align	4


	//----- nvinfo : EIATTR_CUDA_API_VERSION
	.align		4
        /*0000*/ 	.byte	0x04, 0x37
        /*0002*/ 	.short	(.L_308 - .L_307)
.L_307:
        /*0004*/ 	.word	0x00000082


	//----- nvinfo : EIATTR_KPARAM_INFO
	.align		4
.L_308:
        /*0008*/ 	.byte	0x04, 0x17
        /*000a*/ 	.short	(.L_310 - .L_309)
.L_309:
        /*000c*/ 	.word	0x00000000
        /*0010*/ 	.short	0x0005
        /*0012*/ 	.short	0x003d
        /*0014*/ 	.byte	0x00, 0xf0, 0x05, 0x00


	//----- nvinfo : EIATTR_KPARAM_INFO
	.align		4
.L_310:
        /*0018*/ 	.byte	0x04, 0x17
        /*001a*/ 	.short	(.L_312 - .L_311)
.L_311:
        /*001c*/ 	.word	0x00000000
        /*0020*/ 	.short	0x0004
        /*0022*/ 	.short	0x003c
        /*0024*/ 	.byte	0x00, 0xf0, 0x05, 0x00


	//----- nvinfo : EIATTR_KPARAM_INFO
	.align		4
.L_312:
        /*0028*/ 	.byte	0x04, 0x17
        /*002a*/ 	.short	(.L_314 - .L_313)
.L_313:
        /*002c*/ 	.word	0x00000000
        /*0030*/ 	.short	0x0003
        /*0032*/ 	.short	0x0014
        /*0034*/ 	.byte	0x00, 0xf0, 0xa1, 0x00


	//----- nvinfo : EIATTR_KPARAM_INFO
	.align		4
.L_314:
        /*0038*/ 	.byte	0x04, 0x17
        /*003a*/ 	.short	(.L_316 - .L_315)
.L_315:
        /*003c*/ 	.word	0x00000000
        /*0040*/ 	.short	0x0002
        /*0042*/ 	.short	0x0010
        /*0044*/ 	.byte	0x00, 0xf0, 0x11, 0x00


	//----- nvinfo : EIATTR_KPARAM_INFO
	.align		4
.L_316:
        /*0048*/ 	.byte	0x04, 0x17
        /*004a*/ 	.short	(.L_318 - .L_317)
.L_317:
        /*004c*/ 	.word	0x00000000
        /*0050*/ 	.short	0x0001
        /*0052*/ 	.short	0x0008
        /*0054*/ 	.byte	0x00, 0xf5, 0x21, 0x00


	//----- nvinfo : EIATTR_KPARAM_INFO
	.align		4
.L_318:
        /*0058*/ 	.byte	0x04, 0x17
        /*005a*/ 	.short	(.L_320 - .L_319)
.L_319:
        /*005c*/ 	.word	0x00000000
        /*0060*/ 	.short	0x0000
        /*0062*/ 	.short	0x0000
        /*0064*/ 	.byte	0x00, 0xf0, 0x21, 0x00


	//----- nvinfo : EIATTR_SPARSE_MMA_MASK
	.align		4
.L_320:
        /*0068*/ 	.byte	0x03, 0x50
        /*006a*/ 	.short	0x0000


	//----- nvinfo : EIATTR_MAXREG_COUNT
	.align		4
        /*006c*/ 	.byte	0x03, 0x1b
        /*006e*/ 	.short	0x00ff


	//----- nvinfo : EIATTR_NUM_BARRIERS
	.align		4
        /*0070*/ 	.byte	0x02, 0x4c
        /*0072*/ 	.byte	0x01
	.zero		1


	//----- nvinfo : EIATTR_MERCURY_ISA_VERSION
	.align		4
        /*0074*/ 	.byte	0x03, 0x5f
        /*0076*/ 	.short	0x0101


	//----- nvinfo : EIATTR_COOP_GROUP_MASK_REGIDS
	.align		4
        /*0078*/ 	.byte	0x04, 0x29
        /*007a*/ 	.short	(.L_322 - .L_321)


	//   ....[0]....
.L_321:
        /*007c*/ 	.word	0xffffffff


	//   ....[1]....
        /*0080*/ 	.word	0xffffffff


	//   ....[2]....
        /*0084*/ 	.word	0xffffffff


	//   ....[3]....
        /*0088*/ 	.word	0xffffffff


	//   ....[4]....
        /*008c*/ 	.word	0xffffffff


	//   ....[5]....
        /*0090*/ 	.word	0xffffffff


	//   ....[6]....
        /*0094*/ 	.word	0xffffffff


	//   ....[7]....
        /*0098*/ 	.word	0xffffffff


	//   ....[8]....
        /*009c*/ 	.word	0xffffffff


	//   ....[9]....
        /*00a0*/ 	.word	0xffffffff


	//   ....[10]....
        /*00a4*/ 	.word	0xffffffff


	//   ....[11]....
        /*00a8*/ 	.word	0xffffffff


	//   ....[12]....
        /*00ac*/ 	.word	0xffffffff


	//   ....[13]....
        /*00b0*/ 	.word	0xffffffff


	//   ....[14]....
        /*00b4*/ 	.word	0xffffffff


	//----- nvinfo : EIATTR_COOP_GROUP_INSTR_OFFSETS
	.align		4
.L_322:
        /*00b8*/ 	.byte	0x04, 0x28
        /*00ba*/ 	.short	(.L_324 - .L_323)


	//   ....[0]....
.L_323:
        /*00bc*/ 	.word	0x00000b10


	//   ....[1]....
        /*00c0*/ 	.word	0x00000b70


	//   ....[2]....
        /*00c4*/ 	.word	0x00000be0


	//   ....[3]....
        /*00c8*/ 	.word	0x00000c30


	//   ....[4]....
        /*00cc*/ 	.word	0x00000c60


	//   ....[5]....
        /*00d0*/ 	.word	0x00000df0


	//   ....[6]....
        /*00d4*/ 	.word	0x00000e80


	//   ....[7]....
        /*00d8*/ 	.word	0x00000ed0


	//   ....[8]....
        /*00dc*/ 	.word	0x00000f10


	//   ....[9]....
        /*00e0*/ 	.word	0x00000f50


	//   ....[10]....
        /*00e4*/ 	.word	0x00002060


	//   ....[11]....
        /*00e8*/ 	.word	0x000020f0


	//   ....[12]....
        /*00ec*/ 	.word	0x00002140


	//   ....[13]....
        /*00f0*/ 	.word	0x00002180


	//   ....[14]....
        /*00f4*/ 	.word	0x000021b0


	//----- nvinfo : EIATTR_VRC_CTA_INIT_COUNT
	.align		4
.L_324:
        /*00f8*/ 	.byte	0x02, 0x4a
	.zero		1
	.zero		1


	//----- nvinfo : EIATTR_EXIT_INSTR_OFFSETS
	.align		4
        /*00fc*/ 	.byte	0x04, 0x1c
        /*00fe*/ 	.short	(.L_326 - .L_325)


	//   ....[0]....
.L_325:
        /*0100*/ 	.word	0x000022d0


	//   ....[1]....
        /*0104*/ 	.word	0x00002310


	//----- nvinfo : EIATTR_MAX_THREADS
	.align		4
.L_326:
        /*0108*/ 	.byte	0x04, 0x05
        /*010a*/ 	.short	(.L_328 - .L_327)
.L_327:
        /*010c*/ 	.word	0x00000100
        /*0110*/ 	.word	0x00000001
        /*0114*/ 	.word	0x00000001


	//----- nvinfo : EIATTR_CRS_STACK_SIZE
	.align		4
.L_328:
        /*0118*/ 	.byte	0x04, 0x1e
        /*011a*/ 	.short	(.L_330 - .L_329)
.L_329:
        /*011c*/ 	.word	0x00000000


	//----- nvinfo : EIATTR_CBANK_PARAM_SIZE
	.align		4
.L_330:
        /*0120*/ 	.byte	0x03, 0x19
        /*0122*/ 	.short	0x003e


	//----- nvinfo : EIATTR_PARAM_CBANK
	.align		4
        /*0124*/ 	.byte	0x04, 0x0a
        /*0126*/ 	.short	(.L_332 - .L_331)
	.align		4
.L_331:
        /*0128*/ 	.word	index@(.nv.constant0._ZN3cub18CUB_300001_SM_10006detail6reduce18DeviceReduceKernelINS2_10policy_hubIijN4cuda3__47maximumIiEEE10Policy1000EN6thrust24THRUST_300001_SM_1000_NS6detail15normal_iteratorINSC_10device_ptrIiEEEEjS8_iNS5_3std3__410__identityEEEvT0_PT3_T1_NS0_13GridEvenShareISO_EET2_T4_)
        /*012c*/ 	.short	0x0380
        /*012e*/ 	.short	0x003e


	//----- nvinfo : EIATTR_SW_WAR
	.align		4
.L_332:
        /*0130*/ 	.byte	0x04, 0x36
        /*0132*/ 	.short	(.L_334 - .L_333)
.L_333:
        /*0134*/ 	.word	0x00000008
.L_334:


//--------------------- .nv.info._ZN3cub18CUB_300001_SM_10006detail6reduce28DeviceReduceSingleTileKernelINS2_10policy_hubIijN4cuda3__47maximumIiEEE10Policy1000EN6thrust24THRUST_300001_SM_1000_NS6detail15normal_iteratorINSC_10device_ptrIiEEEEPijS8_iiNS5_3std3__410__identityEEEvT0_T1_T2_T3_T4_T6_ --------------------------
	.section	.nv.info._ZN3cub18CUB_300001_SM_10006detail6reduce28DeviceReduceSingleTileKernelINS2_10policy_hubIijN4cuda3__47maximumIiEEE10Policy1000EN6thrust24THRUST_300001_SM_1000_NS6detail15normal_iteratorINSC_10device_ptrIiEEEEPijS8_iiNS5_3std3__410__identityEEEvT0_T1_T2_T3_T4_T6_,"",@"SHT_CUDA_INFO"
	.sectionflags	@""
	.align	4


	//----- nvinfo : EIATTR_CUDA_API_VERSION
	.align		4
        /*0000*/ 	.byte	0x04, 0x37
        /*0002*/ 	.short	(.L_336 - .L_335)
.L_335:
        /*0004*/ 	.word	0x00000082


	//----- nvinfo : EIATTR_KPARAM_INFO
	.align		4
.L_336:
        /*0008*/ 	.byte	0x04, 0x17
        /*000a*/ 	.short	(.L_338 - .L_337)
.L_337:
        /*000c*/ 	.word	0x00000000
        /*0010*/ 	.short	0x0005
        /*0012*/ 	.short	0x001c
        /*0014*/ 	.byte	0x00, 0xf0, 0x05, 0x00


	//----- nvinfo : EIATTR_KPARAM_INFO
	.align		4
.L_338:
        /*0018*/ 	.byte	0x04, 0x17
        /*001a*/ 	.short	(.L_340 - .L_339)
.L_339:
        /*001c*/ 	.word	0x00000000
        /*0020*/ 	.short	0x0004
        /*0022*/ 	.short	0x0018
        /*0024*/ 	.byte	0x00, 0xf0, 0x11, 0x00


	//----- nvinfo : EIATTR_KPARAM_INFO
	.align		4
.L_340:
        /*0028*/ 	.byte	0x04, 0x17
        /*002a*/ 	.short	(.L_342 - .L_341)
.L_341:
        /*002c*/ 	.word	0x00000000
        /*0030*/ 	.short	0x0003
        /*0032*/ 	.short	0x0014
        /*0034*/ 	.byte	0x00, 0xf0, 0x05, 0x00


	//----- nvinfo : EIATTR_KPARAM_INFO
	.align		4
.L_342:
        /*0038*/ 	.byte	0x04, 0x17
        /*003a*/ 	.short	(.L_344 - .L_343)
.L_343:
        /*003c*/ 	.word	0x00000000
        /*0040*/ 	.short	0x0002
        /*0042*/ 	.short	0x0010
        /*0044*/ 	.byte	0x00, 0xf0, 0x11, 0x00


	//----- nvinfo : EIATTR_KPARAM_INFO
	.align		4
.L_344:
        /*0048*/ 	.byte	0x04, 0x17
        /*004a*/ 	.short	(.L_346 - .L_345)
.L_345:
        /*004c*/ 	.word	0x00000000
        /*0050*/ 	.short	0x0001
        /*0052*/ 	.short	0x0008
        /*0054*/ 	.byte	0x00, 0xf5, 0x21, 0x00


	//----- nvinfo : EIATTR_KPARAM_INFO
	.align		4
.L_346:
        /*0058*/ 	.byte	0x04, 0x17
        /*005a*/ 	.short	(.L_348 - .L_347)
.L_347:
        /*005c*/ 	.word	0x00000000
        /*0060*/ 	.short	0x0000
        /*0062*/ 	.short	0x0000
        /*0064*/ 	.byte	0x00, 0xf0, 0x21, 0x00


	//----- nvinfo : EIATTR_SPARSE_MMA_MASK
	.align		4
.L_348:
        /*0068*/ 	.byte	0x03, 0x50
        /*006a*/ 	.short	0x0000


	//----- nvinfo : EIATTR_MAXREG_COUNT
	.align		4
        /*006c*/ 	.byte	0x03, 0x1b
        /*006e*/ 	.short	0x00ff


	//----- nvinfo : EIATTR_NUM_BARRIERS
	.align		4
        /*0070*/ 	.byte	0x02, 0x4c
        /*0072*/ 	.byte	0x01
	.zero		1


	//----- nvinfo : EIATTR_MERCURY_ISA_VERSION
	.align		4
        /*0074*/ 	.byte	0x03, 0x5f
        /*0076*/ 	.short	0x0101


	//----- nvinfo : EIATTR_COOP_GROUP_MASK_REGIDS
	.align		4
        /*0078*/ 	.byte	0x04, 0x29
        /*007a*/ 	.short	(.L_350 - .L_349)


	//   ....[0]....
.L_349:
        /*007c*/ 	.word	0xffffffff


	//   ....[1]....
        /*0080*/ 	.word	0xffffffff


	//   ....[2]....
        /*0084*/ 	.word	0xffffffff


	//   ....[3]....
        /*0088*/ 	.word	0xffffffff


	//   ....[4]....
        /*008c*/ 	.word	0xffffffff


	//   ....[5]....
        /*0090*/ 	.word	0xffffffff


	//   ....[6]....
        /*0094*/ 	.word	0xffffffff


	//   ....[7]....
        /*0098*/ 	.word	0xffffffff


	//   ....[8]....
        /*009c*/ 	.word	0xffffffff


	//   ....[9]....
        /*00a0*/ 	.word	0xffffffff


	//   ....[10]....
        /*00a4*/ 	.word	0xffffffff


	//   ....[11]....
        /*00a8*/ 	.word	0xffffffff


	//   ....[12]....
        /*00ac*/ 	.word	0xffffffff


	//   ....[13]....
        /*00b0*/ 	.word	0xffffffff


	//   ....[14]....
        /*00b4*/ 	.word	0xffffffff


	//----- nvinfo : EIATTR_COOP_GROUP_INSTR_OFFSETS
	.align		4
.L_350:
        /*00b8*/ 	.byte	0x04, 0x28
        /*00ba*/ 	.short	(.L_352 - .L_351)


	//   ....[0]....
.L_351:
        /*00bc*/ 	.word	0x00000840


	//   ....[1]....
        /*00c0*/ 	.word	0x000008a0


	//   ....[2]....
        /*00c4*/ 	.word	0x00000910


	//   ....[3]....
        /*00c8*/ 	.word	0x00000960


	//   ....[4]....
        /*00cc*/ 	.word	0x00000990


	//   ....[5]....
        /*00d0*/ 	.word	0x00000b20


	//   ....[6]....
        /*00d4*/ 	.word	0x00000bb0


	//   ....[7]....
        /*00d8*/ 	.word	0x00000c00


	//   ....[8]....
        /*00dc*/ 	.word	0x00000c40


	//   ....[9]....
        /*00e0*/ 	.word	0x00000c80


	//   ....[10]....
        /*00e4*/ 	.word	0x00001c30


	//   ....[11]....
        /*00e8*/ 	.word	0x00001cb0


	//   ....[12]....
        /*00ec*/ 	.word	0x00001d00


	//   ....[13]....
        /*00f0*/ 	.word	0x00001d40


	//   ....[14]....
        /*00f4*/ 	.word	0x00001d70


	//----- nvinfo : EIATTR_VRC_CTA_INIT_COUNT
	.align		4
.L_352:
        /*00f8*/ 	.byte	0x02, 0x4a
	.zero		1
	.zero		1


	//----- nvinfo : EIATTR_EXIT_INSTR_OFFSETS
	.align		4
        /*00fc*/ 	.byte	0x04, 0x1c
        /*00fe*/ 	.short	(.L_354 - .L_353)


	//   ....[0]....
.L_353:
        /*0100*/ 	.word	0x00000080


	//   ....[1]....
        /*0104*/ 	.word	0x000000c0


	//   ....[2]....
        /*0108*/ 	.word	0x00001e90


	//   ....[3]....
        /*010c*/ 	.word	0x00001ee0


	//----- nvinfo : EIATTR_MAX_THREADS
	.align		4
.L_354:
        /*0110*/ 	.byte	0x04, 0x05
        /*0112*/ 	.short	(.L_356 - .L_355)
.L_355:
        /*0114*/ 	.word	0x00000100
        /*0118*/ 	.word	0x00000001
        /*011c*/ 	.word	0x00000001


	//----- nvinfo : EIATTR_CRS_STACK_SIZE
	.align		4
.L_356:
        /*0120*/ 	.byte	0x04, 0x1e
        /*0122*/ 	.short	(.L_358 - .L_357)
.L_357:
        /*0124*/ 	.word	0x00000000


	//----- nvinfo : EIATTR_CBANK_PARAM_SIZE
	.align		4
.L_358:
        /*0128*/ 	.byte	0x03, 0x19
        /*012a*/ 	.short	0x001d


	//----- nvinfo : EIATTR_PARAM_CBANK
	.align		4
        /*012c*/ 	.byte	0x04, 0x0a
        /*012e*/ 	.short	(.L_360 - .L_359)
	.align		4
.L_359:
        /*0130*/ 	.word	index@(.nv.constant0._ZN3cub18CUB_300001_SM_10006detail6reduce28DeviceReduceSingleTileKernelINS2_10policy_hubIijN4cuda3__47maximumIiEEE10Policy1000EN6thrust24THRUST_300001_SM_1000_NS6detail15normal_iteratorINSC_10device_ptrIiEEEEPijS8_iiNS5_3std3__410__identityEEEvT0_T1_T2_T3_T4_T6_)
        /*0134*/ 	.short	0x0380
        /*0136*/ 	.short	0x001d


	//----- nvinfo : EIATTR_SW_WAR
	.align		4
.L_360:
        /*0138*/ 	.byte	0x04, 0x36
        /*013a*/ 	.short	(.L_362 - .L_361)
.L_361:
        /*013c*/ 	.word	0x00000008
.L_362:


//--------------------- .nv.info._ZN3cub18CUB_300001_SM_10006detail6reduce28DeviceReduceSingleTileKernelINS2_10policy_hubIiyN4cuda3std3__44plusIiEEE10Policy1000EPiSC_iS9_iiNS7_10__identityEEEvT0_T1_T2_T3_T4_T6_ --------------------------
	.section	.nv.info._ZN3cub18CUB_300001_SM_10006detail6reduce28DeviceReduceSingleTileKernelINS2_10policy_hubIiyN4cuda3std3__44plusIiEEE10Policy1000EPiSC_iS9_iiNS7_10__identityEEEvT0_T1_T2_T3_T4_T6_,"",@"SHT_CUDA_INFO"
	.sectionflags	@""
	.align	4


	//----- nvinfo : EIATTR_CUDA_API_VERSION
	.align		4
        /*0000*/ 	.byte	0x04, 0x37
        /*0002*/ 	.short	(.L_364 - .L_363)
.L_363:
        /*0004*/ 	.word	0x00000082


	//----- nvinfo : EIATTR_KPARAM_INFO
	.align		4
.L_364:
        /*0008*/ 	.byte	0x04, 0x17
        /*000a*/ 	.short	(.L_366 - .L_365)
.L_365:
        /*000c*/ 	.word	0x00000000
        /*0010*/ 	.short	0x0005
        /*0012*/ 	.short	0x001c
        /*0014*/ 	.byte	0x00, 0xf0, 0x05, 0x00


	//----- nvinfo : EIATTR_KPARAM_INFO
	.align		4
.L_366:
        /*0018*/ 	.byte	0x04, 0x17
        /*001a*/ 	.short	(.L_368 - .L_367)
.L_367:
        /*001c*/ 	.word	0x00000000
        /*0020*/ 	.short	0x0004
        /*0022*/ 	.short	0x0018
        /*0024*/ 	.byte	0x00, 0xf0, 0x11, 0x00


	//----- nvinfo : EIATTR_KPARAM_INFO
	.align		4
.L_368:
        /*0028*/ 	.byte	0x04, 0x17
        /*002a*/ 	.short	(.L_370 - .L_369)
.L_369:
        /*002c*/ 	.word	0x00000000
        /*0030*/ 	.short	0x0003
        /*0032*/ 	.short	0x0014
        /*0034*/ 	.byte	0x00, 0xf0, 0x05, 0x00


	//----- nvinfo : EIATTR_KPARAM_INFO
	.align		4
.L_370:
        /*0038*/ 	.byte	0x04, 0x17
        /*003a*/ 	.short	(.L_372 - .L_371)
.L_371:
        /*003c*/ 	.word	0x00000000
        /*0040*/ 	.short	0x0002
        /*0042*/ 	.short	0x0010
        /*0044*/ 	.byte	0x00, 0xf0, 0x11, 0x00


	//----- nvinfo : EIATTR_KPARAM_INFO
	.align		4
.L_372:
        /*0048*/ 	.byte	0x04, 0x17
        /*004a*/ 	.short	(.L_374 - .L_373)
.L_373:
        /*004c*/ 	.word	0x00000000
        /*0050*/ 	.short	0x0001
        /*0052*/ 	.short	0x0008
        /*0054*/ 	.byte	0x00, 0xf5, 0x21, 0x00


	//----- nvinfo : EIATTR_KPARAM_INFO
	.align		4
.L_374:
        /*0058*/ 	.byte	0x04, 0x17
        /*005a*/ 	.short	(.L_376 - .L_375)
.L_375:
        /*005c*/ 	.word	0x00000000
        /*0060*/ 	.short	0x0000
        /*0062*/ 	.short	0x0000
        /*0064*/ 	.byte	0x00, 0xf5, 0x21, 0x00


	//----- nvinfo : EIATTR_SPARSE_MMA_MASK
	.align		4
.L_376:
        /*0068*/ 	.byte	0x03, 0x50
        /*006a*/ 	.short	0x0000


	//----- nvinfo : EIATTR_MAXREG_COUNT
	.align		4
        /*006c*/ 	.byte	0x03, 0x1b
        /*006e*/ 	.short	0x00ff


	//----- nvinfo : EIATTR_NUM_BARRIERS
	.align		4
        /*0070*/ 	.byte	0x02, 0x4c
        /*0072*/ 	.byte	0x01
	.zero		1


	//----- nvinfo : EIATTR_MERCURY_ISA_VERSION
	.align		4
        /*0074*/ 	.byte	0x03, 0x5f
        /*0076*/ 	.short	0x0101


	//----- nvinfo : EIATTR_COOP_GROUP_MASK_REGIDS
	.align		4
        /*0078*/ 	.byte	0x04, 0x29
        /*007a*/ 	.short	(.L_378 - .L_377)


	//   ....[0]....
.L_377:
        /*007c*/ 	.word	0xffffffff


	//   ....[1]....
        /*0080*/ 	.word	0xffffffff


	//   ....[2]....
        /*0084*/ 	.word	0xffffffff


	//   ....[3]....
        /*0088*/ 	.word	0xffffffff


	//   ....[4]....
        /*008c*/ 	.word	0xffffffff


	//   ....[5]....
        /*0090*/ 	.word	0xffffffff


	//   ....[6]....
        /*0094*/ 	.word	0xffffffff


	//   ....[7]....
        /*0098*/ 	.word	0xffffffff


	//   ....[8]....
        /*009c*/ 	.word	0xffffffff


	//   ....[9]....
        /*00a0*/ 	.word	0xffffffff


	//   ....[10]....
        /*00a4*/ 	.word	0xffffffff


	//   ....[11]....
        /*00a8*/ 	.word	0xffffffff


	//   ....[12]....
        /*00ac*/ 	.word	0xffffffff


	//   ....[13]....
        /*00b0*/ 	.word	0xffffffff


	//   ....[14]....
        /*00b4*/ 	.word	0xffffffff


	//   ....[15]....
        /*00b8*/ 	.word	0xffffffff


	//   ....[16]....
        /*00bc*/ 	.word	0xffffffff


	//   ....[17]....
        /*00c0*/ 	.word	0xffffffff


	//   ....[18]....
        /*00c4*/ 	.word	0xffffffff


	//   ....[19]....
        /*00c8*/ 	.word	0xffffffff


	//   ....[20]....
        /*00cc*/ 	.word	0xffffffff


	//   ....[21]....
        /*00d0*/ 	.word	0xffffffff


	//   ....[22]....
        /*00d4*/ 	.word	0xffffffff


	//   ....[23]....
        /*00d8*/ 	.word	0xffffffff


	//   ....[24]....
        /*00dc*/ 	.word	0xffffffff


	//   ....[25]....
        /*00e0*/ 	.word	0xffffffff


	//   ....[26]....
        /*00e4*/ 	.word	0xffffffff


	//   ....[27]....
        /*00e8*/ 	.word	0xffffffff


	//   ....[28]....
        /*00ec*/ 	.word	0xffffffff


	//   ....[29]....
        /*00f0*/ 	.word	0xffffffff


	//----- nvinfo : EIATTR_COOP_GROUP_INSTR_OFFSETS
	.align		4
.L_378:
        /*00f4*/ 	.byte	0x04, 0x28
        /*00f6*/ 	.short	(.L_380 - .L_379)


	//   ....[0]....
.L_379:
        /*00f8*/ 	.word	0x00000890


	//   ....[1]....
        /*00fc*/ 	.word	0x000008f0


	//   ....[2]....
        /*0100*/ 	.word	0x00000940


	//   ....[3]....
        /*0104*/ 	.word	0x000009b0


	//   ....[4]....
        /*0108*/ 	.word	0x00000a10


	//   ....[5]....
        /*010c*/ 	.word	0x00000ba0


	//   ....[6]....
        /*0110*/ 	.word	0x00000c40


	//   ....[7]....
        /*0114*/ 	.word	0x00000cc0


	//   ....[8]....
        /*0118*/ 	.word	0x00000d20


	//   ....[9]....
        /*011c*/ 	.word	0x00000d60


	//   ....[10]....
        /*0120*/ 	.word	0x000019d0


	//   ....[11]....
        /*0124*/ 	.word	0x00001a30


	//   ....[12]....
        /*0128*/ 	.word	0x00001a90


	//   ....[13]....
        /*012c*/ 	.word	0x00001af0


	//   ....[14]....
        /*0130*/ 	.word	0x00001b50


	//   ....[15]....
        /*0134*/ 	.word	0x000023f0


	//   ....[16]....
        /*0138*/ 	.word	0x00002450


	//   ....[17]....
        /*013c*/ 	.word	0x000024a0


	//   ....[18]....
        /*0140*/ 	.word	0x00002510


	//   ....[19]....
        /*0144*/ 	.word	0x00002570


	//   ....[20]....
        /*0148*/ 	.word	0x00002700


	//   ....[21]....
        /*014c*/ 	.word	0x00002790


	//   ....[22]....
        /*0150*/ 	.word	0x000027e0


	//   ....[23]....
        /*0154*/ 	.word	0x00002850


	//   ....[24]....
        /*0158*/ 	.word	0x000028c0


	//   ....[25]....
        /*015c*/ 	.word	0x000036a0


	//   ....[26]....
        /*0160*/ 	.word	0x00003700


	//   ....[27]....
        /*0164*/ 	.word	0x00003760


	//   ....[28]....
        /*0168*/ 	.word	0x000037c0


	//   ....[29]....
        /*016c*/ 	.word	0x00003820


	//----- nvinfo : EIATTR_VRC_CTA_INIT_COUNT
	.align		4
.L_380:
        /*0170*/ 	.byte	0x02, 0x4a
	.zero		1
	.zero		1


	//----- nvinfo : EIATTR_EXIT_INSTR_OFFSETS
	.align		4
        /*0174*/ 	.byte	0x04, 0x1c
        /*0176*/ 	.short	(.L_382 - .L_381)


	//   ....[0]....
.L_381:
        /*0178*/ 	.word	0x00000080


	//   ....[1]....
        /*017c*/ 	.word	0x000000c0


	//   ....[2]....
        /*0180*/ 	.word	0x00003940


	//   ....[3]....
        /*0184*/ 	.word	0x00003990


	//----- nvinfo : EIATTR_MAX_THREADS
	.align		4
.L_382:
        /*0188*/ 	.byte	0x04, 0x05
        /*018a*/ 	.short	(.L_384 - .L_383)
.L_383:
        /*018c*/ 	.word	0x00000100
        /*0190*/ 	.word	0x00000001
        /*0194*/ 	.word	0x00000001


	//----- nvinfo : EIATTR_CRS_STACK_SIZE
	.align		4
.L_384:
        /*0198*/ 	.byte	0x04, 0x1e
        /*019a*/ 	.short	(.L_386 - .L_385)
.L_385:
        /*019c*/ 	.word	0x00000000


	//----- nvinfo : EIATTR_CBANK_PARAM_SIZE
	.align		4
.L_386:
        /*01a0*/ 	.byte	0x03, 0x19
        /*01a2*/ 	.short	0x001d


	//----- nvinfo : EIATTR_PARAM_CBANK
	.align		4
        /*01a4*/ 	.byte	0x04, 0x0a
        /*01a6*/ 	.short	(.L_388 - .L_387)
	.align		4
.L_387:
        /*01a8*/ 	.word	index@(.nv.constant0._ZN3cub18CUB_300001_SM_10006detail6reduce28DeviceReduceSingleTileKernelINS2_10policy_hubIiyN4cuda3std3__44plusIiEEE10Policy1000EPiSC_iS9_iiNS7_10__identityEEEvT0_T1_T2_T3_T4_T6_)
        /*01ac*/ 	.short	0x0380
        /*01ae*/ 	.short	0x001d


	//----- nvinfo : EIATTR_SW_WAR
	.align		4
.L_388:
        /*01b0*/ 	.byte	0x04, 0x36
        /*01b2*/ 	.short	(.L_390 - .L_389)
.L_389:
        /*01b4*/ 	.word	0x00000008
.L_390:


//--------------------- .nv.info._ZN3cub18CUB_300001_SM_10006detail6reduce18DeviceReduceKernelINS2_10policy_hubIiyN4cuda3std3__44plusIiEEE10Policy1000EN6thrust24THRUST_300001_SM_1000_NS6detail15normal_iteratorINSD_10device_ptrIiEEEEyS9_iNS7_10__identityEEEvT0_PT3_T1_NS0_13GridEvenShareISN_EET2_T4_ --------------------------
	.section	.nv.info._ZN3cub18CUB_300001_SM_10006detail6reduce18DeviceReduceKernelINS2_10policy_hubIiyN4cuda3std3__44plusIiEEE10Policy1000EN6thrust24THRUST_300001_SM_1000_NS6detail15normal_iteratorINSD_10device_ptrIiEEEEyS9_iNS7_10__identityEEEvT0_PT3_T1_NS0_13GridEvenShareISN_EET2_T4_,"",@"SHT_CUDA_INFO"
	.sectionflags	@""
	.align	4


	//----- nvinfo : EIATTR_CUDA_API_VERSION
	.align		4
        /*0000*/ 	.byte	0x04, 0x37
        /*0002*/ 	.short	(.L_392 - .L_391)
.L_391:
        /*0004*/ 	.word	0x00000082


	//----- nvinfo : EIATTR_KPARAM_INFO
	.align		4
.L_392:
        /*0008*/ 	.byte	0x04, 0x17
        /*000a*/ 	.short	(.L_394 - .L_393)
.L_393:
        /*000c*/ 	.word	0x00000000
        /*0010*/ 	.short	0x0005
        /*0012*/ 	.short	0x0061
        /*0014*/ 	.byte	0x00, 0xf0, 0x05, 0x00


	//----- nvinfo : EIATTR_KPARAM_INFO
	.align		4
.L_394:
        /*0018*/ 	.byte	0x04, 0x17
        /*001a*/ 	.short	(.L_396 - .L_395)
.L_395:
        /*001c*/ 	.word	0x00000000
        /*0020*/ 	.short	0x0004
        /*0022*/ 	.short	0x0060
        /*0024*/ 	.byte	0x00, 0xf0, 0x05, 0x00


	//----- nvinfo : EIATTR_KPARAM_INFO
	.align		4
.L_396:
        /*0028*/ 	.byte	0x04, 0x17
        /*002a*/ 	.short	(.L_398 - .L_397)
.L_397:
        /*002c*/ 	.word	0x00000000
        /*0030*/ 	.short	0x0003
        /*0032*/ 	.short	0x0018
        /*0034*/ 	.byte	0x00, 0xf0, 0x21, 0x01


	//----- nvinfo : EIATTR_KPARAM_INFO
	.align		4
.L_398:
        /*0038*/ 	.byte	0x04, 0x17
        /*003a*/ 	.short	(.L_400 - .L_399)
.L_399:
        /*003c*/ 	.word	0x00000000
        /*0040*/ 	.short	0x0002
        /*0042*/ 	.short	0x0010
        /*0044*/ 	.byte	0x00, 0xf0, 0x21, 0x00


	//----- nvinfo : EIATTR_KPARAM_INFO
	.align		4
.L_400:
        /*0048*/ 	.byte	0x04, 0x17
        /*004a*/ 	.short	(.L_402 - .L_401)
.L_401:
        /*004c*/ 	.word	0x00000000
        /*0050*/ 	.short	0x0001
        /*0052*/ 	.short	0x0008
        /*0054*/ 	.byte	0x00, 0xf5, 0x21, 0x00


	//----- nvinfo : EIATTR_KPARAM_INFO
	.align		4
.L_402:
        /*0058*/ 	.byte	0x04, 0x17
        /*005a*/ 	.short	(.L_404 - .L_403)
.L_403:
        /*005c*/ 	.word	0x00000000
        /*0060*/ 	.short	0x0000
        /*0062*/ 	.short	0x0000
        /*0064*/ 	.byte	0x00, 0xf0, 0x21, 0x00


	//----- nvinfo : EIATTR_SPARSE_MMA_MASK
	.align		4
.L_404:
        /*0068*/ 	.byte	0x03, 0x50
        /*006a*/ 	.short	0x0000


	//----- nvinfo : EIATTR_MAXREG_COUNT
	.align		4
        /*006c*/ 	.byte	0x03, 0x1b
        /*006e*/ 	.short	0x00ff


	//----- nvinfo : EIATTR_NUM_BARRIERS
	.align		4
        /*0070*/ 	.byte	0x02, 0x4c
        /*0072*/ 	.byte	0x01
	.zero		1


	//----- nvinfo : EIATTR_MERCURY_ISA_VERSION
	.align		4
        /*0074*/ 	.byte	0x03, 0x5f
        /*0076*/ 	.short	0x0101


	//----- nvinfo : EIATTR_COOP_GROUP_MASK_REGIDS
	.align		4
        /*0078*/ 	.byte	0x04, 0x29
        /*007a*/ 	.short	(.L_406 - .L_405)


	//   ....[0]....
.L_405:
        /*007c*/ 	.word	0xffffffff


	//   ....[1]....
        /*0080*/ 	.word	0xffffffff


	//   ....[2]....
        /*0084*/ 	.word	0xffffffff


	//   ....[3]....
        /*0088*/ 	.word	0xffffffff


	//   ....[4]....
        /*008c*/ 	.word	0xffffffff


	//   ....[5]....
        /*0090*/ 	.word	0xffffffff


	//   ....[6]....
        /*0094*/ 	.word	0xffffffff


	//   ....[7]....
        /*0098*/ 	.word	0xffffffff


	//   ....[8]....
        /*009c*/ 	.word	0xffffffff


	//   ....[9]....
        /*00a0*/ 	.word	0xffffffff


	//   ....[10]....
        /*00a4*/ 	.word	0xffffffff


	//   ....[11]....
        /*00a8*/ 	.word	0xffffffff


	//   ....[12]....
        /*00ac*/ 	.word	0xffffffff


	//   ....[13]....
        /*00b0*/ 	.word	0xffffffff


	//   ....[14]....
        /*00b4*/ 	.word	0xffffffff


	//----- nvinfo : EIATTR_COOP_GROUP_INSTR_OFFSETS
	.align		4
.L_406:
        /*00b8*/ 	.byte	0x04, 0x28
        /*00ba*/ 	.short	(.L_408 - .L_407)


	//   ....[0]....
.L_407:
        /*00bc*/ 	.word	0x000008e0


	//   ....[1]....
        /*00c0*/ 	.word	0x00000940


	//   ....[2]....
        /*00c4*/ 	.word	0x000009a0


	//   ....[3]....
        /*00c8*/ 	.word	0x00000a00


	//   ....[4]....
        /*00cc*/ 	.word	0x00000a60


	//   ....[5]....
        /*00d0*/ 	.word	0x00000bf0


	//   ....[6]....
        /*00d4*/ 	.word	0x00000c90


	//   ....[7]....
        /*00d8*/ 	.word	0x00000d10


	//   ....[8]....
        /*00dc*/ 	.word	0x00000d70


	//   ....[9]....
        /*00e0*/ 	.word	0x00000db0


	//   ....[10]....
        /*00e4*/ 	.word	0x00001db0


	//   ....[11]....
        /*00e8*/ 	.word	0x00001e10


	//   ....[12]....
        /*00ec*/ 	.word	0x00001e70


	//   ....[13]....
        /*00f0*/ 	.word	0x00001ed0


	//   ....[14]....
        /*00f4*/ 	.word	0x00001f30


	//----- nvinfo : EIATTR_VRC_CTA_INIT_COUNT
	.align		4
.L_408:
        /*00f8*/ 	.byte	0x02, 0x4a
	.zero		1
	.zero		1


	//----- nvinfo : EIATTR_EXIT_INSTR_OFFSETS
	.align		4
        /*00fc*/ 	.byte	0x04, 0x1c
        /*00fe*/ 	.short	(.L_410 - .L_409)


	//   ....[0]....
.L_409:
        /*0100*/ 	.word	0x00002050


	//   ....[1]....
        /*0104*/ 	.word	0x000020b0


	//----- nvinfo : EIATTR_MAX_THREADS
	.align		4
.L_410:
        /*0108*/ 	.byte	0x04, 0x05
        /*010a*/ 	.short	(.L_412 - .L_411)
.L_411:
        /*010c*/ 	.word	0x00000100
        /*0110*/ 	.word	0x00000001
        /*0114*/ 	.word	0x00000001


	//----- nvinfo : EIATTR_CRS_STACK_SIZE
	.align		4
.L_412:
        /*0118*/ 	.byte	0x04, 0x1e
        /*011a*/ 	.short	(.L_414 - .L_413)
.L_413:
        /*011c*/ 	.word	0x00000000


	//----- nvinfo : EIATTR_CBANK_PARAM_SIZE
	.align		4
.L_414:
        /*0120*/ 	.byte	0x03, 0x19
        /*0122*/ 	.short	0x0062


	//----- nvinfo : EIATTR_PARAM_CBANK
	.align		4
        /*0124*/ 	.byte	0x04, 0x0a
        /*0126*/ 	.short	(.L_416 - .L_415)
	.align		4
.L_415:
        /*0128*/ 	.word	index@(.nv.constant0._ZN3cub18CUB_300001_SM_10006detail6reduce18DeviceReduceKernelINS2_10policy_hubIiyN4cuda3std3__44plusIiEEE10Policy1000EN6thrust24THRUST_300001_SM_1000_NS6detail15normal_iteratorINSD_10device_ptrIiEEEEyS9_iNS7_10__identityEEEvT0_PT3_T1_NS0_13GridEvenShareISN_EET2_T4_)
        /*012c*/ 	.short	0x0380
        /*012e*/ 	.short	0x0062


	//----- nvinfo : EIATTR_SW_WAR
	.align		4
.L_416:
        /*0130*/ 	.byte	0x04, 0x36
        /*0132*/ 	.short	(.L_418 - .L_417)
.L_417:
        /*0134*/ 	.word	0x00000008
.L_418:


//--------------------- .nv.info._ZN3cub18CUB_300001_SM_10006detail6reduce28DeviceReduceSingleTileKernelINS2_10policy_hubIiyN4cuda3std3__44plusIiEEE10Policy1000EN6thrust24THRUST_300001_SM_1000_NS6detail15normal_iteratorINSD_10device_ptrIiEEEEPiyS9_iiNS7_10__identityEEEvT0_T1_T2_T3_T4_T6_ --------------------------
	.section	.nv.info._ZN3cub18CUB_300001_SM_10006detail6reduce28DeviceReduceSingleTileKernelINS2_10policy_hubIiyN4cuda3std3__44plusIiEEE10Policy1000EN6thrust24THRUST_300001_SM_1000_NS6detail15normal_iteratorINSD_10device_ptrIiEEEEPiyS9_iiNS7_10__identityEEEvT0_T1_T2_T3_T4_T6_,"",@"SHT_CUDA_INFO"
	.sectionflags	@""
	.align	4


	//----- nvinfo : EIATTR_CUDA_API_VERSION
	.align		4
        /*0000*/ 	.byte	0x04, 0x37
        /*0002*/ 	.short	(.L_420 - .L_419)
.L_419:
        /*0004*/ 	.word	0x00000082


	//----- nvinfo : EIATTR_KPARAM_INFO
	.align		4
.L_420:
        /*0008*/ 	.byte	0x04, 0x17
        /*000a*/ 	.short	(.L_422 - .L_421)
.L_421:
        /*000c*/ 	.word	0x00000000
        /*0010*/ 	.short	0x0005
        /*0012*/ 	.short	0x0020
        /*0014*/ 	.byte	0x00, 0xf0, 0x05, 0x00


	//----- nvinfo : EIATTR_KPARAM_INFO
	.align		4
.L_422:
        /*0018*/ 	.byte	0x04, 0x17
        /*001a*/ 	.short	(.L_424 - .L_423)
.L_423:
        /*001c*/ 	.word	0x00000000
        /*0020*/ 	.short	0x0004
        /*0022*/ 	.short	0x001c
        /*0024*/ 	.byte	0x00, 0xf0, 0x11, 0x00


	//----- nvinfo : EIATTR_KPARAM_INFO
	.align		4
.L_424:
        /*0028*/ 	.byte	0x04, 0x17
        /*002a*/ 	.short	(.L_426 - .L_425)
.L_425:
        /*002c*/ 	.word	0x00000000
        /*0030*/ 	.short	0x0003
        /*0032*/ 	.short	0x0018
        /*0034*/ 	.byte	0x00, 0xf0, 0x05, 0x00


	//----- nvinfo : EIATTR_KPARAM_INFO
	.align		4
.L_426:
        /*0038*/ 	.byte	0x04, 0x17
        /*003a*/ 	.short	(.L_428 - .L_427)
.L_427:
        /*003c*/ 	.word	0x00000000
        /*0040*/ 	.short	0x0002
        /*0042*/ 	.short	0x0010
        /*0044*/ 	.byte	0x00, 0xf0, 0x21, 0x00


	//----- nvinfo : EIATTR_KPARAM_INFO
	.align		4
.L_428:
        /*0048*/ 	.byte	0x04, 0x17
        /*004a*/ 	.short	(.L_430 - .L_429)
.L_429:
        /*004c*/ 	.word	0x00000000
        /*0050*/ 	.short	0x0001
        /*0052*/ 	.short	0x0008
        /*0054*/ 	.byte	0x00, 0xf5, 0x21, 0x00


	//----- nvinfo : EIATTR_KPARAM_INFO
	.align		4
.L_430:
        /*0058*/ 	.byte	0x04, 0x17
        /*005a*/ 	.short	(.L_432 - .L_431)
.L_431:
        /*005c*/ 	.word	0x00000000
        /*0060*/ 	.short	0x0000
        /*0062*/ 	.short	0x0000
        /*0064*/ 	.byte	0x00, 0xf0, 0x21, 0x00


	//----- nvinfo : EIATTR_SPARSE_MMA_MASK
	.align		4
.L_432:
        /*0068*/ 	.byte	0x03, 0x50
        /*006a*/ 	.short	0x0000


	//----- nvinfo : EIATTR_MAXREG_COUNT
	.align		4
        /*006c*/ 	.byte	0x03, 0x1b
        /*006e*/ 	.short	0x00ff


	//----- nvinfo : EIATTR_NUM_BARRIERS
	.align		4
        /*0070*/ 	.byte	0x02, 0x4c
        /*0072*/ 	.byte	0x01
	.zero		1


	//----- nvinfo : EIATTR_MERCURY_ISA_VERSION
	.align		4
        /*0074*/ 	.byte	0x03, 0x5f
        /*0076*/ 	.short	0x0101


	//----- nvinfo : EIATTR_COOP_GROUP_MASK_REGIDS
	.align		4
        /*0078*/ 	.byte	0x04, 0x29
        /*007a*/ 	.short	(.L_434 - .L_433)


	//   ....[0]....
.L_433:
        /*007c*/ 	.word	0xffffffff


	//   ....[1]....
        /*0080*/ 	.word	0xffffffff


	//   ....[2]....
        /*0084*/ 	.word	0xffffffff


	//   ....[3]....
        /*0088*/ 	.word	0xffffffff


	//   ....[4]....
        /*008c*/ 	.word	0xffffffff


	//   ....[5]....
        /*0090*/ 	.word	0xffffffff


	//   ....[6]....
        /*0094*/ 	.word	0xffffffff


	//   ....[7]....
        /*0098*/ 	.word	0xffffffff


	//   ....[8]....
        /*009c*/ 	.word	0xffffffff


	//   ....[9]....
        /*00a0*/ 	.word	0xffffffff


	//   ....[10]....
        /*00a4*/ 	.word	0xffffffff


	//   ....[11]....
        /*00a8*/ 	.word	0xffffffff


	//   ....[12]....
        /*00ac*/ 	.word	0xffffffff


	//   ....[13]....
        /*00b0*/ 	.word	0xffffffff


	//   ....[14]....
        /*00b4*/ 	.word	0xffffffff


	//----- nvinfo : EIATTR_COOP_GROUP_INSTR_OFFSETS
	.align		4
.L_434:
        /*00b8*/ 	.byte	0x04, 0x28
        /*00ba*/ 	.short	(.L_436 - .L_435)


	//   ....[0]....
.L_435:
        /*00bc*/ 	.word	0x00000850


	//   ....[1]....
        /*00c0*/ 	.word	0x000008b0


	//   ....[2]....
        /*00c4*/ 	.word	0x00000910


	//   ....[3]....
        /*00c8*/ 	.word	0x00000970


	//   ....[4]....
        /*00cc*/ 	.word	0x000009d0


	//   ....[5]....
        /*00d0*/ 	.word	0x00000b60


	//   ....[6]....
        /*00d4*/ 	.word	0x00000c00


	//   ....[7]....
        /*00d8*/ 	.word	0x00000c80


	//   ....[8]....
        /*00dc*/ 	.word	0x00000ce0


	//   ....[9]....
        /*00e0*/ 	.word	0x00000d20


	//   ....[10]....
        /*00e4*/ 	.word	0x00001b90


	//   ....[11]....
        /*00e8*/ 	.word	0x00001bf0


	//   ....[12]....
        /*00ec*/ 	.word	0x00001c50


	//   ....[13]....
        /*00f0*/ 	.word	0x00001cb0


	//   ....[14]....
        /*00f4*/ 	.word	0x00001d10


	//----- nvinfo : EIATTR_VRC_CTA_INIT_COUNT
	.align		4
.L_436:
        /*00f8*/ 	.byte	0x02, 0x4a
	.zero		1
	.zero		1


	//----- nvinfo : EIATTR_EXIT_INSTR_OFFSETS
	.align		4
        /*00fc*/ 	.byte	0x04, 0x1c
        /*00fe*/ 	.short	(.L_438 - .L_437)


	//   ....[0]....
.L_437:
        /*0100*/ 	.word	0x000000a0


	//   ....[1]....
        /*0104*/ 	.word	0x000000e0


	//   ....[2]....
        /*0108*/ 	.word	0x00001e20


	//   ....[3]....
        /*010c*/ 	.word	0x00001e70


	//----- nvinfo : EIATTR_MAX_THREADS
	.align		4
.L_438:
        /*0110*/ 	.byte	0x04, 0x05
        /*0112*/ 	.short	(.L_440 - .L_439)
.L_439:
        /*0114*/ 	.word	0x00000100
        /*0118*/ 	.word	0x00000001
        /*011c*/ 	.word	0x00000001


	//----- nvinfo : EIATTR_CRS_STACK_SIZE
	.align		4
.L_440:
        /*0120*/ 	.byte	0x04, 0x1e
        /*0122*/ 	.short	(.L_442 - .L_441)
.L_441:
        /*0124*/ 	.word	0x00000000


	//----- nvinfo : EIATTR_CBANK_PARAM_SIZE
	.align		4
.L_442:
        /*0128*/ 	.byte	0x03, 0x19
        /*012a*/ 	.short	0x0021


	//----- nvinfo : EIATTR_PARAM_CBANK
	.align		4
        /*012c*/ 	.byte	0x04, 0x0a
        /*012e*/ 	.short	(.L_444 - .L_443)
	.align		4
.L_443:
        /*0130*/ 	.word	index@(.nv.constant0._ZN3cub18CUB_300001_SM_10006detail6reduce28DeviceReduceSingleTileKernelINS2_10policy_hubIiyN4cuda3std3__44plusIiEEE10Policy1000EN6thrust24THRUST_300001_SM_1000_NS6detail15normal_iteratorINSD_10device_ptrIiEEEEPiyS9_iiNS7_10__identityEEEvT0_T1_T2_T3_T4_T6_)
        /*0134*/ 	.short	0x0380
        /*0136*/ 	.short	0x0021


	//----- nvinfo : EIATTR_SW_WAR
	.align		4
.L_444:
        /*0138*/ 	.byte	0x04, 0x36
        /*013a*/ 	.short	(.L_446 - .L_445)
.L_445:
        /*013c*/ 	.word	0x00000008
.L_446:


//--------------------- .nv.info._ZN3cub18CUB_300001_SM_10006detail6reduce28DeviceReduceSingleTileKernelINS2_10policy_hubIijN4cuda3std3__44plusIiEEE10Policy1000EPiSC_iS9_iiNS7_10__identityEEEvT0_T1_T2_T3_T4_T6_ --------------------------
	.section	.nv.info._ZN3cub18CUB_300001_SM_10006detail6reduce28DeviceReduceSingleTileKernelINS2_10policy_hubIijN4cuda3std3__44plusIiEEE10Policy1000EPiSC_iS9_iiNS7_10__identityEEEvT0_T1_T2_T3_T4_T6_,"",@"SHT_CUDA_INFO"
	.sectionflags	@""
	.align	4


	//----- nvinfo : EIATTR_CUDA_API_VERSION
	.align		4
        /*0000*/ 	.byte	0x04, 0x37
        /*0002*/ 	.short	(.L_448 - .L_447)
.L_447:
        /*0004*/ 	.word	0x00000082


	//----- nvinfo : EIATTR_KPARAM_INFO
	.align		4
.L_448:
        /*0008*/ 	.byte	0x04, 0x17
        /*000a*/ 	.short	(.L_450 - .L_449)
.L_449:
        /*000c*/ 	.word	0x00000000
        /*0010*/ 	.short	0x0005
        /*0012*/ 	.short	0x001c
        /*0014*/ 	.byte	0x00, 0xf0, 0x05, 0x00


	//----- nvinfo : EIATTR_KPARAM_INFO
	.align		4
.L_450:
        /*0018*/ 	.byte	0x04, 0x17
        /*001a*/ 	.short	(.L_452 - .L_451)
.L_451:
        /*001c*/ 	.word	0x00000000
        /*0020*/ 	.short	0x0004
        /*0022*/ 	.short	0x0018
        /*0024*/ 	.byte	0x00, 0xf0, 0x11, 0x00


	//----- nvinfo : EIATTR_KPARAM_INFO
	.align		4
.L_452:
        /*0028*/ 	.byte	0x04, 0x17
        /*002a*/ 	.short	(.L_454 - .L_453)
.L_453:
        /*002c*/ 	.word	0x00000000
        /*0030*/ 	.short	0x0003
        /*0032*/ 	.short	0x0014
        /*0034*/ 	.byte	0x00, 0xf0, 0x05, 0x00


	//----- nvinfo : EIATTR_KPARAM_INFO
	.align		4
.L_454:
        /*0038*/ 	.byte	0x04, 0x17
        /*003a*/ 	.short	(.L_456 - .L_455)
.L_455:
        /*003c*/ 	.word	0x00000000
        /*0040*/ 	.short	0x0002
        /*0042*/ 	.short	0x0010
        /*0044*/ 	.byte	0x00, 0xf0, 0x11, 0x00


	//----- nvinfo : EIATTR_KPARAM_INFO
	.align		4
.L_456:
        /*0048*/ 	.byte	0x04, 0x17
        /*004a*/ 	.short	(.L_458 - .L_457)
.L_457:
        /*004c*/ 	.word	0x00000000
        /*0050*/ 	.short	0x0001
        /*0052*/ 	.short	0x0008
        /*0054*/ 	.byte	0x00, 0xf5, 0x21, 0x00


	//----- nvinfo : EIATTR_KPARAM_INFO
	.align		4
.L_458:
        /*0058*/ 	.byte	0x04, 0x17
        /*005a*/ 	.short	(.L_460 - .L_459)
.L_459:
        /*005c*/ 	.word	0x00000000
        /*0060*/ 	.short	0x0000
        /*0062*/ 	.short	0x0000
        /*0064*/ 	.byte	0x00, 0xf5, 0x21, 0x00


	//----- nvinfo : EIATTR_SPARSE_MMA_MASK
	.align		4
.L_460:
        /*0068*/ 	.byte	0x03, 0x50
        /*006a*/ 	.short	0x0000


	//----- nvinfo : EIATTR_MAXREG_COUNT
	.align		4
        /*006c*/ 	.byte	0x03, 0x1b
        /*006e*/ 	.short	0x00ff


	//----- nvinfo : EIATTR_NUM_BARRIERS
	.align		4
        /*0070*/ 	.byte	0x02, 0x4c
        /*0072*/ 	.byte	0x01
	.zero		1


	//----- nvinfo : EIATTR_MERCURY_ISA_VERSION
	.align		4
        /*0074*/ 	.byte	0x03, 0x5f
        /*0076*/ 	.short	0x0101


	//----- nvinfo : EIATTR_COOP_GROUP_MASK_REGIDS
	.align		4
        /*0078*/ 	.byte	0x04, 0x29
        /*007a*/ 	.short	(.L_462 - .L_461)


	//   ....[0]....
.L_461:
        /*007c*/ 	.word	0xffffffff


	//   ....[1]....
        /*0080*/ 	.word	0xffffffff


	//   ....[2]....
        /*0084*/ 	.word	0xffffffff


	//   ....[3]....
        /*0088*/ 	.word	0xffffffff


	//   ....[4]....
        /*008c*/ 	.word	0xffffffff


	//   ....[5]....
        /*0090*/ 	.word	0xffffffff


	//   ....[6]....
        /*0094*/ 	.word	0xffffffff


	//   ....[7]....
        /*0098*/ 	.word	0xffffffff


	//   ....[8]....
        /*009c*/ 	.word	0xffffffff


	//   ....[9]....
        /*00a0*/ 	.word	0xffffffff


	//   ....[10]....
        /*00a4*/ 	.word	0xffffffff


	//   ....[11]....
        /*00a8*/ 	.word	0xffffffff


	//   ....[12]....
        /*00ac*/ 	.word	0xffffffff


	//   ....[13]....
        /*00b0*/ 	.word	0xffffffff


	//   ....[14]....
        /*00b4*/ 	.word	0xffffffff


	//   ....[15]....
        /*00b8*/ 	.word	0xffffffff


	//   ....[16]....
        /*00bc*/ 	.word	0xffffffff


	//   ....[17]....
        /*00c0*/ 	.word	0xffffffff


	//   ....[18]....
        /*00c4*/ 	.word	0xffffffff


	//   ....[19]....
        /*00c8*/ 	.word	0xffffffff


	//   ....[20]....
        /*00cc*/ 	.word	0xffffffff


	//   ....[21]....
        /*00d0*/ 	.word	0xffffffff


	//   ....[22]....
        /*00d4*/ 	.word	0xffffffff


	//   ....[23]....
        /*00d8*/ 	.word	0xffffffff


	//   ....[24]....
        /*00dc*/ 	.word	0xffffffff


	//   ....[25]....
        /*00e0*/ 	.word	0xffffffff


	//   ....[26]....
        /*00e4*/ 	.word	0xffffffff


	//   ....[27]....
        /*00e8*/ 	.word	0xffffffff


	//   ....[28]....
        /*00ec*/ 	.word	0xffffffff


	//   ....[29]....
        /*00f0*/ 	.word	0xffffffff


	//----- nvinfo : EIATTR_COOP_GROUP_INSTR_OFFSETS
	.align		4
.L_462:
        /*00f4*/ 	.byte	0x04, 0x28
        /*00f6*/ 	.short	(.L_464 - .L_463)


	//   ....[0]....
.L_463:
        /*00f8*/ 	.word	0x00000890


	//   ....[1]....
        /*00fc*/ 	.word	0x000008f0


	//   ....[2]....
        /*0100*/ 	.word	0x00000940


	//   ....[3]....
        /*0104*/ 	.word	0x000009b0


	//   ....[4]....
        /*0108*/ 	.word	0x00000a10


	//   ....[5]....
        /*010c*/ 	.word	0x00000ba0


	//   ....[6]....
        /*0110*/ 	.word	0x00000c40


	//   ....[7]....
        /*0114*/ 	.word	0x00000cc0


	//   ....[8]....
        /*0118*/ 	.word	0x00000d20


	//   ....[9]....
        /*011c*/ 	.word	0x00000d60


	//   ....[10]....
        /*0120*/ 	.word	0x000019d0


	//   ....[11]....
        /*0124*/ 	.word	0x00001a30


	//   ....[12]....
        /*0128*/ 	.word	0x00001a90


	//   ....[13]....
        /*012c*/ 	.word	0x00001af0


	//   ....[14]....
        /*0130*/ 	.word	0x00001b50


	//   ....[15]....
        /*0134*/ 	.word	0x000023f0


	//   ....[16]....
        /*0138*/ 	.word	0x00002450


	//   ....[17]....
        /*013c*/ 	.word	0x000024a0


	//   ....[18]....
        /*0140*/ 	.word	0x00002510


	//   ....[19]....
        /*0144*/ 	.word	0x00002570


	//   ....[20]....
        /*0148*/ 	.word	0x00002700


	//   ....[21]....
        /*014c*/ 	.word	0x00002790


	//   ....[22]....
        /*0150*/ 	.word	0x000027e0


	//   ....[23]....
        /*0154*/ 	.word	0x00002850


	//   ....[24]....
        /*0158*/ 	.word	0x000028c0


	//   ....[25]....
        /*015c*/ 	.word	0x000036a0


	//   ....[26]....
        /*0160*/ 	.word	0x00003700


	//   ....[27]....
        /*0164*/ 	.word	0x00003760


	//   ....[28]....
        /*0168*/ 	.word	0x000037c0


	//   ....[29]....
        /*016c*/ 	.word	0x00003820


	//----- nvinfo : EIATTR_VRC_CTA_INIT_COUNT
	.align		4
.L_464:
        /*0170*/ 	.byte	0x02, 0x4a
	.zero		1
	.zero		1


	//----- nvinfo : EIATTR_EXIT_INSTR_OFFSETS
	.align		4
        /*0174*/ 	.byte	0x04, 0x1c
        /*0176*/ 	.short	(.L_466 - .L_465)


	//   ....[0]....
.L_465:
        /*0178*/ 	.word	0x00000080


	//   ....[1]....
        /*017c*/ 	.word	0x000000c0


	//   ....[2]....
        /*0180*/ 	.word	0x00003940


	//   ....[3]....
        /*0184*/ 	.word	0x00003990


	//----- nvinfo : EIATTR_MAX_THREADS
	.align		4
.L_466:
        /*0188*/ 	.byte	0x04, 0x05
        /*018a*/ 	.short	(.L_468 - .L_467)
.L_467:
        /*018c*/ 	.word	0x00000100
        /*0190*/ 	.word	0x00000001
        /*0194*/ 	.word	0x00000001


	//----- nvinfo : EIATTR_CRS_STACK_SIZE
	.align		4
.L_468:
        /*0198*/ 	.byte	0x04, 0x1e
        /*019a*/ 	.short	(.L_470 - .L_469)
.L_469:
        /*019c*/ 	.word	0x00000000


	//----- nvinfo : EIATTR_CBANK_PARAM_SIZE
	.align		4
.L_470:
        /*01a0*/ 	.byte	0x03, 0x19
        /*01a2*/ 	.short	0x001d


	//----- nvinfo : EIATTR_PARAM_CBANK
	.align		4
        /*01a4*/ 	.byte	0x04, 0x0a
        /*01a6*/ 	.short	(.L_472 - .L_471)
	.align		4
.L_471:
        /*01a8*/ 	.word	index@(.nv.constant0._ZN3cub18CUB_300001_SM_10006detail6reduce28DeviceReduceSingleTileKernelINS2_10policy_hubIijN4cuda3std3__44plusIiEEE10Policy1000EPiSC_iS9_iiNS7_10__identityEEEvT0_T1_T2_T3_T4_T6_)
        /*01ac*/ 	.short	0x0380
        /*01ae*/ 	.short	0x001d


	//----- nvinfo : EIATTR_SW_WAR
	.align		4
.L_472:
        /*01b0*/ 	.byte	0x04, 0x36
        /*01b2*/ 	.short	(.L_474 - .L_473)
.L_473:
        /*01b4*/ 	.word	0x00000008
.L_474:


//--------------------- .nv.info._ZN3cub18CUB_300001_SM_10006detail6reduce18DeviceReduceKernelINS2_10policy_hubIijN4cuda3std3__44plusIiEEE10Policy1000EN6thrust24THRUST_300001_SM_1000_NS6detail15normal_iteratorINSD_10device_ptrIiEEEEjS9_iNS7_10__identityEEEvT0_PT3_T1_NS0_13GridEvenShareISN_EET2_T4_ --------------------------
	.section	.nv.info._ZN3cub18CUB_300001_SM_10006detail6reduce18DeviceReduceKernelINS2_10policy_hubIijN4cuda3std3__44plusIiEEE10Policy1000EN6thrust24THRUST_300001_SM_1000_NS6detail15normal_iteratorINSD_10device_ptrIiEEEEjS9_iNS7_10__identityEEEvT0_PT3_T1_NS0_13GridEvenShareISN_EET2_T4_,"",@"SHT_CUDA_INFO"
	.sectionflags	@""
	.align	4


	//----- nvinfo : EIATTR_CUDA_API_VERSION
	.align		4
        /*0000*/ 	.byte	0x04, 0x37
        /*0002*/ 	.short	(.L_476 - .L_475)
.L_475:
        /*0004*/ 	.word	0x00000082


	//----- nvinfo : EIATTR_KPARAM_INFO
	.align		4
.L_476:
        /*0008*/ 	.byte	0x04, 0x17
        /*000a*/ 	.short	(.L_478 - .L_477)
.L_477:
        /*000c*/ 	.word	0x00000000
        /*0010*/ 	.short	0x0005
        /*0012*/ 	.short	0x003d
        /*0014*/ 	.byte	0x00, 0xf0, 0x05, 0x00


	//----- nvinfo : EIATTR_KPARAM_INFO
	.align		4
.L_478:
        /*0018*/ 	.byte	0x04, 0x17
        /*001a*/ 	.short	(.L_480 - .L_479)
.L_479:
        /*001c*/ 	.word	0x00000000
        /*0020*/ 	.short	0x0004
        /*0022*/ 	.short	0x003c
        /*0024*/ 	.byte	0x00, 0xf0, 0x05, 0x00


	//----- nvinfo : EIATTR_KPARAM_INFO
	.align		4
.L_480:
        /*0028*/ 	.byte	0x04, 0x17
        /*002a*/ 	.short	(.L_482 - .L_481)
.L_481:
        /*002c*/ 	.word	0x00000000
        /*0030*/ 	.short	0x0003
        /*0032*/ 	.short	0x0014
        /*0034*/ 	.byte	0x00, 0xf0, 0xa1, 0x00


	//----- nvinfo : EIATTR_KPARAM_INFO
	.align		4
.L_482:
        /*0038*/ 	.byte	0x04, 0x17
        /*003a*/ 	.short	(.L_484 - .L_483)
.L_483:
        /*003c*/ 	.word	0x00000000
        /*0040*/ 	.short	0x0002
        /*0042*/ 	.short	0x0010
        /*0044*/ 	.byte	0x00, 0xf0, 0x11, 0x00


	//----- nvinfo : EIATTR_KPARAM_INFO
	.align		4
.L_484:
        /*0048*/ 	.byte	0x04, 0x17
        /*004a*/ 	.short	(.L_486 - .L_485)
.L_485:
        /*004c*/ 	.word	0x00000000
        /*0050*/ 	.short	0x0001
        /*0052*/ 	.short	0x0008
        /*0054*/ 	.byte	0x00, 0xf5, 0x21, 0x00


	//----- nvinfo : EIATTR_KPARAM_INFO
	.align		4
.L_486:
        /*0058*/ 	.byte	0x04, 0x17
        /*005a*/ 	.short	(.L_488 - .L_487)
.L_487:
        /*005c*/ 	.word	0x00000000
        /*0060*/ 	.short	0x0000
        /*0062*/ 	.short	0x0000
        /*0064*/ 	.byte	0x00, 0xf0, 0x21, 0x00


	//----- nvinfo : EIATTR_SPARSE_MMA_MASK
	.align		4
.L_488:
        /*0068*/ 	.byte	0x03, 0x50
        /*006a*/ 	.short	0x0000


	//----- nvinfo : EIATTR_MAXREG_COUNT
	.align		4
        /*006c*/ 	.byte	0x03, 0x1b
        /*006e*/ 	.short	0x00ff


	//----- nvinfo : EIATTR_NUM_BARRIERS
	.align		4
        /*0070*/ 	.byte	0x02, 0x4c
        /*0072*/ 	.byte	0x01
	.zero		1


	//----- nvinfo : EIATTR_MERCURY_ISA_VERSION
	.align		4
        /*0074*/ 	.byte	0x03, 0x5f
        /*0076*/ 	.short	0x0101


	//----- nvinfo : EIATTR_COOP_GROUP_MASK_REGIDS
	.align		4
        /*0078*/ 	.byte	0x04, 0x29
        /*007a*/ 	.short	(.L_490 - .L_489)


	//   ....[0]....
.L_489:
        /*007c*/ 	.word	0xffffffff


	//   ....[1]....
        /*0080*/ 	.word	0xffffffff


	//   ....[2]....
        /*0084*/ 	.word	0xffffffff


	//   ....[3]....
        /*0088*/ 	.word	0xffffffff


	//   ....[4]....
        /*008c*/ 	.word	0xffffffff


	//   ....[5]....
        /*0090*/ 	.word	0xffffffff


	//   ....[6]....
        /*0094*/ 	.word	0xffffffff


	//   ....[7]....
        /*0098*/ 	.word	0xffffffff


	//   ....[8]....
        /*009c*/ 	.word	0xffffffff


	//   ....[9]....
        /*00a0*/ 	.word	0xffffffff


	//   ....[10]....
        /*00a4*/ 	.word	0xffffffff


	//   ....[11]....
        /*00a8*/ 	.word	0xffffffff


	//   ....[12]....
        /*00ac*/ 	.word	0xffffffff


	//   ....[13]....
        /*00b0*/ 	.word	0xffffffff


	//   ....[14]....
        /*00b4*/ 	.word	0xffffffff


	//----- nvinfo : EIATTR_COOP_GROUP_INSTR_OFFSETS
	.align		4
.L_490:
        /*00b8*/ 	.byte	0x04, 0x28
        /*00ba*/ 	.short	(.L_492 - .L_491)


	//   ....[0]....
.L_491:
        /*00bc*/ 	.word	0x00000b10


	//   ....[1]....
        /*00c0*/ 	.word	0x00000b70


	//   ....[2]....
        /*00c4*/ 	.word	0x00000bd0


	//   ....[3]....
        /*00c8*/ 	.word	0x00000c30


	//   ....[4]....
        /*00cc*/ 	.word	0x00000c90


	//   ....[5]....
        /*00d0*/ 	.word	0x00000e20


	//   ....[6]....
        /*00d4*/ 	.word	0x00000ec0


	//   ....[7]....
        /*00d8*/ 	.word	0x00000f20


	//   ....[8]....
        /*00dc*/ 	.word	0x00000f80


	//   ....[9]....
        /*00e0*/ 	.word	0x00000fe0


	//   ....[10]....
        /*00e4*/ 	.word	0x00002100


	//   ....[11]....
        /*00e8*/ 	.word	0x00002170


	//   ....[12]....
        /*00ec*/ 	.word	0x000021c0


	//   ....[13]....
        /*00f0*/ 	.word	0x00002210


	//   ....[14]....
        /*00f4*/ 	.word	0x00002280


	//----- nvinfo : EIATTR_VRC_CTA_INIT_COUNT
	.align		4
.L_492:
        /*00f8*/ 	.byte	0x02, 0x4a
	.zero		1
	.zero		1


	//----- nvinfo : EIATTR_EXIT_INSTR_OFFSETS
	.align		4
        /*00fc*/ 	.byte	0x04, 0x1c
        /*00fe*/ 	.short	(.L_494 - .L_493)


	//   ....[0]....
.L_493:
        /*0100*/ 	.word	0x000023b0


	//   ....[1]....
        /*0104*/ 	.word	0x000023f0


	//----- nvinfo : EIATTR_MAX_THREADS
	.align		4
.L_494:
        /*0108*/ 	.byte	0x04, 0x05
        /*010a*/ 	.short	(.L_496 - .L_495)
.L_495:
        /*010c*/ 	.word	0x00000100
        /*0110*/ 	.word	0x00000001
        /*0114*/ 	.word	0x00000001


	//----- nvinfo : EIATTR_CRS_STACK_SIZE
	.align		4
.L_496:
        /*0118*/ 	.byte	0x04, 0x1e
        /*011a*/ 	.short	(.L_498 - .L_497)
.L_497:
        /*011c*/ 	.word	0x00000000


	//----- nvinfo : EIATTR_CBANK_PARAM_SIZE
	.align		4
.L_498:
        /*0120*/ 	.byte	0x03, 0x19
        /*0122*/ 	.short	0x003e


	//----- nvinfo : EIATTR_PARAM_CBANK
	.align		4
        /*0124*/ 	.byte	0x04, 0x0a
        /*0126*/ 	.short	(.L_500 - .L_499)
	.align		4
.L_499:
        /*0128*/ 	.word	index@(.nv.constant0._ZN3cub18CUB_300001_SM_10006detail6reduce18DeviceReduceKernelINS2_10policy_hubIijN4cuda3std3__44plusIiEEE10Policy1000EN6thrust24THRUST_300001_SM_1000_NS6detail15normal_iteratorINSD_10device_ptrIiEEEEjS9_iNS7_10__identityEEEvT0_PT3_T1_NS0_13GridEvenShareISN_EET2_T4_)
        /*012c*/ 	.short	0x0380
        /*012e*/ 	.short	0x003e


	//----- nvinfo : EIATTR_SW_WAR
	.align		4
.L_500:
        /*0130*/ 	.byte	0x04, 0x36
        /*0132*/ 	.short	(.L_502 - .L_501)
.L_501:
        /*0134*/ 	.word	0x00000008
.L_502:


//--------------------- .nv.info._ZN3cub18CUB_300001_SM_10006detail6reduce28DeviceReduceSingleTileKernelINS2_10policy_hubIijN4cuda3std3__44plusIiEEE10Policy1000EN6thrust24THRUST_300001_SM_1000_NS6detail15normal_iteratorINSD_10device_ptrIiEEEEPijS9_iiNS7_10__identityEEEvT0_T1_T2_T3_T4_T6_ --------------------------
	.section	.nv.info._ZN3cub18CUB_300001_SM_10006detail6reduce28DeviceReduceSingleTileKernelINS2_10policy_hubIijN4cuda3std3__44plusIiEEE10Policy1000EN6thrust24THRUST_300001_SM_1000_NS6detail15normal_iteratorINSD_10device_ptrIiEEEEPijS9_iiNS7_10__identityEEEvT0_T1_T2_T3_T4_T6_,"",@"SHT_CUDA_INFO"
	.sectionflags	@""
	.align	4


	//----- nvinfo : EIATTR_CUDA_API_VERSION
	.align		4
        /*0000*/ 	.byte	0x04, 0x37
        /*0002*/ 	.short	(.L_504 - .L_503)
.L_503:
        /*0004*/ 	.word	0x00000082


	//----- nvinfo : EIATTR_KPARAM_INFO
	.align		4
.L_504:
        /*0008*/ 	.byte	0x04, 0x17
        /*000a*/ 	.short	(.L_506 - .L_505)
.L_505:
        /*000c*/ 	.word	0x00000000
        /*0010*/ 	.short	0x0005
        /*0012*/ 	.short	0x001c
        /*0014*/ 	.byte	0x00, 0xf0, 0x05, 0x00


	//----- nvinfo : EIATTR_KPARAM_INFO
	.align		4
.L_506:
        /*0018*/ 	.byte	0x04, 0x17
        /*001a*/ 	.short	(.L_508 - .L_507)
.L_507:
        /*001c*/ 	.word	0x00000000
        /*0020*/ 	.short	0x0004
        /*0022*/ 	.short	0x0018
        /*0024*/ 	.byte	0x00, 0xf0, 0x11, 0x00


	//----- nvinfo : EIATTR_KPARAM_INFO
	.align		4
.L_508:
        /*0028*/ 	.byte	0x04, 0x17
        /*002a*/ 	.short	(.L_510 - .L_509)
.L_509:
        /*002c*/ 	.word	0x00000000
        /*0030*/ 	.short	0x0003
        /*0032*/ 	.short	0x0014
        /*0034*/ 	.byte	0x00, 0xf0, 0x05, 0x00


	//----- nvinfo : EIATTR_KPARAM_INFO
	.align		4
.L_510:
        /*0038*/ 	.byte	0x04, 0x17
        /*003a*/ 	.short	(.L_512 - .L_511)
.L_511:
        /*003c*/ 	.word	0x00000000
        /*0040*/ 	.short	0x0002
        /*0042*/ 	.short	0x0010
        /*0044*/ 	.byte	0x00, 0xf0, 0x11, 0x00


	//----- nvinfo : EIATTR_KPARAM_INFO
	.align		4
.L_512:
        /*0048*/ 	.byte	0x04, 0x17
        /*004a*/ 	.short	(.L_514 - .L_513)
.L_513:
        /*004c*/ 	.word	0x00000000
        /*0050*/ 	.short	0x0001
        /*0052*/ 	.short	0x0008
        /*0054*/ 	.byte	0x00, 0xf5, 0x21, 0x00


	//----- nvinfo : EIATTR_KPARAM_INFO
	.align		4
.L_514:
        /*0058*/ 	.byte	0x04, 0x17
        /*005a*/ 	.short	(.L_516 - .L_515)
.L_515:
        /*005c*/ 	.word	0x00000000
        /*0060*/ 	.short	0x0000
        /*0062*/ 	.short	0x0000
        /*0064*/ 	.byte	0x00, 0xf0, 0x21, 0x00


	//----- nvinfo : EIATTR_SPARSE_MMA_MASK
	.align		4
.L_516:
        /*0068*/ 	.byte	0x03, 0x50
        /*006a*/ 	.short	0x0000


	//----- nvinfo : EIATTR_MAXREG_COUNT
	.align		4
        /*006c*/ 	.byte	0x03, 0x1b
        /*006e*/ 	.short	0x00ff


	//----- nvinfo : EIATTR_NUM_BARRIERS
	.align		4
        /*0070*/ 	.byte	0x02, 0x4c
        /*0072*/ 	.byte	0x01
	.zero		1


	//----- nvinfo : EIATTR_MERCURY_ISA_VERSION
	.align		4
        /*0074*/ 	.byte	0x03, 0x5f
        /*0076*/ 	.short	0x0101


	//----- nvinfo : EIATTR_COOP_GROUP_MASK_REGIDS
	.align		4
        /*0078*/ 	.byte	0x04, 0x29
        /*007a*/ 	.short	(.L_518 - .L_517)


	//   ....[0]....
.L_517:
        /*007c*/ 	.word	0xffffffff


	//   ....[1]....
        /*0080*/ 	.word	0xffffffff


	//   ....[2]....
        /*0084*/ 	.word	0xffffffff


	//   ....[3]....
        /*0088*/ 	.word	0xffffffff


	//   ....[4]....
        /*008c*/ 	.word	0xffffffff


	//   ....[5]....
        /*0090*/ 	.word	0xffffffff


	//   ....[6]....
        /*0094*/ 	.word	0xffffffff


	//   ....[7]....
        /*0098*/ 	.word	0xffffffff


	//   ....[8]....
        /*009c*/ 	.word	0xffffffff


	//   ....[9]....
        /*00a0*/ 	.word	0xffffffff


	//   ....[10]....
        /*00a4*/ 	.word	0xffffffff


	//   ....[11]....
        /*00a8*/ 	.word	0xffffffff


	//   ....[12]....
        /*00ac*/ 	.word	0xffffffff


	//   ....[13]....
        /*00b0*/ 	.word	0xffffffff


	//   ....[14]....
        /*00b4*/ 	.word	0xffffffff


	//----- nvinfo : EIATTR_COOP_GROUP_INSTR_OFFSETS
	.align		4
.L_518:
        /*00b8*/ 	.byte	0x04, 0x28
        /*00ba*/ 	.short	(.L_520 - .L_519)


	//   ....[0]....
.L_519:
        /*00bc*/ 	.word	0x00000830


	//   ....[1]....
        /*00c0*/ 	.word	0x00000890


	//   ....[2]....
        /*00c4*/ 	.word	0x000008f0


	//   ....[3]....
        /*00c8*/ 	.word	0x00000950


	//   ....[4]....
        /*00cc*/ 	.word	0x000009b0


	//   ....[5]....
        /*00d0*/ 	.word	0x00000b40


	//   ....[6]....
        /*00d4*/ 	.word	0x00000be0


	//   ....[7]....
        /*00d8*/ 	.word	0x00000c60


	//   ....[8]....
        /*00dc*/ 	.word	0x00000cc0


	//   ....[9]....
        /*00e0*/ 	.word	0x00000d00


	//   ....[10]....
        /*00e4*/ 	.word	0x00001cc0


	//   ....[11]....
        /*00e8*/ 	.word	0x00001d20


	//   ....[12]....
        /*00ec*/ 	.word	0x00001d80


	//   ....[13]....
        /*00f0*/ 	.word	0x00001de0


	//   ....[14]....
        /*00f4*/ 	.word	0x00001e40


	//----- nvinfo : EIATTR_VRC_CTA_INIT_COUNT
	.align		4
.L_520:
        /*00f8*/ 	.byte	0x02, 0x4a
	.zero		1
	.zero		1


	//----- nvinfo : EIATTR_EXIT_INSTR_OFFSETS
	.align		4
        /*00fc*/ 	.byte	0x04, 0x1c
        /*00fe*/ 	.short	(.L_522 - .L_521)


	//   ....[0]....
.L_521:
        /*0100*/ 	.word	0x00000080


	//   ....[1]....
        /*0104*/ 	.word	0x000000c0


	//   ....[2]....
        /*0108*/ 	.word	0x00001f60


	//   ....[3]....
        /*010c*/ 	.word	0x00001fb0


	//----- nvinfo : EIATTR_MAX_THREADS
	.align		4
.L_522:
        /*0110*/ 	.byte	0x04, 0x05
        /*0112*/ 	.short	(.L_524 - .L_523)
.L_523:
        /*0114*/ 	.word	0x00000100
        /*0118*/ 	.word	0x00000001
        /*011c*/ 	.word	0x00000001


	//----- nvinfo : EIATTR_CRS_STACK_SIZE
	.align		4
.L_524:
        /*0120*/ 	.byte	0x04, 0x1e
        /*0122*/ 	.short	(.L_526 - .L_525)
.L_525:
        /*0124*/ 	.word	0x00000000


	//----- nvinfo : EIATTR_CBANK_PARAM_SIZE
	.align		4
.L_526:
        /*0128*/ 	.byte	0x03, 0x19
        /*012a*/ 	.short	0x001d


	//----- nvinfo : EIATTR_PARAM_CBANK
	.align		4
        /*012c*/ 	.byte	0x04, 0x0a
        /*012e*/ 	.short	(.L_528 - .L_527)
	.align		4
.L_527:
        /*0130*/ 	.word	index@(.nv.constant0._ZN3cub18CUB_300001_SM_10006detail6reduce28DeviceReduceSingleTileKernelINS2_10policy_hubIijN4cuda3std3__44plusIiEEE10Policy1000EN6thrust24THRUST_300001_SM_1000_NS6detail15normal_iteratorINSD_10device_ptrIiEEEEPijS9_iiNS7_10__identityEEEvT0_T1_T2_T3_T4_T6_)
        /*0134*/ 	.short	0x0380
        /*0136*/ 	.short	0x001d


	//----- nvinfo : EIATTR_SW_WAR
	.align		4
.L_528:
        /*0138*/ 	.byte	0x04, 0x36
        /*013a*/ 	.short	(.L_530 - .L_529)
.L_529:
        /*013c*/ 	.word	0x00000008
.L_530:


//--------------------- .nv.info._ZN3cub18CUB_300001_SM_10006detail6reduce28DeviceReduceSingleTileKernelINS2_10policy_hubIfyN4cuda3std3__44plusIfEEE10Policy1000EPfSC_iS9_ffNS7_10__identityEEEvT0_T1_T2_T3_T4_T6_ --------------------------
	.section	.nv.info._ZN3cub18CUB_300001_SM_10006detail6reduce28DeviceReduceSingleTileKernelINS2_10policy_hubIfyN4cuda3std3__44plusIfEEE10Policy1000EPfSC_iS9_ffNS7_10__identityEEEvT0_T1_T2_T3_T4_T6_,"",@"SHT_CUDA_INFO"
	.sectionflags	@""
	.align	4


	//----- nvinfo : EIATTR_CUDA_API_VERSION
	.align		4
        /*0000*/ 	.byte	0x04, 0x37
        /*0002*/ 	.short	(.L_532 - .L_531)
.L_531:
        /*0004*/ 	.word	0x00000082


	//----- nvinfo : EIATTR_KPARAM_INFO
	.align		4
.L_532:
        /*0008*/ 	.byte	0x04, 0x17
        /*000a*/ 	.short	(.L_534 - .L_533)
.L_533:
        /*000c*/ 	.word	0x00000000
        /*0010*/ 	.short	0x0005
        /*0012*/ 	.short	0x001c
        /*0014*/ 	.byte	0x00, 0xf0, 0x05, 0x00


	//----- nvinfo : EIATTR_KPARAM_INFO
	.align		4
.L_534:
        /*0018*/ 	.byte	0x04, 0x17
        /*001a*/ 	.short	(.L_536 - .L_535)
.L_535:
        /*001c*/ 	.word	0x00000000
        /*0020*/ 	.short	0x0004
        /*0022*/ 	.short	0x0018
        /*0024*/ 	.byte	0x00, 0xf0, 0x11, 0x00


	//----- nvinfo : EIATTR_KPARAM_INFO
	.align		4
.L_536:
        /*0028*/ 	.byte	0x04, 0x17
        /*002a*/ 	.short	(.L_538 - .L_537)
.L_537:
        /*002c*/ 	.word	0x00000000
        /*0030*/ 	.short	0x0003
        /*0032*/ 	.short	0x0014
        /*0034*/ 	.byte	0x00, 0xf0, 0x05, 0x00


	//----- nvinfo : EIATTR_KPARAM_INFO
	.align		4
.L_538:
        /*0038*/ 	.byte	0x04, 0x17
        /*003a*/ 	.short	(.L_540 - .L_539)
.L_539:
        /*003c*/ 	.word	0x00000000
        /*0040*/ 	.short	0x0002
        /*0042*/ 	.short	0x0010
        /*0044*/ 	.byte	0x00, 0xf0, 0x11, 0x00


	//----- nvinfo : EIATTR_KPARAM_INFO
	.align		4
.L_540:
        /*0048*/ 	.byte	0x04, 0x17
        /*004a*/ 	.short	(.L_542 - .L_541)
.L_541:
        /*004c*/ 	.word	0x00000000
        /*0050*/ 	.short	0x0001
        /*0052*/ 	.short	0x0008
        /*0054*/ 	.byte	0x00, 0xf5, 0x21, 0x00


	//----- nvinfo : EIATTR_KPARAM_INFO
	.align		4
.L_542:
        /*0058*/ 	.byte	0x04, 0x17
        /*005a*/ 	.short	(.L_544 - .L_543)
.L_543:
        /*005c*/ 	.word	0x00000000
        /*0060*/ 	.short	0x0000
        /*0062*/ 	.short	0x0000
        /*0064*/ 	.byte	0x00, 0xf5, 0x21, 0x00


	//----- nvinfo : EIATTR_SPARSE_MMA_MASK
	.align		4
.L_544:
        /*0068*/ 	.byte	0x03, 0x50
        /*006a*/ 	.short	0x0000


	//----- nvinfo : EIATTR_MAXREG_COUNT
	.align		4
        /*006c*/ 	.byte	0x03, 0x1b
        /*006e*/ 	.short	0x00ff


	//----- nvinfo : EIATTR_NUM_BARRIERS
	.align		4
        /*0070*/ 	.byte	0x02, 0x4c
        /*0072*/ 	.byte	0x01
	.zero		1


	//----- nvinfo : EIATTR_MERCURY_ISA_VERSION
	.align		4
        /*0074*/ 	.byte	0x03, 0x5f
        /*0076*/ 	.short	0x0101


	//----- nvinfo : EIATTR_COOP_GROUP_MASK_REGIDS
	.align		4
        /*0078*/ 	.byte	0x04, 0x29
        /*007a*/ 	.short	(.L_546 - .L_545)


	//   ....[0]....
.L_545:
        /*007c*/ 	.word	0xffffffff


	//   ....[1]....
        /*0080*/ 	.word	0xffffffff


	//   ....[2]....
        /*0084*/ 	.word	0xffffffff


	//   ....[3]....
        /*0088*/ 	.word	0xffffffff


	//   ....[4]....
        /*008c*/ 	.word	0xffffffff


	//   ....[5]....
        /*0090*/ 	.word	0xffffffff


	//   ....[6]....
        /*0094*/ 	.word	0xffffffff


	//   ....[7]....
        /*0098*/ 	.word	0xffffffff


	//   ....[8]....
        /*009c*/ 	.word	0xffffffff


	//   ....[9]....
        /*00a0*/ 	.word	0xffffffff


	//   ....[10]....
        /*00a4*/ 	.word	0xffffffff


	//   ....[11]....
        /*00a8*/ 	.word	0xffffffff


	//   ....[12]....
        /*00ac*/ 	.word	0xffffffff


	//   ....[13]....
        /*00b0*/ 	.word	0xffffffff


	//   ....[14]....
        /*00b4*/ 	.word	0xffffffff


	//   ....[15]....
        /*00b8*/ 	.word	0xffffffff


	//   ....[16]....
        /*00bc*/ 	.word	0xffffffff


	//   ....[17]....
        /*00c0*/ 	.word	0xffffffff


	//   ....[18]....
        /*00c4*/ 	.word	0xffffffff


	//   ....[19]....
        /*00c8*/ 	.word	0xffffffff


	//   ....[20]....
        /*00cc*/ 	.word	0xffffffff


	//   ....[21]....
        /*00d0*/ 	.word	0xffffffff


	//   ....[22]....
        /*00d4*/ 	.word	0xffffffff


	//   ....[23]....
        /*00d8*/ 	.word	0xffffffff


	//   ....[24]....
        /*00dc*/ 	.word	0xffffffff


	//   ....[25]....
        /*00e0*/ 	.word	0xffffffff


	//   ....[26]....
        /*00e4*/ 	.word	0xffffffff


	//   ....[27]....
        /*00e8*/ 	.word	0xffffffff


	//   ....[28]....
        /*00ec*/ 	.word	0xffffffff


	//   ....[29]....
        /*00f0*/ 	.word	0xffffffff


	//----- nvinfo : EIATTR_COOP_GROUP_INSTR_OFFSETS
	.align		4
.L_546:
        /*00f4*/ 	.byte	0x04, 0x28
        /*00f6*/ 	.short	(.L_548 - .L_547)


	//   ....[0]....
.L_547:
        /*00f8*/ 	.word	0x00000980


	//   ....[1]....
        /*00fc*/ 	.word	0x000009e0


	//   ....[2]....
        /*0100*/ 	.word	0x00000a50


	//   ....[3]....
        /*0104*/ 	.word	0x00000aa0


	//   ....[4]....
        /*0108*/ 	.word	0x00000ad0


	//   ....[5]....
        /*010c*/ 	.word	0x00000c90


	//   ....[6]....
        /*0110*/ 	.word	0x00000d20


	//   ....[7]....
        /*0114*/ 	.word	0x00000d60


	//   ....[8]....
        /*0118*/ 	.word	0x00000db0


	//   ....[9]....
        /*011c*/ 	.word	0x00000df0


	//   ....[10]....
        /*0120*/ 	.word	0x00001c00


	//   ....[11]....
        /*0124*/ 	.word	0x00001c80


	//   ....[12]....
        /*0128*/ 	.word	0x00001cd0


	//   ....[13]....
        /*012c*/ 	.word	0x00001d10


	//   ....[14]....
        /*0130*/ 	.word	0x00001d40


	//   ....[15]....
        /*0134*/ 	.word	0x00002700


	//   ....[16]....
        /*0138*/ 	.word	0x00002760


	//   ....[17]....
        /*013c*/ 	.word	0x000027d0


	//   ....[18]....
        /*0140*/ 	.word	0x00002820


	//   ....[19]....
        /*0144*/ 	.word	0x00002850


	//   ....[20]....
        /*0148*/ 	.word	0x00002a10


	//   ....[21]....
        /*014c*/ 	.word	0x00002a90


	//   ....[22]....
        /*0150*/ 	.word	0x00002ad0


	//   ....[23]....
        /*0154*/ 	.word	0x00002b10


	//   ....[24]....
        /*0158*/ 	.word	0x00002b70


	//   ....[25]....
        /*015c*/ 	.word	0x00003b00


	//   ....[26]....
        /*0160*/ 	.word	0x00003b80


	//   ....[27]....
        /*0164*/ 	.word	0x00003bd0


	//   ....[28]....
        /*0168*/ 	.word	0x00003c10


	//   ....[29]....
        /*016c*/ 	.word	0x00003c40


	//----- nvinfo : EIATTR_VRC_CTA_INIT_COUNT
	.align		4
.L_548:
        /*0170*/ 	.byte	0x02, 0x4a
	.zero		1
	.zero		1


	//----- nvinfo : EIATTR_EXIT_INSTR_OFFSETS
	.align		4
        /*0174*/ 	.byte	0x04, 0x1c
        /*0176*/ 	.short	(.L_550 - .L_549)


	//   ....[0]....
.L_549:
        /*0178*/ 	.word	0x00000080


	//   ....[1]....
        /*017c*/ 	.word	0x000000c0


	//   ....[2]....
        /*0180*/ 	.word	0x00003d90


	//   ....[3]....
        /*0184*/ 	.word	0x00003de0


	//----- nvinfo : EIATTR_MAX_THREADS
	.align		4
.L_550:
        /*0188*/ 	.byte	0x04, 0x05
        /*018a*/ 	.short	(.L_552 - .L_551)
.L_551:
        /*018c*/ 	.word	0x00000100
        /*0190*/ 	.word	0x00000001
        /*0194*/ 	.word	0x00000001


	//----- nvinfo : EIATTR_CRS_STACK_SIZE
	.align		4
.L_552:
        /*0198*/ 	.byte	0x04, 0x1e
        /*019a*/ 	.short	(.L_554 - .L_553)
.L_553:
        /*019c*/ 	.word	0x00000000


	//----- nvinfo : EIATTR_CBANK_PARAM_SIZE
	.align		4
.L_554:
        /*01a0*/ 	.byte	0x03, 0x19
        /*01a2*/ 	.short	0x001d


	//----- nvinfo : EIATTR_PARAM_CBANK
	.align		4
        /*01a4*/ 	.byte	0x04, 0x0a
        /*01a6*/ 	.short	(.L_556 - .L_555)
	.align		4
.L_555:
        /*01a8*/ 	.word	index@(.nv.constant0._ZN3cub18CUB_300001_SM_10006detail6reduce28DeviceReduceSingleTileKernelINS2_10policy_hubIfyN4cuda3std3__44plusIfEEE10Policy1000EPfSC_iS9_ffNS7_10__identityEEEvT0_T1_T2_T3_T4_T6_)
        /*01ac*/ 	.short	0x0380
        /*01ae*/ 	.short	0x001d


	//----- nvinfo : EIATTR_SW_WAR
	.align		4
.L_556:
        /*01b0*/ 	.byte	0x04, 0x36
        /*01b2*/ 	.short	(.L_558 - .L_557)
.L_557:
        /*01b4*/ 	.word	0x00000008
.L_558:


//--------------------- .nv.info._ZN3cub18CUB_300001_SM_10006detail6reduce18DeviceReduceKernelINS2_10policy_hubIfyN4cuda3std3__44plusIfEEE10Policy1000EN6thrust24THRUST_300001_SM_1000_NS6detail15normal_iteratorINSD_10device_ptrIfEEEEyS9_f6squareIfEEEvT0_PT3_T1_NS0_13GridEvenShareISO_EET2_T4_ --------------------------
	.section	.nv.info._ZN3cub18CUB_300001_SM_10006detail6reduce18DeviceReduceKernelINS2_10policy_hubIfyN4cuda3std3__44plusIfEEE10Policy1000EN6thrust24THRUST_300001_SM_1000_NS6detail15normal_iteratorINSD_10device_ptrIfEEEEyS9_f6squareIfEEEvT0_PT3_T1_NS0_13GridEvenShareISO_EET2_T4_,"",@"SHT_CUDA_INFO"
	.sectionflags	@""
	.align	4


	//----- nvinfo : EIATTR_CUDA_API_VERSION
	.align		4
        /*0000*/ 	.byte	0x04, 0x37
        /*0002*/ 	.short	(.L_560 - .L_559)
.L_559:
        /*0004*/ 	.word	0x00000082


	//----- nvinfo : EIATTR_KPARAM_INFO
	.align		4
.L_560:
        /*0008*/ 	.byte	0x04, 0x17
        /*000a*/ 	.short	(.L_562 - .L_561)
.L_561:
        /*000c*/ 	.word	0x00000000
        /*0010*/ 	.short	0x0005
        /*0012*/ 	.short	0x0061
        /*0014*/ 	.byte	0x00, 0xf0, 0x05, 0x00


	//----- nvinfo : EIATTR_KPARAM_INFO
	.align		4
.L_562:
        /*0018*/ 	.byte	0x04, 0x17
        /*001a*/ 	.short	(.L_564 - .L_563)
.L_563:
        /*001c*/ 	.word	0x00000000
        /*0020*/ 	.short	0x0004
        /*0022*/ 	.short	0x0060
        /*0024*/ 	.byte	0x00, 0xf0, 0x05, 0x00


	//----- nvinfo : EIATTR_KPARAM_INFO
	.align		4
.L_564:
        /*0028*/ 	.byte	0x04, 0x17
        /*002a*/ 	.short	(.L_566 - .L_565)
.L_565:
        /*002c*/ 	.word	0x00000000
        /*0030*/ 	.short	0x0003
        /*0032*/ 	.short	0x0018
        /*0034*/ 	.byte	0x00, 0xf0, 0x21, 0x01


	//----- nvinfo : EIATTR_KPARAM_INFO
	.align		4
.L_566:
        /*0038*/ 	.byte	0x04, 0x17
        /*003a*/ 	.short	(.L_568 - .L_567)
.L_567:
        /*003c*/ 	.word	0x00000000
        /*0040*/ 	.short	0x0002
        /*0042*/ 	.short	0x0010
        /*0044*/ 	.byte	0x00, 0xf0, 0x21, 0x00


	//----- nvinfo : EIATTR_KPARAM_INFO
	.align		4
.L_568:
        /*0048*/ 	.byte	0x04, 0x17
        /*004a*/ 	.short	(.L_570 - .L_569)
.L_569:
        /*004c*/ 	.word	0x00000000
        /*0050*/ 	.short	0x0001
        /*0052*/ 	.short	0x0008
        /*0054*/ 	.byte	0x00, 0xf5, 0x21, 0x00


	//----- nvinfo : EIATTR_KPARAM_INFO
	.align		4
.L_570:
        /*0058*/ 	.byte	0x04, 0x17
        /*005a*/ 	.short	(.L_572 - .L_571)
.L_571:
        /*005c*/ 	.word	0x00000000
        /*0060*/ 	.short	0x0000
        /*0062*/ 	.short	0x0000
        /*0064*/ 	.byte	0x00, 0xf0, 0x21, 0x00


	//----- nvinfo : EIATTR_SPARSE_MMA_MASK
	.align		4
.L_572:
        /*0068*/ 	.byte	0x03, 0x50
        /*006a*/ 	.short	0x0000


	//----- nvinfo : EIATTR_MAXREG_COUNT
	.align		4
        /*006c*/ 	.byte	0x03, 0x1b
        /*006e*/ 	.short	0x00ff


	//----- nvinfo : EIATTR_NUM_BARRIERS
	.align		4
        /*0070*/ 	.byte	0x02, 0x4c
        /*0072*/ 	.byte	0x01
	.zero		1


	//----- nvinfo : EIATTR_MERCURY_ISA_VERSION
	.align		4
        /*0074*/ 	.byte	0x03, 0x5f
        /*0076*/ 	.short	0x0101


	//----- nvinfo : EIATTR_COOP_GROUP_MASK_REGIDS
	.align		4
        /*0078*/ 	.byte	0x04, 0x29
        /*007a*/ 	.short	(.L_574 - .L_573)


	//   ....[0]....
.L_573:
        /*007c*/ 	.word	0xffffffff


	//   ....[1]....
        /*0080*/ 	.word	0xffffffff


	//   ....[2]....
        /*0084*/ 	.word	0xffffffff


	//   ....[3]....
        /*0088*/ 	.word	0xffffffff


	//   ....[4]....
        /*008c*/ 	.word	0xffffffff


	//   ....[5]....
        /*0090*/ 	.word	0xffffffff


	//   ....[6]....
        /*0094*/ 	.word	0xffffffff


	//   ....[7]....
        /*0098*/ 	.word	0xffffffff


	//   ....[8]....
        /*009c*/ 	.word	0xffffffff


	//   ....[9]....
        /*00a0*/ 	.word	0xffffffff


	//   ....[10]....
        /*00a4*/ 	.word	0xffffffff


	//   ....[11]....
        /*00a8*/ 	.word	0xffffffff


	//   ....[12]....
        /*00ac*/ 	.word	0xffffffff


	//   ....[13]....
        /*00b0*/ 	.word	0xffffffff


	//   ....[14]....
        /*00b4*/ 	.word	0xffffffff


	//----- nvinfo : EIATTR_COOP_GROUP_INSTR_OFFSETS
	.align		4
.L_574:
        /*00b8*/ 	.byte	0x04, 0x28
        /*00ba*/ 	.short	(.L_576 - .L_575)


	//   ....[0]....
.L_575:
        /*00bc*/ 	.word	0x000009c0


	//   ....[1]....
        /*00c0*/ 	.word	0x00000a20


	//   ....[2]....
        /*00c4*/ 	.word	0x00000a90


	//   ....[3]....
        /*00c8*/ 	.word	0x00000ae0


	//   ....[4]....
        /*00cc*/ 	.word	0x00000b10


	//   ....[5]....
        /*00d0*/ 	.word	0x00000cd0


	//   ....[6]....
        /*00d4*/ 	.word	0x00000d60


	//   ....[7]....
        /*00d8*/ 	.word	0x00000da0


	//   ....[8]....
        /*00dc*/ 	.word	0x00000df0


	//   ....[9]....
        /*00e0*/ 	.word	0x00000e30


	//   ....[10]....
        /*00e4*/ 	.word	0x000020e0


	//   ....[11]....
        /*00e8*/ 	.word	0x00002170


	//   ....[12]....
        /*00ec*/ 	.word	0x000021c0


	//   ....[13]....
        /*00f0*/ 	.word	0x00002200


	//   ....[14]....
        /*00f4*/ 	.word	0x00002230


	//----- nvinfo : EIATTR_VRC_CTA_INIT_COUNT
	.align		4
.L_576:
        /*00f8*/ 	.byte	0x02, 0x4a
	.zero		1
	.zero		1


	//----- nvinfo : EIATTR_EXIT_INSTR_OFFSETS
	.align		4
        /*00fc*/ 	.byte	0x04, 0x1c
        /*00fe*/ 	.short	(.L_578 - .L_577)


	//   ....[0]....
.L_577:
        /*0100*/ 	.word	0x00002380


	//   ....[1]....
        /*0104*/ 	.word	0x000023e0


	//----- nvinfo : EIATTR_MAX_THREADS
	.align		4
.L_578:
        /*0108*/ 	.byte	0x04, 0x05
        /*010a*/ 	.short	(.L_580 - .L_579)
.L_579:
        /*010c*/ 	.word	0x00000100
        /*0110*/ 	.word	0x00000001
        /*0114*/ 	.word	0x00000001


	//----- nvinfo : EIATTR_CRS_STACK_SIZE
	.align		4
.L_580:
        /*0118*/ 	.byte	0x04, 0x1e
        /*011a*/ 	.short	(.L_582 - .L_581)
.L_581:
        /*011c*/ 	.word	0x00000000


	//----- nvinfo : EIATTR_CBANK_PARAM_SIZE
	.align		4
.L_582:
        /*0120*/ 	.byte	0x03, 0x19
        /*0122*/ 	.short	0x0062


	//----- nvinfo : EIATTR_PARAM_CBANK
	.align		4
        /*0124*/ 	.byte	0x04, 0x0a
        /*0126*/ 	.short	(.L_584 - .L_583)
	.align		4
.L_583:
        /*0128*/ 	.word	index@(.nv.constant0._ZN3cub18CUB_300001_SM_10006detail6reduce18DeviceReduceKernelINS2_10policy_hubIfyN4cuda3std3__44plusIfEEE10Policy1000EN6thrust24THRUST_300001_SM_1000_NS6detail15normal_iteratorINSD_10device_ptrIfEEEEyS9_f6squareIfEEEvT0_PT3_T1_NS0_13GridEvenShareISO_EET2_T4_)
        /*012c*/ 	.short	0x0380
        /*012e*/ 	.short	0x0062


	//----- nvinfo : EIATTR_SW_WAR
	.align		4
.L_584:
        /*0130*/ 	.byte	0x04, 0x36
        /*0132*/ 	.short	(.L_586 - .L_585)
.L_585:
        /*0134*/ 	.word	0x00000008
.L_586:


//--------------------- .nv.info._ZN3cub18CUB_300001_SM_10006detail6reduce28DeviceReduceSingleTileKernelINS2_10policy_hubIfyN4cuda3std3__44plusIfEEE10Policy1000EN6thrust24THRUST_300001_SM_1000_NS6detail15normal_iteratorINSD_10device_ptrIfEEEEPfyS9_ff6squareIfEEEvT0_T1_T2_T3_T4_T6_ --------------------------
	.section	.nv.info._ZN3cub18CUB_300001_SM_10006detail6reduce28DeviceReduceSingleTileKernelINS2_10policy_hubIfyN4cuda3std3__44plusIfEEE10Policy1000EN6thrust24THRUST_300001_SM_1000_NS6detail15normal_iteratorINSD_10device_ptrIfEEEEPfyS9_ff6squareIfEEEvT0_T1_T2_T3_T4_T6_,"",@"SHT_CUDA_INFO"
	.sectionflags	@""
	.align	4


	//----- nvinfo : EIATTR_CUDA_API_VERSION
	.align		4
        /*0000*/ 	.byte	0x04, 0x37
        /*0002*/ 	.short	(.L_588 - .L_587)
.L_587:
        /*0004*/ 	.word	0x00000082


	//----- nvinfo : EIATTR_KPARAM_INFO
	.align		4
.L_588:
        /*0008*/ 	.byte	0x04, 0x17
        /*000a*/ 	.short	(.L_590 - .L_589)
.L_589:
        /*000c*/ 	.word	0x00000000
        /*0010*/ 	.short	0x0005
        /*0012*/ 	.short	0x0020
        /*0014*/ 	.byte	0x00, 0xf0, 0x05, 0x00


	//----- nvinfo : EIATTR_KPARAM_INFO
	.align		4
.L_590:
        /*0018*/ 	.byte	0x04, 0x17
        /*001a*/ 	.short	(.L_592 - .L_591)
.L_591:
        /*001c*/ 	.word	0x00000000
        /*0020*/ 	.short	0x0004
        /*0022*/ 	.short	0x001c
        /*0024*/ 	.byte	0x00, 0xf0, 0x11, 0x00


	//----- nvinfo : EIATTR_KPARAM_INFO
	.align		4
.L_592:
        /*0028*/ 	.byte	0x04, 0x17
        /*002a*/ 	.short	(.L_594 - .L_593)
.L_593:
        /*002c*/ 	.word	0x00000000
        /*0030*/ 	.short	0x0003
        /*0032*/ 	.short	0x0018
        /*0034*/ 	.byte	0x00, 0xf0, 0x05, 0x00


	//----- nvinfo : EIATTR_KPARAM_INFO
	.align		4
.L_594:
        /*0038*/ 	.byte	0x04, 0x17
        /*003a*/ 	.short	(.L_596 - .L_595)
.L_595:
        /*003c*/ 	.word	0x00000000
        /*0040*/ 	.short	0x0002
        /*0042*/ 	.short	0x0010
        /*0044*/ 	.byte	0x00, 0xf0, 0x21, 0x00


	//----- nvinfo : EIATTR_KPARAM_INFO
	.align		4
.L_596:
        /*0048*/ 	.byte	0x04, 0x17
        /*004a*/ 	.short	(.L_598 - .L_597)
.L_597:
        /*004c*/ 	.word	0x00000000
        /*0050*/ 	.short	0x0001
        /*0052*/ 	.short	0x0008
        /*0054*/ 	.byte	0x00, 0xf5, 0x21, 0x00


	//----- nvinfo : EIATTR_KPARAM_INFO
	.align		4
.L_598:
        /*0058*/ 	.byte	0x04, 0x17
        /*005a*/ 	.short	(.L_600 - .L_599)
.L_599:
        /*005c*/ 	.word	0x00000000
        /*0060*/ 	.short	0x0000
        /*0062*/ 	.short	0x0000
        /*0064*/ 	.byte	0x00, 0xf0, 0x21, 0x00


	//----- nvinfo : EIATTR_SPARSE_MMA_MASK
	.align		4
.L_600:
        /*0068*/ 	.byte	0x03, 0x50
        /*006a*/ 	.short	0x0000


	//----- nvinfo : EIATTR_MAXREG_COUNT
	.align		4
        /*006c*/ 	.byte	0x03, 0x1b
        /*006e*/ 	.short	0x00ff


	//----- nvinfo : EIATTR_NUM_BARRIERS
	.align		4
        /*0070*/ 	.byte	0x02, 0x4c
        /*0072*/ 	.byte	0x01
	.zero		1


	//----- nvinfo : EIATTR_MERCURY_ISA_VERSION
	.align		4
        /*0074*/ 	.byte	0x03, 0x5f
        /*0076*/ 	.short	0x0101


	//----- nvinfo : EIATTR_COOP_GROUP_MASK_REGIDS
	.align		4
        /*0078*/ 	.byte	0x04, 0x29
        /*007a*/ 	.short	(.L_602 - .L_601)


	//   ....[0]....
.L_601:
        /*007c*/ 	.word	0xffffffff


	//   ....[1]....
        /*0080*/ 	.word	0xffffffff


	//   ....[2]....
        /*0084*/ 	.word	0xffffffff


	//   ....[3]....
        /*0088*/ 	.word	0xffffffff


	//   ....[4]....
        /*008c*/ 	.word	0xffffffff


	//   ....[5]....
        /*0090*/ 	.word	0xffffffff


	//   ....[6]....
        /*0094*/ 	.word	0xffffffff


	//   ....[7]....
        /*0098*/ 	.word	0xffffffff


	//   ....[8]....
        /*009c*/ 	.word	0xffffffff


	//   ....[9]....
        /*00a0*/ 	.word	0xffffffff


	//   ....[10]....
        /*00a4*/ 	.word	0xffffffff


	//   ....[11]....
        /*00a8*/ 	.word	0xffffffff


	//   ....[12]....
        /*00ac*/ 	.word	0xffffffff


	//   ....[13]....
        /*00b0*/ 	.word	0xffffffff


	//   ....[14]....
        /*00b4*/ 	.word	0xffffffff


	//----- nvinfo : EIATTR_COOP_GROUP_INSTR_OFFSETS
	.align		4
.L_602:
        /*00b8*/ 	.byte	0x04, 0x28
        /*00ba*/ 	.short	(.L_604 - .L_603)


	//   ....[0]....
.L_603:
        /*00bc*/ 	.word	0x00000940


	//   ....[1]....
        /*00c0*/ 	.word	0x000009a0


	//   ....[2]....
        /*00c4*/ 	.word	0x00000a10


	//   ....[3]....
        /*00c8*/ 	.word	0x00000a60


	//   ....[4]....
        /*00cc*/ 	.word	0x00000a90


	//   ....[5]....
        /*00d0*/ 	.word	0x00000c50


	//   ....[6]....
        /*00d4*/ 	.word	0x00000ce0


	//   ....[7]....
        /*00d8*/ 	.word	0x00000d30


	//   ....[8]....
        /*00dc*/ 	.word	0x00000d70


	//   ....[9]....
        /*00e0*/ 	.word	0x00000db0


	//   ....[10]....
        /*00e4*/ 	.word	0x00001ed0


	//   ....[11]....
        /*00e8*/ 	.word	0x00001f50


	//   ....[12]....
        /*00ec*/ 	.word	0x00001fa0


	//   ....[13]....
        /*00f0*/ 	.word	0x00001fe0


	//   ....[14]....
        /*00f4*/ 	.word	0x00002010


	//----- nvinfo : EIATTR_VRC_CTA_INIT_COUNT
	.align		4
.L_604:
        /*00f8*/ 	.byte	0x02, 0x4a
	.zero		1
	.zero		1


	//----- nvinfo : EIATTR_EXIT_INSTR_OFFSETS
	.align		4
        /*00fc*/ 	.byte	0x04, 0x1c
        /*00fe*/ 	.short	(.L_606 - .L_605)


	//   ....[0]....
.L_605:
        /*0100*/ 	.word	0x000000a0


	//   ....[1]....
        /*0104*/ 	.word	0x000000e0


	//   ....[2]....
        /*0108*/ 	.word	0x00002150


	//   ....[3]....
        /*010c*/ 	.word	0x000021a0


	//----- nvinfo : EIATTR_MAX_THREADS
	.align		4
.L_606:
        /*0110*/ 	.byte	0x04, 0x05
        /*0112*/ 	.short	(.L_608 - .L_607)
.L_607:
        /*0114*/ 	.word	0x00000100
        /*0118*/ 	.word	0x00000001
        /*011c*/ 	.word	0x00000001


	//----- nvinfo : EIATTR_CRS_STACK_SIZE
	.align		4
.L_608:
        /*0120*/ 	.byte	0x04, 0x1e
        /*0122*/ 	.short	(.L_610 - .L_609)
.L_609:
        /*0124*/ 	.word	0x00000000


	//----- nvinfo : EIATTR_CBANK_PARAM_SIZE
	.align		4
.L_610:
        /*0128*/ 	.byte	0x03, 0x19
        /*012a*/ 	.short	0x0021


	//----- nvinfo : EIATTR_PARAM_CBANK
	.align		4
        /*012c*/ 	.byte	0x04, 0x0a
        /*012e*/ 	.short	(.L_612 - .L_611)
	.align		4
.L_611:
        /*0130*/ 	.word	index@(.nv.constant0._ZN3cub18CUB_300001_SM_10006detail6reduce28DeviceReduceSingleTileKernelINS2_10policy_hubIfyN4cuda3std3__44plusIfEEE10Policy1000EN6thrust24THRUST_300001_SM_1000_NS6detail15normal_iteratorINSD_10device_ptrIfEEEEPfyS9_ff6squareIfEEEvT0_T1_T2_T3_T4_T6_)
        /*0134*/ 	.short	0x0380
        /*0136*/ 	.short	0x0021


	//----- nvinfo : EIATTR_SW_WAR
	.align		4
.L_612:
        /*0138*/ 	.byte	0x04, 0x36
        /*013a*/ 	.short	(.L_614 - .L_613)
.L_613:
        /*013c*/ 	.word	0x00000008
.L_614:


//--------------------- .nv.info._ZN3cub18CUB_300001_SM_10006detail6reduce28DeviceReduceSingleTileKernelINS2_10policy_hubIfjN4cuda3std3__44plusIfEEE10Policy1000EPfSC_iS9_ffNS7_10__identityEEEvT0_T1_T2_T3_T4_T6_ --------------------------
	.section	.nv.info._ZN3cub18CUB_300001_SM_10006detail6reduce28DeviceReduceSingleTileKernelINS2_10policy_hubIfjN4cuda3std3__44plusIfEEE10Policy1000EPfSC_iS9_ffNS7_10__identityEEEvT0_T1_T2_T3_T4_T6_,"",@"SHT_CUDA_INFO"
	.sectionflags	@""
	.align	4


	//----- nvinfo : EIATTR_CUDA_API_VERSION
	.align		4
        /*0000*/ 	.byte	0x04, 0x37
        /*0002*/ 	.short	(.L_616 - .L_615)
.L_615:
        /*0004*/ 	.word	0x00000082


	//----- nvinfo : EIATTR_KPARAM_INFO
	.align		4
.L_616:
        /*0008*/ 	.byte	0x04, 0x17
        /*000a*/ 	.short	(.L_618 - .L_617)
.L_617:
        /*000c*/ 	.word	0x00000000
        /*0010*/ 	.short	0x0005
        /*0012*/ 	.short	0x001c
        /*0014*/ 	.byte	0x00, 0xf0, 0x05, 0x00


	//----- nvinfo : EIATTR_KPARAM_INFO
	.align		4
.L_618:
        /*0018*/ 	.byte	0x04, 0x17
        /*001a*/ 	.short	(.L_620 - .L_619)
.L_619:
        /*001c*/ 	.word	0x00000000
        /*0020*/ 	.short	0x0004
        /*0022*/ 	.short	0x0018
        /*0024*/ 	.byte	0x00, 0xf0, 0x11, 0x00


	//----- nvinfo : EIATTR_KPARAM_INFO
	.align		4
.L_620:
        /*0028*/ 	.byte	0x04, 0x17
        /*002a*/ 	.short	(.L_622 - .L_621)
.L_621:
        /*002c*/ 	.word	0x00000000
        /*0030*/ 	.short	0x0003
        /*0032*/ 	.short	0x0014
        /*0034*/ 	.byte	0x00, 0xf0, 0x05, 0x00


	//----- nvinfo : EIATTR_KPARAM_INFO
	.align		4
.L_622:
        /*0038*/ 	.byte	0x04, 0x17
        /*003a*/ 	.short	(.L_624 - .L_623)
.L_623:
        /*003c*/ 	.word	0x00000000
        /*0040*/ 	.short	0x0002
        /*0042*/ 	.short	0x0010
        /*0044*/ 	.byte	0x00, 0xf0, 0x11, 0x00


	//----- nvinfo : EIATTR_KPARAM_INFO
	.align		4
.L_624:
        /*0048*/ 	.byte	0x04, 0x17
        /*004a*/ 	.short	(.L_626 - .L_625)
.L_625:
        /*004c*/ 	.word	0x00000000
        /*0050*/ 	.short	0x0001
        /*0052*/ 	.short	0x0008
        /*0054*/ 	.byte	0x00, 0xf5, 0x21, 0x00


	//----- nvinfo : EIATTR_KPARAM_INFO
	.align		4
.L_626:
        /*0058*/ 	.byte	0x04, 0x17
        /*005a*/ 	.short	(.L_628 - .L_627)
.L_627:
        /*005c*/ 	.word	0x00000000
        /*0060*/ 	.short	0x0000
        /*0062*/ 	.short	0x0000
        /*0064*/ 	.byte	0x00, 0xf5, 0x21, 0x00


	//----- nvinfo : EIATTR_SPARSE_MMA_MASK
	.align		4
.L_628:
        /*0068*/ 	.byte	0x03, 0x50
        /*006a*/ 	.short	0x0000


	//----- nvinfo : EIATTR_MAXREG_COUNT
	.align		4
        /*006c*/ 	.byte	0x03, 0x1b
        /*006e*/ 	.short	0x0080


	//----- nvinfo : EIATTR_NUM_BARRIERS
	.align		4
        /*0070*/ 	.byte	0x02, 0x4c
        /*0072*/ 	.byte	0x01
	.zero		1


	//----- nvinfo : EIATTR_MERCURY_ISA_VERSION
	.align		4
        /*0074*/ 	.byte	0x03, 0x5f
        /*0076*/ 	.short	0x0101


	//----- nvinfo : EIATTR_UNUSED_LOAD_BYTE_OFFSET
	.align		4
        /*0078*/ 	.byte	0x04, 0x44
        /*007a*/ 	.short	(.L_630 - .L_629)


	//   ....[0]....
.L_629:
        /*007c*/ 	.word	0x00000b70
        /*0080*/ 	.word	0x0000fff0


	//   ....[1]....
        /*0084*/ 	.word	0x00000f80
        /*0088*/ 	.word	0x0000fff0


	//   ....[2]....
        /*008c*/ 	.word	0x00002010
        /*0090*/ 	.word	0x0000fff0


	//   ....[3]....
        /*0094*/ 	.word	0x00002bb0
        /*0098*/ 	.word	0x0000fff0


	//   ....[4]....
        /*009c*/ 	.word	0x00002fc0
        /*00a0*/ 	.word	0x0000fff0


	//   ....[5]....
        /*00a4*/ 	.word	0x00004140
        /*00a8*/ 	.word	0x0000fff0


	//----- nvinfo : EIATTR_COOP_GROUP_MASK_REGIDS
	.align		4
.L_630:
        /*00ac*/ 	.byte	0x04, 0x29
        /*00ae*/ 	.short	(.L_632 - .L_631)


	//   ....[0]....
.L_631:
        /*00b0*/ 	.word	0xffffffff


	//   ....[1]....
        /*00b4*/ 	.word	0xffffffff


	//   ....[2]....
        /*00b8*/ 	.word	0xffffffff


	//   ....[3]....
        /*00bc*/ 	.word	0xffffffff


	//   ....[4]....
        /*00c0*/ 	.word	0xffffffff


	//   ....[5]....
        /*00c4*/ 	.word	0xffffffff


	//   ....[6]....
        /*00c8*/ 	.word	0xffffffff


	//   ....[7]....
        /*00cc*/ 	.word	0xffffffff


	//   ....[8]....
        /*00d0*/ 	.word	0xffffffff


	//   ....[9]....
        /*00d4*/ 	.word	0xffffffff


	//   ....[10]....
        /*00d8*/ 	.word	0xffffffff


	//   ....[11]....
        /*00dc*/ 	.word	0xffffffff


	//   ....[12]....
        /*00e0*/ 	.word	0xffffffff


	//   ....[13]....
        /*00e4*/ 	.word	0xffffffff


	//   ....[14]....
        /*00e8*/ 	.word	0xffffffff


	//   ....[15]....
        /*00ec*/ 	.word	0xffffffff


	//   ....[16]....
        /*00f0*/ 	.word	0xffffffff


	//   ....[17]....
        /*00f4*/ 	.word	0xffffffff


	//   ....[18]....
        /*00f8*/ 	.word	0xffffffff


	//   ....[19]....
        /*00fc*/ 	.word	0xffffffff


	//   ....[20]....
        /*0100*/ 	.word	0xffffffff


	//   ....[21]....
        /*0104*/ 	.word	0xffffffff


	//   ....[22]....
        /*0108*/ 	.word	0xffffffff


	//   ....[23]....
        /*010c*/ 	.word	0xffffffff


	//   ....[24]....
        /*0110*/ 	.word	0xffffffff


	//   ....[25]....
        /*0114*/ 	.word	0xffffffff


	//   ....[26]....
        /*0118*/ 	.word	0xffffffff


	//   ....[27]....
        /*011c*/ 	.word	0xffffffff


	//   ....[28]....
        /*0120*/ 	.word	0xffffffff


	//   ....[29]....
        /*0124*/ 	.word	0xffffffff


	//----- nvinfo : EIATTR_COOP_GROUP_INSTR_OFFSETS
	.align		4
.L_632:
        /*0128*/ 	.byte	0x04, 0x28
        /*012a*/ 	.short	(.L_634 - .L_633)


	//   ....[0]....
.L_633:
        /*012c*/ 	.word	0x00000980


	//   ....[1]....
        /*0130*/ 	.word	0x000009e0


	//   ....[2]....
        /*0134*/ 	.word	0x00000a50


	//   ....[3]....
        /*0138*/ 	.word	0x00000aa0


	//   ....[4]....
        /*013c*/ 	.word	0x00000ad0


	//   ....[5]....
        /*0140*/ 	.word	0x00000d20


	//   ....[6]....
        /*0144*/ 	.word	0x00000db0


	//   ....[7]....
        /*0148*/ 	.word	0x00000df0


	//   ....[8]....
        /*014c*/ 	.word	0x00000e40


	//   ....[9]....
        /*0150*/ 	.word	0x00000e80


	//   ....[10]....
        /*0154*/ 	.word	0x00001e30


	//   ....[11]....
        /*0158*/ 	.word	0x00001eb0


	//   ....[12]....
        /*015c*/ 	.word	0x00001f00


	//   ....[13]....
        /*0160*/ 	.word	0x00001f40


	//   ....[14]....
        /*0164*/ 	.word	0x00001f70


	//   ....[15]....
        /*0168*/ 	.word	0x000029c0


	//   ....[16]....
        /*016c*/ 	.word	0x00002a20


	//   ....[17]....
        /*0170*/ 	.word	0x00002a90


	//   ....[18]....
        /*0174*/ 	.word	0x00002ae0


	//   ....[19]....
        /*0178*/ 	.word	0x00002b10


	//   ....[20]....
        /*017c*/ 	.word	0x00002d60


	//   ....[21]....
        /*0180*/ 	.word	0x00002de0


	//   ....[22]....
        /*0184*/ 	.word	0x00002e20


	//   ....[23]....
        /*0188*/ 	.word	0x00002e60


	//   ....[24]....
        /*018c*/ 	.word	0x00002ec0


	//   ....[25]....
        /*0190*/ 	.word	0x00003f60


	//   ....[26]....
        /*0194*/ 	.word	0x00003fe0


	//   ....[27]....
        /*0198*/ 	.word	0x00004030


	//   ....[28]....
        /*019c*/ 	.word	0x00004070


	//   ....[29]....
        /*01a0*/ 	.word	0x000040a0


	//----- nvinfo : EIATTR_VRC_CTA_INIT_COUNT
	.align		4
.L_634:
        /*01a4*/ 	.byte	0x02, 0x4a
	.zero		1
	.zero		1


	//----- nvinfo : EIATTR_EXIT_INSTR_OFFSETS
	.align		4
        /*01a8*/ 	.byte	0x04, 0x1c
        /*01aa*/ 	.short	(.L_636 - .L_635)


	//   ....[0]....
.L_635:
        /*01ac*/ 	.word	0x00000080


	//   ....[1]....
        /*01b0*/ 	.word	0x000000c0


	//   ....[2]....
        /*01b4*/ 	.word	0x00004280


	//   ....[3]....
        /*01b8*/ 	.word	0x000042d0


	//----- nvinfo : EIATTR_MAX_THREADS
	.align		4
.L_636:
        /*01bc*/ 	.byte	0x04, 0x05
        /*01be*/ 	.short	(.L_638 - .L_637)
.L_637:
        /*01c0*/ 	.word	0x00000200
        /*01c4*/ 	.word	0x00000001
        /*01c8*/ 	.word	0x00000001


	//----- nvinfo : EIATTR_CRS_STACK_SIZE
	.align		4
.L_638:
        /*01cc*/ 	.byte	0x04, 0x1e
        /*01ce*/ 	.short	(.L_640 - .L_639)
.L_639:
        /*01d0*/ 	.word	0x00000000


	//----- nvinfo : EIATTR_CBANK_PARAM_SIZE
	.align		4
.L_640:
        /*01d4*/ 	.byte	0x03, 0x19
        /*01d6*/ 	.short	0x001d


	//----- nvinfo : EIATTR_PARAM_CBANK
	.align		4
        /*01d8*/ 	.byte	0x04, 0x0a
        /*01da*/ 	.short	(.L_642 - .L_641)
	.align		4
.L_641:
        /*01dc*/ 	.word	index@(.nv.constant0._ZN3cub18CUB_300001_SM_10006detail6reduce28DeviceReduceSingleTileKernelINS2_10policy_hubIfjN4cuda3std3__44plusIfEEE10Policy1000EPfSC_iS9_ffNS7_10__identityEEEvT0_T1_T2_T3_T4_T6_)
        /*01e0*/ 	.short	0x0380
        /*01e2*/ 	.short	0x001d


	//----- nvinfo : EIATTR_SW_WAR
	.align		4
.L_642:
        /*01e4*/ 	.byte	0x04, 0x36
        /*01e6*/ 	.short	(.L_644 - .L_643)
.L_643:
        /*01e8*/ 	.word	0x00000008
.L_644:


//--------------------- .nv.info._ZN3cub18CUB_300001_SM_10006detail6reduce18DeviceReduceKernelINS2_10policy_hubIfjN4cuda3std3__44plusIfEEE10Policy1000EN6thrust24THRUST_300001_SM_1000_NS6detail15normal_iteratorINSD_10device_ptrIfEEEEjS9_f6squareIfEEEvT0_PT3_T1_NS0_13GridEvenShareISO_EET2_T4_ --------------------------
	.section	.nv.info._ZN3cub18CUB_300001_SM_10006detail6reduce18DeviceReduceKernelINS2_10policy_hubIfjN4cuda3std3__44plusIfEEE10Policy1000EN6thrust24THRUST_300001_SM_1000_NS6detail15normal_iteratorINSD_10device_ptrIfEEEEjS9_f6squareIfEEEvT0_PT3_T1_NS0_13GridEvenShareISO_EET2_T4_,"",@"SHT_CUDA_INFO"
	.sectionflags	@""
	.align	4


	//----- nvinfo : EIATTR_CUDA_API_VERSION
	.align		4
        /*0000*/ 	.byte	0x04, 0x37
        /*0002*/ 	.short	(.L_646 - .L_645)
.L_645:
        /*0004*/ 	.word	0x00000082


	//----- nvinfo : EIATTR_KPARAM_INFO
	.align		4
.L_646:
        /*0008*/ 	.byte	0x04, 0x17
        /*000a*/ 	.short	(.L_648 - .L_647)
.L_647:
        /*000c*/ 	.word	0x00000000
        /*0010*/ 	.short	0x0005
        /*0012*/ 	.short	0x003d
        /*0014*/ 	.byte	0x00, 0xf0, 0x05, 0x00


	//----- nvinfo : EIATTR_KPARAM_INFO
	.align		4
.L_648:
        /*0018*/ 	.byte	0x04, 0x17
        /*001a*/ 	.short	(.L_650 - .L_649)
.L_649:
        /*001c*/ 	.word	0x00000000
        /*0020*/ 	.short	0x0004
        /*0022*/ 	.short	0x003c
        /*0024*/ 	.byte	0x00, 0xf0, 0x05, 0x00


	//----- nvinfo : EIATTR_KPARAM_INFO
	.align		4
.L_650:
        /*0028*/ 	.byte	0x04, 0x17
        /*002a*/ 	.short	(.L_652 - .L_651)
.L_651:
        /*002c*/ 	.word	0x00000000
        /*0030*/ 	.short	0x0003
        /*0032*/ 	.short	0x0014
        /*0034*/ 	.byte	0x00, 0xf0, 0xa1, 0x00


	//----- nvinfo : EIATTR_KPARAM_INFO
	.align		4
.L_652:
        /*0038*/ 	.byte	0x04, 0x17
        /*003a*/ 	.short	(.L_654 - .L_653)
.L_653:
        /*003c*/ 	.word	0x00000000
        /*0040*/ 	.short	0x0002
        /*0042*/ 	.short	0x0010
        /*0044*/ 	.byte	0x00, 0xf0, 0x11, 0x00


	//----- nvinfo : EIATTR_KPARAM_INFO
	.align		4
.L_654:
        /*0048*/ 	.byte	0x04, 0x17
        /*004a*/ 	.short	(.L_656 - .L_655)
.L_655:
        /*004c*/ 	.word	0x00000000
        /*0050*/ 	.short	0x0001
        /*0052*/ 	.short	0x0008
        /*0054*/ 	.byte	0x00, 0xf5, 0x21, 0x00


	//----- nvinfo : EIATTR_KPARAM_INFO
	.align		4
.L_656:
        /*0058*/ 	.byte	0x04, 0x17
        /*005a*/ 	.short	(.L_658 - .L_657)
.L_657:
        /*005c*/ 	.word	0x00000000
        /*0060*/ 	.short	0x0000
        /*0062*/ 	.short	0x0000
        /*0064*/ 	.byte	0x00, 0xf0, 0x21, 0x00


	//----- nvinfo : EIATTR_SPARSE_MMA_MASK
	.align		4
.L_658:
        /*0068*/ 	.byte	0x03, 0x50
        /*006a*/ 	.short	0x0000


	//----- nvinfo : EIATTR_MAXREG_COUNT
	.align		4
        /*006c*/ 	.byte	0x03, 0x1b
        /*006e*/ 	.short	0x0080


	//----- nvinfo : EIATTR_NUM_BARRIERS
	.align		4
        /*0070*/ 	.byte	0x02, 0x4c
        /*0072*/ 	.byte	0x01
	.zero		1


	//----- nvinfo : EIATTR_MERCURY_ISA_VERSION
	.align		4
        /*0074*/ 	.byte	0x03, 0x5f
        /*0076*/ 	.short	0x0101


	//----- nvinfo : EIATTR_UNUSED_LOAD_BYTE_OFFSET
	.align		4
        /*0078*/ 	.byte	0x04, 0x44
        /*007a*/ 	.short	(.L_660 - .L_659)


	//   ....[0]....
.L_659:
        /*007c*/ 	.word	0x00000df0
        /*0080*/ 	.word	0x0000fff0


	//   ....[1]....
        /*0084*/ 	.word	0x00001200
        /*0088*/ 	.word	0x0000fff0


	//   ....[2]....
        /*008c*/ 	.word	0x000027c0
        /*0090*/ 	.word	0x0000fff0


	//----- nvinfo : EIATTR_COOP_GROUP_MASK_REGIDS
	.align		4
.L_660:
        /*0094*/ 	.byte	0x04, 0x29
        /*0096*/ 	.short	(.L_662 - .L_661)


	//   ....[0]....
.L_661:
        /*0098*/ 	.word	0xffffffff


	//   ....[1]....
        /*009c*/ 	.word	0xffffffff


	//   ....[2]....
        /*00a0*/ 	.word	0xffffffff


	//   ....[3]....
        /*00a4*/ 	.word	0xffffffff


	//   ....[4]....
        /*00a8*/ 	.word	0xffffffff


	//   ....[5]....
        /*00ac*/ 	.word	0xffffffff


	//   ....[6]....
        /*00b0*/ 	.word	0xffffffff


	//   ....[7]....
        /*00b4*/ 	.word	0xffffffff


	//   ....[8]....
        /*00b8*/ 	.word	0xffffffff


	//   ....[9]....
        /*00bc*/ 	.word	0xffffffff


	//   ....[10]....
        /*00c0*/ 	.word	0xffffffff


	//   ....[11]....
        /*00c4*/ 	.word	0xffffffff


	//   ....[12]....
        /*00c8*/ 	.word	0xffffffff


	//   ....[13]....
        /*00cc*/ 	.word	0xffffffff


	//   ....[14]....
        /*00d0*/ 	.word	0xffffffff


	//----- nvinfo : EIATTR_COOP_GROUP_INSTR_OFFSETS
	.align		4
.L_662:
        /*00d4*/ 	.byte	0x04, 0x28
        /*00d6*/ 	.short	(.L_664 - .L_663)


	//   ....[0]....
.L_663:
        /*00d8*/ 	.word	0x00000c00


	//   ....[1]....
        /*00dc*/ 	.word	0x00000c60


	//   ....[2]....
        /*00e0*/ 	.word	0x00000cd0


	//   ....[3]....
        /*00e4*/ 	.word	0x00000d20


	//   ....[4]....
        /*00e8*/ 	.word	0x00000d50


	//   ....[5]....
        /*00ec*/ 	.word	0x00000fa0


	//   ....[6]....
        /*00f0*/ 	.word	0x00001030


	//   ....[7]....
        /*00f4*/ 	.word	0x00001080


	//   ....[8]....
        /*00f8*/ 	.word	0x000010c0


	//   ....[9]....
        /*00fc*/ 	.word	0x00001100


	//   ....[10]....
        /*0100*/ 	.word	0x000025d0


	//   ....[11]....
        /*0104*/ 	.word	0x00002660


	//   ....[12]....
        /*0108*/ 	.word	0x000026b0


	//   ....[13]....
        /*010c*/ 	.word	0x000026f0


	//   ....[14]....
        /*0110*/ 	.word	0x00002720


	//----- nvinfo : EIATTR_VRC_CTA_INIT_COUNT
	.align		4
.L_664:
        /*0114*/ 	.byte	0x02, 0x4a
	.zero		1
	.zero		1


	//----- nvinfo : EIATTR_EXIT_INSTR_OFFSETS
	.align		4
        /*0118*/ 	.byte	0x04, 0x1c
        /*011a*/ 	.short	(.L_666 - .L_665)


	//   ....[0]....
.L_665:
        /*011c*/ 	.word	0x00002900


	//   ....[1]....
        /*0120*/ 	.word	0x00002940


	//----- nvinfo : EIATTR_MAX_THREADS
	.align		4
.L_666:
        /*0124*/ 	.byte	0x04, 0x05
        /*0126*/ 	.short	(.L_668 - .L_667)
.L_667:
        /*0128*/ 	.word	0x00000200
        /*012c*/ 	.word	0x00000001
        /*0130*/ 	.word	0x00000001


	//----- nvinfo : EIATTR_CRS_STACK_SIZE
	.align		4
.L_668:
        /*0134*/ 	.byte	0x04, 0x1e
        /*0136*/ 	.short	(.L_670 - .L_669)
.L_669:
        /*0138*/ 	.word	0x00000000


	//----- nvinfo : EIATTR_CBANK_PARAM_SIZE
	.align		4
.L_670:
        /*013c*/ 	.byte	0x03, 0x19
        /*013e*/ 	.short	0x003e


	//----- nvinfo : EIATTR_PARAM_CBANK
	.align		4
        /*0140*/ 	.byte	0x04, 0x0a
        /*0142*/ 	.short	(.L_672 - .L_671)
	.align		4
.L_671:
        /*0144*/ 	.word	index@(.nv.constant0._ZN3cub18CUB_300001_SM_10006detail6reduce18DeviceReduceKernelINS2_10policy_hubIfjN4cuda3std3__44plusIfEEE10Policy1000EN6thrust24THRUST_300001_SM_1000_NS6detail15normal_iteratorINSD_10device_ptrIfEEEEjS9_f6squareIfEEEvT0_PT3_T1_NS0_13GridEvenShareISO_EET2_T4_)
        /*0148*/ 	.short	0x0380
        /*014a*/ 	.short	0x003e


	//----- nvinfo : EIATTR_SW_WAR
	.align		4
.L_672:
        /*014c*/ 	.byte	0x04, 0x36
        /*014e*/ 	.short	(.L_674 - .L_673)
.L_673:
        /*0150*/ 	.word	0x00000008
.L_674:


//--------------------- .nv.info._ZN3cub18CUB_300001_SM_10006detail6reduce28DeviceReduceSingleTileKernelINS2_10policy_hubIfjN4cuda3std3__44plusIfEEE10Policy1000EN6thrust24THRUST_300001_SM_1000_NS6detail15normal_iteratorINSD_10device_ptrIfEEEEPfjS9_ff6squareIfEEEvT0_T1_T2_T3_T4_T6_ --------------------------
	.section	.nv.info._ZN3cub18CUB_300001_SM_10006detail6reduce28DeviceReduceSingleTileKernelINS2_10policy_hubIfjN4cuda3std3__44plusIfEEE10Policy1000EN6thrust24THRUST_300001_SM_1000_NS6detail15normal_iteratorINSD_10device_ptrIfEEEEPfjS9_ff6squareIfEEEvT0_T1_T2_T3_T4_T6_,"",@"SHT_CUDA_INFO"
	.sectionflags	@""
	.align	4


	//----- nvinfo : EIATTR_CUDA_API_VERSION
	.align		4
        /*0000*/ 	.byte	0x04, 0x37
        /*0002*/ 	.short	(.L_676 - .L_675)
.L_675:
        /*0004*/ 	.word	0x00000082


	//----- nvinfo : EIATTR_KPARAM_INFO
	.align		4
.L_676:
        /*0008*/ 	.byte	0x04, 0x17
        /*000a*/ 	.short	(.L_678 - .L_677)
.L_677:
        /*000c*/ 	.word	0x00000000
        /*0010*/ 	.short	0x0005
        /*0012*/ 	.short	0x001c
        /*0014*/ 	.byte	0x00, 0xf0, 0x05, 0x00


	//----- nvinfo : EIATTR_KPARAM_INFO
	.align		4
.L_678:
        /*0018*/ 	.byte	0x04, 0x17
        /*001a*/ 	.short	(.L_680 - .L_679)
.L_679:
        /*001c*/ 	.word	0x00000000
        /*0020*/ 	.short	0x0004
        /*0022*/ 	.short	0x0018
        /*0024*/ 	.byte	0x00, 0xf0, 0x11, 0x00


	//----- nvinfo : EIATTR_KPARAM_INFO
	.align		4
.L_680:
        /*0028*/ 	.byte	0x04, 0x17
        /*002a*/ 	.short	(.L_682 - .L_681)
.L_681:
        /*002c*/ 	.word	0x00000000
        /*0030*/ 	.short	0x0003
        /*0032*/ 	.short	0x0014
        /*0034*/ 	.byte	0x00, 0xf0, 0x05, 0x00


	//----- nvinfo : EIATTR_KPARAM_INFO
	.align		4
.L_682:
        /*0038*/ 	.byte	0x04, 0x17
        /*003a*/ 	.short	(.L_684 - .L_683)
.L_683:
        /*003c*/ 	.word	0x00000000
        /*0040*/ 	.short	0x0002
        /*0042*/ 	.short	0x0010
        /*0044*/ 	.byte	0x00, 0xf0, 0x11, 0x00


	//----- nvinfo : EIATTR_KPARAM_INFO
	.align		4
.L_684:
        /*0048*/ 	.byte	0x04, 0x17
        /*004a*/ 	.short	(.L_686 - .L_685)
.L_685:
        /*004c*/ 	.word	0x00000000
        /*0050*/ 	.short	0x0001
        /*0052*/ 	.short	0x0008
        /*0054*/ 	.byte	0x00, 0xf5, 0x21, 0x00


	//----- nvinfo : EIATTR_KPARAM_INFO
	.align		4
.L_686:
        /*0058*/ 	.byte	0x04, 0x17
        /*005a*/ 	.short	(.L_688 - .L_687)
.L_687:
        /*005c*/ 	.word	0x00000000
        /*0060*/ 	.short	0x0000
        /*0062*/ 	.short	0x0000
        /*0064*/ 	.byte	0x00, 0xf0, 0x21, 0x00


	//----- nvinfo : EIATTR_SPARSE_MMA_MASK
	.align		4
.L_688:
        /*0068*/ 	.byte	0x03, 0x50
        /*006a*/ 	.short	0x0000


	//----- nvinfo : EIATTR_MAXREG_COUNT
	.align		4
        /*006c*/ 	.byte	0x03, 0x1b
        /*006e*/ 	.short	0x0080


	//----- nvinfo : EIATTR_NUM_BARRIERS
	.align		4
        /*0070*/ 	.byte	0x02, 0x4c
        /*0072*/ 	.byte	0x01
	.zero		1


	//----- nvinfo : EIATTR_MERCURY_ISA_VERSION
	.align		4
        /*0074*/ 	.byte	0x03, 0x5f
        /*0076*/ 	.short	0x0101


	//----- nvinfo : EIATTR_UNUSED_LOAD_BYTE_OFFSET
	.align		4
        /*0078*/ 	.byte	0x04, 0x44
        /*007a*/ 	.short	(.L_690 - .L_689)


	//   ....[0]....
.L_689:
        /*007c*/ 	.word	0x00000b10
        /*0080*/ 	.word	0x0000fff0


	//   ....[1]....
        /*0084*/ 	.word	0x00000f20
        /*0088*/ 	.word	0x0000fff0


	//   ....[2]....
        /*008c*/ 	.word	0x00002370
        /*0090*/ 	.word	0x0000fff0


	//----- nvinfo : EIATTR_COOP_GROUP_MASK_REGIDS
	.align		4
.L_690:
        /*0094*/ 	.byte	0x04, 0x29
        /*0096*/ 	.short	(.L_692 - .L_691)


	//   ....[0]....
.L_691:
        /*0098*/ 	.word	0xffffffff


	//   ....[1]....
        /*009c*/ 	.word	0xffffffff


	//   ....[2]....
        /*00a0*/ 	.word	0xffffffff


	//   ....[3]....
        /*00a4*/ 	.word	0xffffffff


	//   ....[4]....
        /*00a8*/ 	.word	0xffffffff


	//   ....[5]....
        /*00ac*/ 	.word	0xffffffff


	//   ....[6]....
        /*00b0*/ 	.word	0xffffffff


	//   ....[7]....
        /*00b4*/ 	.word	0xffffffff


	//   ....[8]....
        /*00b8*/ 	.word	0xffffffff


	//   ....[9]....
        /*00bc*/ 	.word	0xffffffff


	//   ....[10]....
        /*00c0*/ 	.word	0xffffffff


	//   ....[11]....
        /*00c4*/ 	.word	0xffffffff


	//   ....[12]....
        /*00c8*/ 	.word	0xffffffff


	//   ....[13]....
        /*00cc*/ 	.word	0xffffffff


	//   ....[14]....
        /*00d0*/ 	.word	0xffffffff


	//----- nvinfo : EIATTR_COOP_GROUP_INSTR_OFFSETS
	.align		4
.L_692:
        /*00d4*/ 	.byte	0x04, 0x28
        /*00d6*/ 	.short	(.L_694 - .L_693)


	//   ....[0]....
.L_693:
        /*00d8*/ 	.word	0x00000920


	//   ....[1]....
        /*00dc*/ 	.word	0x00000980


	//   ....[2]....
        /*00e0*/ 	.word	0x000009f0


	//   ....[3]....
        /*00e4*/ 	.word	0x00000a40


	//   ....[4]....
        /*00e8*/ 	.word	0x00000a70


	//   ....[5]....
        /*00ec*/ 	.word	0x00000cc0


	//   ....[6]....
        /*00f0*/ 	.word	0x00000d50


	//   ....[7]....
        /*00f4*/ 	.word	0x00000d90


	//   ....[8]....
        /*00f8*/ 	.word	0x00000de0


	//   ....[9]....
        /*00fc*/ 	.word	0x00000e20


	//   ....[10]....
        /*0100*/ 	.word	0x00002190


	//   ....[11]....
        /*0104*/ 	.word	0x00002210


	//   ....[12]....
        /*0108*/ 	.word	0x00002260


	//   ....[13]....
        /*010c*/ 	.word	0x000022a0


	//   ....[14]....
        /*0110*/ 	.word	0x000022d0


	//----- nvinfo : EIATTR_VRC_CTA_INIT_COUNT
	.align		4
.L_694:
        /*0114*/ 	.byte	0x02, 0x4a
	.zero		1
	.zero		1


	//----- nvinfo : EIATTR_EXIT_INSTR_OFFSETS
	.align		4
        /*0118*/ 	.byte	0x04, 0x1c
        /*011a*/ 	.short	(.L_696 - .L_695)


	//   ....[0]....
.L_695:
        /*011c*/ 	.word	0x00000080


	//   ....[1]....
        /*0120*/ 	.word	0x000000c0


	//   ....[2]....
        /*0124*/ 	.word	0x000024b0


	//   ....[3]....
        /*0128*/ 	.word	0x00002500


	//----- nvinfo : EIATTR_MAX_THREADS
	.align		4
.L_696:
        /*012c*/ 	.byte	0x04, 0x05
        /*012e*/ 	.short	(.L_698 - .L_697)
.L_697:
        /*0130*/ 	.word	0x00000200
        /*0134*/ 	.word	0x00000001
        /*0138*/ 	.word	0x00000001


	//----- nvinfo : EIATTR_CRS_STACK_SIZE
	.align		4
.L_698:
        /*013c*/ 	.byte	0x04, 0x1e
        /*013e*/ 	.short	(.L_700 - .L_699)
.L_699:
        /*0140*/ 	.word	0x00000000


	//----- nvinfo : EIATTR_CBANK_PARAM_SIZE
	.align		4
.L_700:
        /*0144*/ 	.byte	0x03, 0x19
        /*0146*/ 	.short	0x001d


	//----- nvinfo : EIATTR_PARAM_CBANK
	.align		4
        /*0148*/ 	.byte	0x04, 0x0a
        /*014a*/ 	.short	(.L_702 - .L_701)
	.align		4
.L_701:
        /*014c*/ 	.word	index@(.nv.constant0._ZN3cub18CUB_300001_SM_10006detail6reduce28DeviceReduceSingleTileKernelINS2_10policy_hubIfjN4cuda3std3__44plusIfEEE10Policy1000EN6thrust24THRUST_300001_SM_1000_NS6detail15normal_iteratorINSD_10device_ptrIfEEEEPfjS9_ff6squareIfEEEvT0_T1_T2_T3_T4_T6_)
        /*0150*/ 	.short	0x0380
        /*0152*/ 	.short	0x001d


	//----- nvinfo : EIATTR_SW_WAR
	.align		4
.L_702:
        /*0154*/ 	.byte	0x04, 0x36
        /*0156*/ 	.short	(.L_704 - .L_703)
.L_703:
        /*0158*/ 	.word	0x00000008
.L_704:


//--------------------- .nv.info._ZN3cub18CUB_300001_SM_10006detail6reduce28DeviceReduceSingleTileKernelINS2_10policy_hubIdyN4cuda3std3__44plusIdEEE10Policy1000EPdSC_iS9_ddNS7_10__identityEEEvT0_T1_T2_T3_T4_T6_ --------------------------
	.section	.nv.info._ZN3cub18CUB_300001_SM_10006detail6reduce28DeviceReduceSingleTileKernelINS2_10policy_hubIdyN4cuda3std3__44plusIdEEE10Policy1000EPdSC_iS9_ddNS7_10__identityEEEvT0_T1_T2_T3_T4_T6_,"",@"SHT_CUDA_INFO"
	.sectionflags	@""
	.align	4


	//----- nvinfo : EIATTR_CUDA_API_VERSION
	.align		4
        /*0000*/ 	.byte	0x04, 0x37
        /*0002*/ 	.short	(.L_706 - .L_705)
.L_705:
        /*0004*/ 	.word	0x00000082


	//----- nvinfo : EIATTR_KPARAM_INFO
	.align		4
.L_706:
        /*0008*/ 	.byte	0x04, 0x17
        /*000a*/ 	.short	(.L_708 - .L_707)
.L_707:
        /*000c*/ 	.word	0x00000000
        /*0010*/ 	.short	0x0005
        /*0012*/ 	.short	0x0020
        /*0014*/ 	.byte	0x00, 0xf0, 0x05, 0x00


	//----- nvinfo : EIATTR_KPARAM_INFO
	.align		4
.L_708:
        /*0018*/ 	.byte	0x04, 0x17
        /*001a*/ 	.short	(.L_710 - .L_709)
.L_709:
        /*001c*/ 	.word	0x00000000
        /*0020*/ 	.short	0x0004
        /*0022*/ 	.short	0x0018
        /*0024*/ 	.byte	0x00, 0xf0, 0x21, 0x00


	//----- nvinfo : EIATTR_KPARAM_INFO
	.align		4
.L_710:
        /*0028*/ 	.byte	0x04, 0x17
        /*002a*/ 	.short	(.L_712 - .L_711)
.L_711:
        /*002c*/ 	.word	0x00000000
        /*0030*/ 	.short	0x0003
        /*0032*/ 	.short	0x0014
        /*0034*/ 	.byte	0x00, 0xf0, 0x05, 0x00


	//----- nvinfo : EIATTR_KPARAM_INFO
	.align		4
.L_712:
        /*0038*/ 	.byte	0x04, 0x17
        /*003a*/ 	.short	(.L_714 - .L_713)
.L_713:
        /*003c*/ 	.word	0x00000000
        /*0040*/ 	.short	0x0002
        /*0042*/ 	.short	0x0010
        /*0044*/ 	.byte	0x00, 0xf0, 0x11, 0x00


	//----- nvinfo : EIATTR_KPARAM_INFO
	.align		4
.L_714:
        /*0048*/ 	.byte	0x04, 0x17
        /*004a*/ 	.short	(.L_716 - .L_715)
.L_715:
        /*004c*/ 	.word	0x00000000
        /*0050*/ 	.short	0x0001
        /*0052*/ 	.short	0x0008
        /*0054*/ 	.byte	0x00, 0xf5, 0x21, 0x00


	//----- nvinfo : EIATTR_KPARAM_INFO
	.align		4
.L_716:
        /*0058*/ 	.byte	0x04, 0x17
        /*005a*/ 	.short	(.L_718 - .L_717)
.L_717:
        /*005c*/ 	.word	0x00000000
        /*0060*/ 	.short	0x0000
        /*0062*/ 	.short	0x0000
        /*0064*/ 	.byte	0x00, 0xf5, 0x21, 0x00


	//----- nvinfo : EIATTR_SPARSE_MMA_MASK
	.align		4
.L_718:
        /*0068*/ 	.byte	0x03, 0x50
        /*006a*/ 	.short	0x0000


	//----- nvinfo : EIATTR_MAXREG_COUNT
	.align		4
        /*006c*/ 	.byte	0x03, 0x1b
        /*006e*/ 	.short	0x0080


	//----- nvinfo : EIATTR_NUM_BARRIERS
	.align		4
        /*0070*/ 	.byte	0x02, 0x4c
        /*0072*/ 	.byte	0x01
	.zero		1


	//----- nvinfo : EIATTR_MERCURY_ISA_VERSION
	.align		4
        /*0074*/ 	.byte	0x03, 0x5f
        /*0076*/ 	.short	0x0101


	//----- nvinfo : EIATTR_COOP_GROUP_MASK_REGIDS
	.align		4
        /*0078*/ 	.byte	0x04, 0x29
        /*007a*/ 	.short	(.L_720 - .L_719)


	//   ....[0]....
.L_719:
        /*007c*/ 	.word	0xffffffff


	//   ....[1]....
        /*0080*/ 	.word	0xffffffff


	//   ....[2]....
        /*0084*/ 	.word	0xffffffff


	//   ....[3]....
        /*0088*/ 	.word	0xffffffff


	//   ....[4]....
        /*008c*/ 	.word	0xffffffff


	//   ....[5]....
        /*0090*/ 	.word	0xffffffff


	//   ....[6]....
        /*0094*/ 	.word	0xffffffff


	//   ....[7]....
        /*0098*/ 	.word	0xffffffff


	//   ....[8]....
        /*009c*/ 	.word	0xffffffff


	//   ....[9]....
        /*00a0*/ 	.word	0xffffffff


	//   ....[10]....
        /*00a4*/ 	.word	0xffffffff


	//   ....[11]....
        /*00a8*/ 	.word	0xffffffff


	//   ....[12]....
        /*00ac*/ 	.word	0xffffffff


	//   ....[13]....
        /*00b0*/ 	.word	0xffffffff


	//   ....[14]....
        /*00b4*/ 	.word	0xffffffff


	//   ....[15]....
        /*00b8*/ 	.word	0xffffffff


	//   ....[16]....
        /*00bc*/ 	.word	0xffffffff


	//   ....[17]....
        /*00c0*/ 	.word	0xffffffff


	//   ....[18]....
        /*00c4*/ 	.word	0xffffffff


	//   ....[19]....
        /*00c8*/ 	.word	0xffffffff


	//   ....[20]....
        /*00cc*/ 	.word	0xffffffff


	//   ....[21]....
        /*00d0*/ 	.word	0xffffffff


	//   ....[22]....
        /*00d4*/ 	.word	0xffffffff


	//   ....[23]....
        /*00d8*/ 	.word	0xffffffff


	//   ....[24]....
        /*00dc*/ 	.word	0xffffffff


	//   ....[25]....
        /*00e0*/ 	.word	0xffffffff


	//   ....[26]....
        /*00e4*/ 	.word	0xffffffff


	//   ....[27]....
        /*00e8*/ 	.word	0xffffffff


	//   ....[28]....
        /*00ec*/ 	.word	0xffffffff


	//   ....[29]....
        /*00f0*/ 	.word	0xffffffff


	//----- nvinfo : EIATTR_COOP_GROUP_INSTR_OFFSETS
	.align		4
.L_720:
        /*00f4*/ 	.byte	0x04, 0x28
        /*00f6*/ 	.short	(.L_722 - .L_721)


	//   ....[0]....
.L_721:
        /*00f8*/ 	.word	0x00000960


	//   ....[1]....
        /*00fc*/ 	.word	0x00000970


	//   ....[2]....
        /*0100*/ 	.word	0x000009e0


	//   ....[3]....
        /*0104*/ 	.word	0x00000a10


	//   ....[4]....
        /*0108*/ 	.word	0x00000a70


	//   ....[5]....
        /*010c*/ 	.word	0x00000a80


	//   ....[6]....
        /*0110*/ 	.word	0x00000ae0


	//   ....[7]....
        /*0114*/ 	.word	0x00000af0


	//   ....[8]....
        /*0118*/ 	.word	0x00000b40


	//   ....[9]....
        /*011c*/ 	.word	0x00000b60


	//   ....[10]....
        /*0120*/ 	.word	0x00000e10


	//   ....[11]....
        /*0124*/ 	.word	0x00000e20


	//   ....[12]....
        /*0128*/ 	.word	0x00000eb0


	//   ....[13]....
        /*012c*/ 	.word	0x00000ed0


	//   ....[14]....
        /*0130*/ 	.word	0x00000f20


	//   ....[15]....
        /*0134*/ 	.word	0x00000f40


	//   ....[16]....
        /*0138*/ 	.word	0x00000f90


	//   ....[17]....
        /*013c*/ 	.word	0x00000fb0


	//   ....[18]....
        /*0140*/ 	.word	0x00001000


	//   ....[19]....
        /*0144*/ 	.word	0x00001030


	//   ....[20]....
        /*0148*/ 	.word	0x000020b0


	//   ....[21]....
        /*014c*/ 	.word	0x000020c0


	//   ....[22]....
        /*0150*/ 	.word	0x00002130


	//   ....[23]....
        /*0154*/ 	.word	0x00002140


	//   ....[24]....
        /*0158*/ 	.word	0x000021a0


	//   ....[25]....
        /*015c*/ 	.word	0x000021b0


	//   ....[26]....
        /*0160*/ 	.word	0x00002200


	//   ....[27]....
        /*0164*/ 	.word	0x00002220


	//   ....[28]....
        /*0168*/ 	.word	0x00002280


	//   ....[29]....
        /*016c*/ 	.word	0x000022b0


	//----- nvinfo : EIATTR_VRC_CTA_INIT_COUNT
	.align		4
.L_722:
        /*0170*/ 	.byte	0x02, 0x4a
	.zero		1
	.zero		1


	//----- nvinfo : EIATTR_EXIT_INSTR_OFFSETS
	.align		4
        /*0174*/ 	.byte	0x04, 0x1c
        /*0176*/ 	.short	(.L_724 - .L_723)


	//   ....[0]....
.L_723:
        /*0178*/ 	.word	0x00000080


	//   ....[1]....
        /*017c*/ 	.word	0x000000c0


	//   ....[2]....
        /*0180*/ 	.word	0x00002510


	//   ....[3]....
        /*0184*/ 	.word	0x00002560


	//----- nvinfo : EIATTR_MAX_THREADS
	.align		4
.L_724:
        /*0188*/ 	.byte	0x04, 0x05
        /*018a*/ 	.short	(.L_726 - .L_725)
.L_725:
        /*018c*/ 	.word	0x00000200
        /*0190*/ 	.word	0x00000001
        /*0194*/ 	.word	0x00000001


	//----- nvinfo : EIATTR_CRS_STACK_SIZE
	.align		4
.L_726:
        /*0198*/ 	.byte	0x04, 0x1e
        /*019a*/ 	.short	(.L_728 - .L_727)
.L_727:
        /*019c*/ 	.word	0x00000000


	//----- nvinfo : EIATTR_CBANK_PARAM_SIZE
	.align		4
.L_728:
        /*01a0*/ 	.byte	0x03, 0x19
        /*01a2*/ 	.short	0x0021


	//----- nvinfo : EIATTR_PARAM_CBANK
	.align		4
        /*01a4*/ 	.byte	0x04, 0x0a
        /*01a6*/ 	.short	(.L_730 - .L_729)
	.align		4
.L_729:
        /*01a8*/ 	.word	index@(.nv.constant0._ZN3cub18CUB_300001_SM_10006detail6reduce28DeviceReduceSingleTileKernelINS2_10policy_hubIdyN4cuda3std3__44plusIdEEE10Policy1000EPdSC_iS9_ddNS7_10__identityEEEvT0_T1_T2_T3_T4_T6_)
        /*01ac*/ 	.short	0x0380
        /*01ae*/ 	.short	0x0021


	//----- nvinfo : EIATTR_SW_WAR
	.align		4
.L_730:
        /*01b0*/ 	.byte	0x04, 0x36
        /*01b2*/ 	.short	(.L_732 - .L_731)
.L_731:
        /*01b4*/ 	.word	0x00000008
.L_732:


//--------------------- .nv.info._ZN3cub18CUB_300001_SM_10006detail6reduce18DeviceReduceKernelINS2_10policy_hubIdyN4cuda3std3__44plusIdEEE10Policy1000EN6thrust24THRUST_300001_SM_1000_NS10device_ptrIdEEyS9_dNS7_10__identityEEEvT0_PT3_T1_NS0_13GridEvenShareISK_EET2_T4_ --------------------------
	.section	.nv.info._ZN3cub18CUB_300001_SM_10006detail6reduce18DeviceReduceKernelINS2_10policy_hubIdyN4cuda3std3__44plusIdEEE10Policy1000EN6thrust24THRUST_300001_SM_1000_NS10device_ptrIdEEyS9_dNS7_10__identityEEEvT0_PT3_T1_NS0_13GridEvenShareISK_EET2_T4_,"",@"SHT_CUDA_INFO"
	.sectionflags	@""
	.align	4


	//----- nvinfo : EIATTR_CUDA_API_VERSION
	.align		4
        /*0000*/ 	.byte	0x04, 0x37
        /*0002*/ 	.short	(.L_734 - .L_733)
.L_733:
        /*0004*/ 	.word	0x00000082


	//----- nvinfo : EIATTR_KPARAM_INFO
	.align		4
.L_734:
        /*0008*/ 	.byte	0x04, 0x17
        /*000a*/ 	.short	(.L_736 - .L_735)
.L_735:
        /*000c*/ 	.word	0x00000000
        /*0010*/ 	.short	0x0005
        /*0012*/ 	.short	0x0061
        /*0014*/ 	.byte	0x00, 0xf0, 0x05, 0x00


	//----- nvinfo : EIATTR_KPARAM_INFO
	.align		4
.L_736:
        /*0018*/ 	.byte	0x04, 0x17
        /*001a*/ 	.short	(.L_738 - .L_737)
.L_737:
        /*001c*/ 	.word	0x00000000
        /*0020*/ 	.short	0x0004
        /*0022*/ 	.short	0x0060
        /*0024*/ 	.byte	0x00, 0xf0, 0x05, 0x00


	//----- nvinfo : EIATTR_KPARAM_INFO
	.align		4
.L_738:
        /*0028*/ 	.byte	0x04, 0x17
        /*002a*/ 	.short	(.L_740 - .L_739)
.L_739:
        /*002c*/ 	.word	0x00000000
        /*0030*/ 	.short	0x0003
        /*0032*/ 	.short	0x0018
        /*0034*/ 	.byte	0x00, 0xf0, 0x21, 0x01


	//----- nvinfo : EIATTR_KPARAM_INFO
	.align		4
.L_740:
        /*0038*/ 	.byte	0x04, 0x17
        /*003a*/ 	.short	(.L_742 - .L_741)
.L_741:
        /*003c*/ 	.word	0x00000000
        /*0040*/ 	.short	0x0002
        /*0042*/ 	.short	0x0010
        /*0044*/ 	.byte	0x00, 0xf0, 0x21, 0x00


	//----- nvinfo : EIATTR_KPARAM_INFO
	.align		4
.L_742:
        /*0048*/ 	.byte	0x04, 0x17
        /*004a*/ 	.short	(.L_744 - .L_743)
.L_743:
        /*004c*/ 	.word	0x00000000
        /*0050*/ 	.short	0x0001
        /*0052*/ 	.short	0x0008
        /*0054*/ 	.byte	0x00, 0xf5, 0x21, 0x00


	//----- nvinfo : EIATTR_KPARAM_INFO
	.align		4
.L_744:
        /*0058*/ 	.byte	0x04, 0x17
        /*005a*/ 	.short	(.L_746 - .L_745)
.L_745:
        /*005c*/ 	.word	0x00000000
        /*0060*/ 	.short	0x0000
        /*0062*/ 	.short	0x0000
        /*0064*/ 	.byte	0x00, 0xf0, 0x21, 0x00


	//----- nvinfo : EIATTR_SPARSE_MMA_MASK
	.align		4
.L_746:
        /*0068*/ 	.byte	0x03, 0x50
        /*006a*/ 	.short	0x0000


	//----- nvinfo : EIATTR_MAXREG_COUNT
	.align		4
        /*006c*/ 	.byte	0x03, 0x1b
        /*006e*/ 	.short	0x0080


	//----- nvinfo : EIATTR_NUM_BARRIERS
	.align		4
        /*0070*/ 	.byte	0x02, 0x4c
        /*0072*/ 	.byte	0x01
	.zero		1


	//----- nvinfo : EIATTR_MERCURY_ISA_VERSION
	.align		4
        /*0074*/ 	.byte	0x03, 0x5f
        /*0076*/ 	.short	0x0101


	//----- nvinfo : EIATTR_COOP_GROUP_MASK_REGIDS
	.align		4
        /*0078*/ 	.byte	0x04, 0x29
        /*007a*/ 	.short	(.L_748 - .L_747)


	//   ....[0]....
.L_747:
        /*007c*/ 	.word	0xffffffff


	//   ....[1]....
        /*0080*/ 	.word	0xffffffff


	//   ....[2]....
        /*0084*/ 	.word	0xffffffff


	//   ....[3]....
        /*0088*/ 	.word	0xffffffff


	//   ....[4]....
        /*008c*/ 	.word	0xffffffff


	//   ....[5]....
        /*0090*/ 	.word	0xffffffff


	//   ....[6]....
        /*0094*/ 	.word	0xffffffff


	//   ....[7]....
        /*0098*/ 	.word	0xffffffff


	//   ....[8]....
        /*009c*/ 	.word	0xffffffff


	//   ....[9]....
        /*00a0*/ 	.word	0xffffffff


	//   ....[10]....
        /*00a4*/ 	.word	0xffffffff


	//   ....[11]....
        /*00a8*/ 	.word	0xffffffff


	//   ....[12]....
        /*00ac*/ 	.word	0xffffffff


	//   ....[13]....
        /*00b0*/ 	.word	0xffffffff


	//   ....[14]....
        /*00b4*/ 	.word	0xffffffff


	//   ....[15]....
        /*00b8*/ 	.word	0xffffffff


	//   ....[16]....
        /*00bc*/ 	.word	0xffffffff


	//   ....[17]....
        /*00c0*/ 	.word	0xffffffff


	//   ....[18]....
        /*00c4*/ 	.word	0xffffffff


	//   ....[19]....
        /*00c8*/ 	.word	0xffffffff


	//   ....[20]....
        /*00cc*/ 	.word	0xffffffff


	//   ....[21]....
        /*00d0*/ 	.word	0xffffffff


	//   ....[22]....
        /*00d4*/ 	.word	0xffffffff


	//   ....[23]....
        /*00d8*/ 	.word	0xffffffff


	//   ....[24]....
        /*00dc*/ 	.word	0xffffffff


	//   ....[25]....
        /*00e0*/ 	.word	0xffffffff


	//   ....[26]....
        /*00e4*/ 	.word	0xffffffff


	//   ....[27]....
        /*00e8*/ 	.word	0xffffffff


	//   ....[28]....
        /*00ec*/ 	.word	0xffffffff


	//   ....[29]....
        /*00f0*/ 	.word	0xffffffff


	//----- nvinfo : EIATTR_COOP_GROUP_INSTR_OFFSETS
	.align		4
.L_748:
        /*00f4*/ 	.byte	0x04, 0x28
        /*00f6*/ 	.short	(.L_750 - .L_749)


	//   ....[0]....
.L_749:
        /*00f8*/ 	.word	0x000009a0


	//   ....[1]....
        /*00fc*/ 	.word	0x000009b0


	//   ....[2]....
        /*0100*/ 	.word	0x00000a20


	//   ....[3]....
        /*0104*/ 	.word	0x00000a40


	//   ....[4]....
        /*0108*/ 	.word	0x00000ab0


	//   ....[5]....
        /*010c*/ 	.word	0x00000ac0


	//   ....[6]....
        /*0110*/ 	.word	0x00000b10


	//   ....[7]....
        /*0114*/ 	.word	0x00000b30


	//   ....[8]....
        /*0118*/ 	.word	0x00000ba0


	//   ....[9]....
        /*011c*/ 	.word	0x00000bb0


	//   ....[10]....
        /*0120*/ 	.word	0x00000e50


	//   ....[11]....
        /*0124*/ 	.word	0x00000e60


	//   ....[12]....
        /*0128*/ 	.word	0x00000ee0


	//   ....[13]....
        /*012c*/ 	.word	0x00000f00


	//   ....[14]....
        /*0130*/ 	.word	0x00000f50


	//   ....[15]....
        /*0134*/ 	.word	0x00000f80


	//   ....[16]....
        /*0138*/ 	.word	0x00000fd0


	//   ....[17]....
        /*013c*/ 	.word	0x00000ff0


	//   ....[18]....
        /*0140*/ 	.word	0x00001060


	//   ....[19]....
        /*0144*/ 	.word	0x00001090


	//   ....[20]....
        /*0148*/ 	.word	0x00002360


	//   ....[21]....
        /*014c*/ 	.word	0x00002370


	//   ....[22]....
        /*0150*/ 	.word	0x000023f0


	//   ....[23]....
        /*0154*/ 	.word	0x00002400


	//   ....[24]....
        /*0158*/ 	.word	0x00002460


	//   ....[25]....
        /*015c*/ 	.word	0x00002470


	//   ....[26]....
        /*0160*/ 	.word	0x000024c0


	//   ....[27]....
        /*0164*/ 	.word	0x000024f0


	//   ....[28]....
        /*0168*/ 	.word	0x00002570


	//   ....[29]....
        /*016c*/ 	.word	0x00002580


	//----- nvinfo : EIATTR_VRC_CTA_INIT_COUNT
	.align		4
.L_750:
        /*0170*/ 	.byte	0x02, 0x4a
	.zero		1
	.zero		1


	//----- nvinfo : EIATTR_EXIT_INSTR_OFFSETS
	.align		4
        /*0174*/ 	.byte	0x04, 0x1c
        /*0176*/ 	.short	(.L_752 - .L_751)


	//   ....[0]....
.L_751:
        /*0178*/ 	.word	0x000027b0


	//   ....[1]....
        /*017c*/ 	.word	0x00002810


	//----- nvinfo : EIATTR_MAX_THREADS
	.align		4
.L_752:
        /*0180*/ 	.byte	0x04, 0x05
        /*0182*/ 	.short	(.L_754 - .L_753)
.L_753:
        /*0184*/ 	.word	0x00000200
        /*0188*/ 	.word	0x00000001
        /*018c*/ 	.word	0x00000001


	//----- nvinfo : EIATTR_CRS_STACK_SIZE
	.align		4
.L_754:
        /*0190*/ 	.byte	0x04, 0x1e
        /*0192*/ 	.short	(.L_756 - .L_755)
.L_755:
        /*0194*/ 	.word	0x00000000


	//----- nvinfo : EIATTR_CBANK_PARAM_SIZE
	.align		4
.L_756:
        /*0198*/ 	.byte	0x03, 0x19
        /*019a*/ 	.short	0x0062


	//----- nvinfo : EIATTR_PARAM_CBANK
	.align		4
        /*019c*/ 	.byte	0x04, 0x0a
        /*019e*/ 	.short	(.L_758 - .L_757)
	.align		4
.L_757:
        /*01a0*/ 	.word	index@(.nv.constant0._ZN3cub18CUB_300001_SM_10006detail6reduce18DeviceReduceKernelINS2_10policy_hubIdyN4cuda3std3__44plusIdEEE10Policy1000EN6thrust24THRUST_300001_SM_1000_NS10device_ptrIdEEyS9_dNS7_10__identityEEEvT0_PT3_T1_NS0_13GridEvenShareISK_EET2_T4_)
        /*01a4*/ 	.short	0x0380
        /*01a6*/ 	.short	0x0062


	//----- nvinfo : EIATTR_SW_WAR
	.align		4
.L_758:
        /*01a8*/ 	.byte	0x04, 0x36
        /*01aa*/ 	.short	(.L_760 - .L_759)
.L_759:
        /*01ac*/ 	.word	0x00000008
.L_760:


//--------------------- .nv.info._ZN3cub18CUB_300001_SM_10006detail6reduce28DeviceReduceSingleTileKernelINS2_10policy_hubIdyN4cuda3std3__44plusIdEEE10Policy1000EN6thrust24THRUST_300001_SM_1000_NS10device_ptrIdEEPdyS9_ddNS7_10__identityEEEvT0_T1_T2_T3_T4_T6_ --------------------------
	.section	.nv.info._ZN3cub18CUB_300001_SM_10006detail6reduce28DeviceReduceSingleTileKernelINS2_10policy_hubIdyN4cuda3std3__44plusIdEEE10Policy1000EN6thrust24THRUST_300001_SM_1000_NS10device_ptrIdEEPdyS9_ddNS7_10__identityEEEvT0_T1_T2_T3_T4_T6_,"",@"SHT_CUDA_INFO"
	.sectionflags	@""
	.align	4


	//----- nvinfo : EIATTR_CUDA_API_VERSION
	.align		4
        /*0000*/ 	.byte	0x04, 0x37
        /*0002*/ 	.short	(.L_762 - .L_761)
.L_761:
        /*0004*/ 	.word	0x00000082


	//----- nvinfo : EIATTR_KPARAM_INFO
	.align		4
.L_762:
        /*0008*/ 	.byte	0x04, 0x17
        /*000a*/ 	.short	(.L_764 - .L_763)
.L_763:
        /*000c*/ 	.word	0x00000000
        /*0010*/ 	.short	0x0005
        /*0012*/ 	.short	0x0028
        /*0014*/ 	.byte	0x00, 0xf0, 0x05, 0x00


	//----- nvinfo : EIATTR_KPARAM_INFO
	.align		4
.L_764:
        /*0018*/ 	.byte	0x04, 0x17
        /*001a*/ 	.short	(.L_766 - .L_765)
.L_765:
        /*001c*/ 	.word	0x00000000
        /*0020*/ 	.short	0x0004
        /*0022*/ 	.short	0x0020
        /*0024*/ 	.byte	0x00, 0xf0, 0x21, 0x00


	//----- nvinfo : EIATTR_KPARAM_INFO
	.align		4
.L_766:
        /*0028*/ 	.byte	0x04, 0x17
        /*002a*/ 	.short	(.L_768 - .L_767)
.L_767:
        /*002c*/ 	.word	0x00000000
        /*0030*/ 	.short	0x0003
        /*0032*/ 	.short	0x0018
        /*0034*/ 	.byte	0x00, 0xf0, 0x05, 0x00


	//----- nvinfo : EIATTR_KPARAM_INFO
	.align		4
.L_768:
        /*0038*/ 	.byte	0x04, 0x17
        /*003a*/ 	.short	(.L_770 - .L_769)
.L_769:
        /*003c*/ 	.word	0x00000000
        /*0040*/ 	.short	0x0002
        /*0042*/ 	.short	0x0010
        /*0044*/ 	.byte	0x00, 0xf0, 0x21, 0x00


	//----- nvinfo : EIATTR_KPARAM_INFO
	.align		4
.L_770:
        /*0048*/ 	.byte	0x04, 0x17
        /*004a*/ 	.short	(.L_772 - .L_771)
.L_771:
        /*004c*/ 	.word	0x00000000
        /*0050*/ 	.short	0x0001
        /*0052*/ 	.short	0x0008
        /*0054*/ 	.byte	0x00, 0xf5, 0x21, 0x00


	//----- nvinfo : EIATTR_KPARAM_INFO
	.align		4
.L_772:
        /*0058*/ 	.byte	0x04, 0x17
        /*005a*/ 	.short	(.L_774 - .L_773)
.L_773:
        /*005c*/ 	.word	0x00000000
        /*0060*/ 	.short	0x0000
        /*0062*/ 	.short	0x0000
        /*0064*/ 	.byte	0x00, 0xf0, 0x21, 0x00


	//----- nvinfo : EIATTR_SPARSE_MMA_MASK
	.align		4
.L_774:
        /*0068*/ 	.byte	0x03, 0x50
        /*006a*/ 	.short	0x0000


	//----- nvinfo : EIATTR_MAXREG_COUNT
	.align		4
        /*006c*/ 	.byte	0x03, 0x1b
        /*006e*/ 	.short	0x0080


	//----- nvinfo : EIATTR_NUM_BARRIERS
	.align		4
        /*0070*/ 	.byte	0x02, 0x4c
        /*0072*/ 	.byte	0x01
	.zero		1


	//----- nvinfo : EIATTR_MERCURY_ISA_VERSION
	.align		4
        /*0074*/ 	.byte	0x03, 0x5f
        /*0076*/ 	.short	0x0101


	//----- nvinfo : EIATTR_COOP_GROUP_MASK_REGIDS
	.align		4
        /*0078*/ 	.byte	0x04, 0x29
        /*007a*/ 	.short	(.L_776 - .L_775)


	//   ....[0]....
.L_775:
        /*007c*/ 	.word	0xffffffff


	//   ....[1]....
        /*0080*/ 	.word	0xffffffff


	//   ....[2]....
        /*0084*/ 	.word	0xffffffff


	//   ....[3]....
        /*0088*/ 	.word	0xffffffff


	//   ....[4]....
        /*008c*/ 	.word	0xffffffff


	//   ....[5]....
        /*0090*/ 	.word	0xffffffff


	//   ....[6]....
        /*0094*/ 	.word	0xffffffff


	//   ....[7]....
        /*0098*/ 	.word	0xffffffff


	//   ....[8]....
        /*009c*/ 	.word	0xffffffff


	//   ....[9]....
        /*00a0*/ 	.word	0xffffffff


	//   ....[10]....
        /*00a4*/ 	.word	0xffffffff


	//   ....[11]....
        /*00a8*/ 	.word	0xffffffff


	//   ....[12]....
        /*00ac*/ 	.word	0xffffffff


	//   ....[13]....
        /*00b0*/ 	.word	0xffffffff


	//   ....[14]....
        /*00b4*/ 	.word	0xffffffff


	//   ....[15]....
        /*00b8*/ 	.word	0xffffffff


	//   ....[16]....
        /*00bc*/ 	.word	0xffffffff


	//   ....[17]....
        /*00c0*/ 	.word	0xffffffff


	//   ....[18]....
        /*00c4*/ 	.word	0xffffffff


	//   ....[19]....
        /*00c8*/ 	.word	0xffffffff


	//   ....[20]....
        /*00cc*/ 	.word	0xffffffff


	//   ....[21]....
        /*00d0*/ 	.word	0xffffffff


	//   ....[22]....
        /*00d4*/ 	.word	0xffffffff


	//   ....[23]....
        /*00d8*/ 	.word	0xffffffff


	//   ....[24]....
        /*00dc*/ 	.word	0xffffffff


	//   ....[25]....
        /*00e0*/ 	.word	0xffffffff


	//   ....[26]....
        /*00e4*/ 	.word	0xffffffff


	//   ....[27]....
        /*00e8*/ 	.word	0xffffffff


	//   ....[28]....
        /*00ec*/ 	.word	0xffffffff


	//   ....[29]....
        /*00f0*/ 	.word	0xffffffff


	//----- nvinfo : EIATTR_COOP_GROUP_INSTR_OFFSETS
	.align		4
.L_776:
        /*00f4*/ 	.byte	0x04, 0x28
        /*00f6*/ 	.short	(.L_778 - .L_777)


	//   ....[0]....
.L_777:
        /*00f8*/ 	.word	0x00000910


	//   ....[1]....
        /*00fc*/ 	.word	0x00000920


	//   ....[2]....
        /*0100*/ 	.word	0x00000990


	//   ....[3]....
        /*0104*/ 	.word	0x000009a0


	//   ....[4]....
        /*0108*/ 	.word	0x00000a00


	//   ....[5]....
        /*010c*/ 	.word	0x00000a10


	//   ....[6]....
        /*0110*/ 	.word	0x00000a60


	//   ....[7]....
        /*0114*/ 	.word	0x00000a80


	//   ....[8]....
        /*0118*/ 	.word	0x00000ae0


	//   ....[9]....
        /*011c*/ 	.word	0x00000b10


	//   ....[10]....
        /*0120*/ 	.word	0x00000dc0


	//   ....[11]....
        /*0124*/ 	.word	0x00000dd0


	//   ....[12]....
        /*0128*/ 	.word	0x00000e60


	//   ....[13]....
        /*012c*/ 	.word	0x00000e70


	//   ....[14]....
        /*0130*/ 	.word	0x00000ed0


	//   ....[15]....
        /*0134*/ 	.word	0x00000ee0


	//   ....[16]....
        /*0138*/ 	.word	0x00000f30


	//   ....[17]....
        /*013c*/ 	.word	0x00000f50


	//   ....[18]....
        /*0140*/ 	.word	0x00000fc0


	//   ....[19]....
        /*0144*/ 	.word	0x00000ff0


	//   ....[20]....
        /*0148*/ 	.word	0x00002180


	//   ....[21]....
        /*014c*/ 	.word	0x00002190


	//   ....[22]....
        /*0150*/ 	.word	0x00002200


	//   ....[23]....
        /*0154*/ 	.word	0x00002210


	//   ....[24]....
        /*0158*/ 	.word	0x00002270


	//   ....[25]....
        /*015c*/ 	.word	0x00002280


	//   ....[26]....
        /*0160*/ 	.word	0x000022d0


	//   ....[27]....
        /*0164*/ 	.word	0x000022f0


	//   ....[28]....
        /*0168*/ 	.word	0x00002350


	//   ....[29]....
        /*016c*/ 	.word	0x00002380


	//----- nvinfo : EIATTR_VRC_CTA_INIT_COUNT
	.align		4
.L_778:
        /*0170*/ 	.byte	0x02, 0x4a
	.zero		1
	.zero		1


	//----- nvinfo : EIATTR_EXIT_INSTR_OFFSETS
	.align		4
        /*0174*/ 	.byte	0x04, 0x1c
        /*0176*/ 	.short	(.L_780 - .L_779)


	//   ....[0]....
.L_779:
        /*0178*/ 	.word	0x000000a0


	//   ....[1]....
        /*017c*/ 	.word	0x000000e0


	//   ....[2]....
        /*0180*/ 	.word	0x000025e0


	//   ....[3]....
        /*0184*/ 	.word	0x00002630


	//----- nvinfo : EIATTR_MAX_THREADS
	.align		4
.L_780:
        /*0188*/ 	.byte	0x04, 0x05
        /*018a*/ 	.short	(.L_782 - .L_781)
.L_781:
        /*018c*/ 	.word	0x00000200
        /*0190*/ 	.word	0x00000001
        /*0194*/ 	.word	0x00000001


	//----- nvinfo : EIATTR_CRS_STACK_SIZE
	.align		4
.L_782:
        /*0198*/ 	.byte	0x04, 0x1e
        /*019a*/ 	.short	(.L_784 - .L_783)
.L_783:
        /*019c*/ 	.word	0x00000000


	//----- nvinfo : EIATTR_CBANK_PARAM_SIZE
	.align		4
.L_784:
        /*01a0*/ 	.byte	0x03, 0x19
        /*01a2*/ 	.short	0x0029


	//----- nvinfo : EIATTR_PARAM_CBANK
	.align		4
        /*01a4*/ 	.byte	0x04, 0x0a
        /*01a6*/ 	.short	(.L_786 - .L_785)
	.align		4
.L_785:
        /*01a8*/ 	.word	index@(.nv.constant0._ZN3cub18CUB_300001_SM_10006detail6reduce28DeviceReduceSingleTileKernelINS2_10policy_hubIdyN4cuda3std3__44plusIdEEE10Policy1000EN6thrust24THRUST_300001_SM_1000_NS10device_ptrIdEEPdyS9_ddNS7_10__identityEEEvT0_T1_T2_T3_T4_T6_)
        /*01ac*/ 	.short	0x0380
        /*01ae*/ 	.short	0x0029


	//----- nvinfo : EIATTR_SW_WAR
	.align		4
.L_786:
        /*01b0*/ 	.byte	0x04, 0x36
        /*01b2*/ 	.short	(.L_788 - .L_787)
.L_787:
        /*01b4*/ 	.word	0x00000008
.L_788:


//--------------------- .nv.info._ZN3cub18CUB_300001_SM_10006detail6reduce28DeviceReduceSingleTileKernelINS2_10policy_hubIdjN4cuda3std3__44plusIdEEE10Policy1000EPdSC_iS9_ddNS7_10__identityEEEvT0_T1_T2_T3_T4_T6_ --------------------------
	.section	.nv.info._ZN3cub18CUB_300001_SM_10006detail6reduce28DeviceReduceSingleTileKernelINS2_10policy_hubIdjN4cuda3std3__44plusIdEEE10Policy1000EPdSC_iS9_ddNS7_10__identityEEEvT0_T1_T2_T3_T4_T6_,"",@"SHT_CUDA_INFO"
	.sectionflags	@""
	.align	4


	//----- nvinfo : EIATTR_CUDA_API_VERSION
	.align		4
        /*0000*/ 	.byte	0x04, 0x37
        /*0002*/ 	.short	(.L_790 - .L_789)
.L_789:
        /*0004*/ 	.word	0x00000082


	//----- nvinfo : EIATTR_KPARAM_INFO
	.align		4
.L_790:
        /*0008*/ 	.byte	0x04, 0x17
        /*000a*/ 	.short	(.L_792 - .L_791)
.L_791:
        /*000c*/ 	.word	0x00000000
        /*0010*/ 	.short	0x0005
        /*0012*/ 	.short	0x0020
        /*0014*/ 	.byte	0x00, 0xf0, 0x05, 0x00


	//----- nvinfo : EIATTR_KPARAM_INFO
	.align		4
.L_792:
        /*0018*/ 	.byte	0x04, 0x17
        /*001a*/ 	.short	(.L_794 - .L_793)
.L_793:
        /*001c*/ 	.word	0x00000000
        /*0020*/ 	.short	0x0004
        /*0022*/ 	.short	0x0018
        /*0024*/ 	.byte	0x00, 0xf0, 0x21, 0x00


	//----- nvinfo : EIATTR_KPARAM_INFO
	.align		4
.L_794:
        /*0028*/ 	.byte	0x04, 0x17
        /*002a*/ 	.short	(.L_796 - .L_795)
.L_795:
        /*002c*/ 	.word	0x00000000
        /*0030*/ 	.short	0x0003
        /*0032*/ 	.short	0x0014
        /*0034*/ 	.byte	0x00, 0xf0, 0x05, 0x00


	//----- nvinfo : EIATTR_KPARAM_INFO
	.align		4
.L_796:
        /*0038*/ 	.byte	0x04, 0x17
        /*003a*/ 	.short	(.L_798 - .L_797)
.L_797:
        /*003c*/ 	.word	0x00000000
        /*0040*/ 	.short	0x0002
        /*0042*/ 	.short	0x0010
        /*0044*/ 	.byte	0x00, 0xf0, 0x11, 0x00


	//----- nvinfo : EIATTR_KPARAM_INFO
	.align		4
.L_798:
        /*0048*/ 	.byte	0x04, 0x17
        /*004a*/ 	.short	(.L_800 - .L_799)
.L_799:
        /*004c*/ 	.word	0x00000000
        /*0050*/ 	.short	0x0001
        /*0052*/ 	.short	0x0008
        /*0054*/ 	.byte	0x00, 0xf5, 0x21, 0x00


	//----- nvinfo : EIATTR_KPARAM_INFO
	.align		4
.L_800:
        /*0058*/ 	.byte	0x04, 0x17
        /*005a*/ 	.short	(.L_802 - .L_801)
.L_801:
        /*005c*/ 	.word	0x00000000
        /*0060*/ 	.short	0x0000
        /*0062*/ 	.short	0x0000
        /*0064*/ 	.byte	0x00, 0xf5, 0x21, 0x00


	//----- nvinfo : EIATTR_SPARSE_MMA_MASK
	.align		4
.L_802:
        /*0068*/ 	.byte	0x03, 0x50
        /*006a*/ 	.short	0x0000


	//----- nvinfo : EIATTR_MAXREG_COUNT
	.align		4
        /*006c*/ 	.byte	0x03, 0x1b
        /*006e*/ 	.short	0x0060


	//----- nvinfo : EIATTR_NUM_BARRIERS
	.align		4
        /*0070*/ 	.byte	0x02, 0x4c
        /*0072*/ 	.byte	0x01
	.zero		1


	//----- nvinfo : EIATTR_MERCURY_ISA_VERSION
	.align		4
        /*0074*/ 	.byte	0x03, 0x5f
        /*0076*/ 	.short	0x0101


	//----- nvinfo : EIATTR_COOP_GROUP_MASK_REGIDS
	.align		4
        /*0078*/ 	.byte	0x04, 0x29
        /*007a*/ 	.short	(.L_804 - .L_803)


	//   ....[0]....
.L_803:
        /*007c*/ 	.word	0xffffffff


	//   ....[1]....
        /*0080*/ 	.word	0xffffffff


	//   ....[2]....
        /*0084*/ 	.word	0xffffffff


	//   ....[3]....
        /*0088*/ 	.word	0xffffffff


	//   ....[4]....
        /*008c*/ 	.word	0xffffffff


	//   ....[5]....
        /*0090*/ 	.word	0xffffffff


	//   ....[6]....
        /*0094*/ 	.word	0xffffffff


	//   ....[7]....
        /*0098*/ 	.word	0xffffffff


	//   ....[8]....
        /*009c*/ 	.word	0xffffffff


	//   ....[9]....
        /*00a0*/ 	.word	0xffffffff


	//   ....[10]....
        /*00a4*/ 	.word	0xffffffff


	//   ....[11]....
        /*00a8*/ 	.word	0xffffffff


	//   ....[12]....
        /*00ac*/ 	.word	0xffffffff


	//   ....[13]....
        /*00b0*/ 	.word	0xffffffff


	//   ....[14]....
        /*00b4*/ 	.word	0xffffffff


	//   ....[15]....
        /*00b8*/ 	.word	0xffffffff


	//   ....[16]....
        /*00bc*/ 	.word	0xffffffff


	//   ....[17]....
        /*00c0*/ 	.word	0xffffffff


	//   ....[18]....
        /*00c4*/ 	.word	0xffffffff


	//   ....[19]....
        /*00c8*/ 	.word	0xffffffff


	//   ....[20]....
        /*00cc*/ 	.word	0xffffffff


	//   ....[21]....
        /*00d0*/ 	.word	0xffffffff


	//   ....[22]....
        /*00d4*/ 	.word	0xffffffff


	//   ....[23]....
        /*00d8*/ 	.word	0xffffffff


	//   ....[24]....
        /*00dc*/ 	.word	0xffffffff


	//   ....[25]....
        /*00e0*/ 	.word	0xffffffff


	//   ....[26]....
        /*00e4*/ 	.word	0xffffffff


	//   ....[27]....
        /*00e8*/ 	.word	0xffffffff


	//   ....[28]....
        /*00ec*/ 	.word	0xffffffff


	//   ....[29]....
        /*00f0*/ 	.word	0xffffffff


	//----- nvinfo : EIATTR_COOP_GROUP_INSTR_OFFSETS
	.align		4
.L_804:
        /*00f4*/ 	.byte	0x04, 0x28
        /*00f6*/ 	.short	(.L_806 - .L_805)


	//   ....[0]....
.L_805:
        /*00f8*/ 	.word	0x00000980


	//   ....[1]....
        /*00fc*/ 	.word	0x00000990


	//   ....[2]....
        /*0100*/ 	.word	0x00000a00


	//   ....[3]....
        /*0104*/ 	.word	0x00000a30


	//   ....[4]....
        /*0108*/ 	.word	0x00000aa0


	//   ....[5]....
        /*010c*/ 	.word	0x00000ab0


	//   ....[6]....
        /*0110*/ 	.word	0x00000b00


	//   ....[7]....
        /*0114*/ 	.word	0x00000b10


	//   ....[8]....
        /*0118*/ 	.word	0x00000b60


	//   ....[9]....
        /*011c*/ 	.word	0x00000b80


	//   ....[10]....
        /*0120*/ 	.word	0x00000e90


	//   ....[11]....
        /*0124*/ 	.word	0x00000ea0


	//   ....[12]....
        /*0128*/ 	.word	0x00000f30


	//   ....[13]....
        /*012c*/ 	.word	0x00000f50


	//   ....[14]....
        /*0130*/ 	.word	0x00000fa0


	//   ....[15]....
        /*0134*/ 	.word	0x00000fc0


	//   ....[16]....
        /*0138*/ 	.word	0x00001010


	//   ....[17]....
        /*013c*/ 	.word	0x00001040


	//   ....[18]....
        /*0140*/ 	.word	0x000010a0


	//   ....[19]....
        /*0144*/ 	.word	0x000010d0


	//   ....[20]....
        /*0148*/ 	.word	0x000022b0


	//   ....[21]....
        /*014c*/ 	.word	0x000022c0


	//   ....[22]....
        /*0150*/ 	.word	0x00002330


	//   ....[23]....
        /*0154*/ 	.word	0x00002340


	//   ....[24]....
        /*0158*/ 	.word	0x000023a0


	//   ....[25]....
        /*015c*/ 	.word	0x000023d0


	//   ....[26]....
        /*0160*/ 	.word	0x00002450


	//   ....[27]....
        /*0164*/ 	.word	0x00002460


	//   ....[28]....
        /*0168*/ 	.word	0x000024b0


	//   ....[29]....
        /*016c*/ 	.word	0x000024c0


	//----- nvinfo : EIATTR_VRC_CTA_INIT_COUNT
	.align		4
.L_806:
        /*0170*/ 	.byte	0x02, 0x4a
	.zero		1
	.zero		1


	//----- nvinfo : EIATTR_EXIT_INSTR_OFFSETS
	.align		4
        /*0174*/ 	.byte	0x04, 0x1c
        /*0176*/ 	.short	(.L_808 - .L_807)


	//   ....[0]....
.L_807:
        /*0178*/ 	.word	0x00000080


	//   ....[1]....
        /*017c*/ 	.word	0x000000c0


	//   ....[2]....
        /*0180*/ 	.word	0x00002750


	//   ....[3]....
        /*0184*/ 	.word	0x000027a0


	//----- nvinfo : EIATTR_MAX_THREADS
	.align		4
.L_808:
        /*0188*/ 	.byte	0x04, 0x05
        /*018a*/ 	.short	(.L_810 - .L_809)
.L_809:
        /*018c*/ 	.word	0x00000280
        /*0190*/ 	.word	0x00000001
        /*0194*/ 	.word	0x00000001


	//----- nvinfo : EIATTR_CRS_STACK_SIZE
	.align		4
.L_810:
        /*0198*/ 	.byte	0x04, 0x1e
        /*019a*/ 	.short	(.L_812 - .L_811)
.L_811:
        /*019c*/ 	.word	0x00000000


	//----- nvinfo : EIATTR_CBANK_PARAM_SIZE
	.align		4
.L_812:
        /*01a0*/ 	.byte	0x03, 0x19
        /*01a2*/ 	.short	0x0021


	//----- nvinfo : EIATTR_PARAM_CBANK
	.align		4
        /*01a4*/ 	.byte	0x04, 0x0a
        /*01a6*/ 	.short	(.L_814 - .L_813)
	.align		4
.L_813:
        /*01a8*/ 	.word	index@(.nv.constant0._ZN3cub18CUB_300001_SM_10006detail6reduce28DeviceReduceSingleTileKernelINS2_10policy_hubIdjN4cuda3std3__44plusIdEEE10Policy1000EPdSC_iS9_ddNS7_10__identityEEEvT0_T1_T2_T3_T4_T6_)
        /*01ac*/ 	.short	0x0380
        /*01ae*/ 	.short	0x0021


	//----- nvinfo : EIATTR_SW_WAR
	.align		4
.L_814:
        /*01b0*/ 	.byte	0x04, 0x36
        /*01b2*/ 	.short	(.L_816 - .L_815)
.L_815:
        /*01b4*/ 	.word	0x00000008
.L_816:


//--------------------- .nv.info._ZN3cub18CUB_300001_SM_10006detail6reduce18DeviceReduceKernelINS2_10policy_hubIdjN4cuda3std3__44plusIdEEE10Policy1000EN6thrust24THRUST_300001_SM_1000_NS10device_ptrIdEEjS9_dNS7_10__identityEEEvT0_PT3_T1_NS0_13GridEvenShareISK_EET2_T4_ --------------------------
	.section	.nv.info._ZN3cub18CUB_300001_SM_10006detail6reduce18DeviceReduceKernelINS2_10policy_hubIdjN4cuda3std3__44plusIdEEE10Policy1000EN6thrust24THRUST_300001_SM_1000_NS10device_ptrIdEEjS9_dNS7_10__identityEEEvT0_PT3_T1_NS0_13GridEvenShareISK_EET2_T4_,"",@"SHT_CUDA_INFO"
	.sectionflags	@""
	.align	4


	//----- nvinfo : EIATTR_CUDA_API_VERSION
	.align		4
        /*0000*/ 	.byte	0x04, 0x37
        /*0002*/ 	.short	(.L_818 - .L_817)
.L_817:
        /*0004*/ 	.word	0x00000082


	//----- nvinfo : EIATTR_KPARAM_INFO
	.align		4
.L_818:
        /*0008*/ 	.byte	0x04, 0x17
        /*000a*/ 	.short	(.L_820 - .L_819)
.L_819:
        /*000c*/ 	.word	0x00000000
        /*0010*/ 	.short	0x0005
        /*0012*/ 	.short	0x003d
        /*0014*/ 	.byte	0x00, 0xf0, 0x05, 0x00


	//----- nvinfo : EIATTR_KPARAM_INFO
	.align		4
.L_820:
        /*0018*/ 	.byte	0x04, 0x17
        /*001a*/ 	.short	(.L_822 - .L_821)
.L_821:
        /*001c*/ 	.word	0x00000000
        /*0020*/ 	.short	0x0004
        /*0022*/ 	.short	0x003c
        /*0024*/ 	.byte	0x00, 0xf0, 0x05, 0x00


	//----- nvinfo : EIATTR_KPARAM_INFO
	.align		4
.L_822:
        /*0028*/ 	.byte	0x04, 0x17
        /*002a*/ 	.short	(.L_824 - .L_823)
.L_823:
        /*002c*/ 	.word	0x00000000
        /*0030*/ 	.short	0x0003
        /*0032*/ 	.short	0x0014
        /*0034*/ 	.byte	0x00, 0xf0, 0xa1, 0x00


	//----- nvinfo : EIATTR_KPARAM_INFO
	.align		4
.L_824:
        /*0038*/ 	.byte	0x04, 0x17
        /*003a*/ 	.short	(.L_826 - .L_825)
.L_825:
        /*003c*/ 	.word	0x00000000
        /*0040*/ 	.short	0x0002
        /*0042*/ 	.short	0x0010
        /*0044*/ 	.byte	0x00, 0xf0, 0x11, 0x00


	//----- nvinfo : EIATTR_KPARAM_INFO
	.align		4
.L_826:
        /*0048*/ 	.byte	0x04, 0x17
        /*004a*/ 	.short	(.L_828 - .L_827)
.L_827:
        /*004c*/ 	.word	0x00000000
        /*0050*/ 	.short	0x0001
        /*0052*/ 	.short	0x0008
        /*0054*/ 	.byte	0x00, 0xf5, 0x21, 0x00


	//----- nvinfo : EIATTR_KPARAM_INFO
	.align		4
.L_828:
        /*0058*/ 	.byte	0x04, 0x17
        /*005a*/ 	.short	(.L_830 - .L_829)
.L_829:
        /*005c*/ 	.word	0x00000000
        /*0060*/ 	.short	0x0000
        /*0062*/ 	.short	0x0000
        /*0064*/ 	.byte	0x00, 0xf0, 0x21, 0x00


	//----- nvinfo : EIATTR_SPARSE_MMA_MASK
	.align		4
.L_830:
        /*0068*/ 	.byte	0x03, 0x50
        /*006a*/ 	.short	0x0000


	//----- nvinfo : EIATTR_MAXREG_COUNT
	.align		4
        /*006c*/ 	.byte	0x03, 0x1b
        /*006e*/ 	.short	0x0060


	//----- nvinfo : EIATTR_NUM_BARRIERS
	.align		4
        /*0070*/ 	.byte	0x02, 0x4c
        /*0072*/ 	.byte	0x01
	.zero		1


	//----- nvinfo : EIATTR_MERCURY_ISA_VERSION
	.align		4
        /*0074*/ 	.byte	0x03, 0x5f
        /*0076*/ 	.short	0x0101


	//----- nvinfo : EIATTR_COOP_GROUP_MASK_REGIDS
	.align		4
        /*0078*/ 	.byte	0x04, 0x29
        /*007a*/ 	.short	(.L_832 - .L_831)


	//   ....[0]....
.L_831:
        /*007c*/ 	.word	0xffffffff


	//   ....[1]....
        /*0080*/ 	.word	0xffffffff


	//   ....[2]....
        /*0084*/ 	.word	0xffffffff


	//   ....[3]....
        /*0088*/ 	.word	0xffffffff


	//   ....[4]....
        /*008c*/ 	.word	0xffffffff


	//   ....[5]....
        /*0090*/ 	.word	0xffffffff


	//   ....[6]....
        /*0094*/ 	.word	0xffffffff


	//   ....[7]....
        /*0098*/ 	.word	0xffffffff


	//   ....[8]....
        /*009c*/ 	.word	0xffffffff


	//   ....[9]....
        /*00a0*/ 	.word	0xffffffff


	//   ....[10]....
        /*00a4*/ 	.word	0xffffffff


	//   ....[11]....
        /*00a8*/ 	.word	0xffffffff


	//   ....[12]....
        /*00ac*/ 	.word	0xffffffff


	//   ....[13]....
        /*00b0*/ 	.word	0xffffffff


	//   ....[14]....
        /*00b4*/ 	.word	0xffffffff


	//   ....[15]....
        /*00b8*/ 	.word	0xffffffff


	//   ....[16]....
        /*00bc*/ 	.word	0xffffffff


	//   ....[17]....
        /*00c0*/ 	.word	0xffffffff


	//   ....[18]....
        /*00c4*/ 	.word	0xffffffff


	//   ....[19]....
        /*00c8*/ 	.word	0xffffffff


	//   ....[20]....
        /*00cc*/ 	.word	0xffffffff


	//   ....[21]....
        /*00d0*/ 	.word	0xffffffff


	//   ....[22]....
        /*00d4*/ 	.word	0xffffffff


	//   ....[23]....
        /*00d8*/ 	.word	0xffffffff


	//   ....[24]....
        /*00dc*/ 	.word	0xffffffff


	//   ....[25]....
        /*00e0*/ 	.word	0xffffffff


	//   ....[26]....
        /*00e4*/ 	.word	0xffffffff


	//   ....[27]....
        /*00e8*/ 	.word	0xffffffff


	//   ....[28]....
        /*00ec*/ 	.word	0xffffffff


	//   ....[29]....
        /*00f0*/ 	.word	0xffffffff


	//----- nvinfo : EIATTR_COOP_GROUP_INSTR_OFFSETS
	.align		4
.L_832:
        /*00f4*/ 	.byte	0x04, 0x28
        /*00f6*/ 	.short	(.L_834 - .L_833)


	//   ....[0]....
.L_833:
        /*00f8*/ 	.word	0x00000c10


	//   ....[1]....
        /*00fc*/ 	.word	0x00000c20


	//   ....[2]....
        /*0100*/ 	.word	0x00000c90


	//   ....[3]....
        /*0104*/ 	.word	0x00000cb0


	//   ....[4]....
        /*0108*/ 	.word	0x00000d20


	//   ....[5]....
        /*010c*/ 	.word	0x00000d30


	//   ....[6]....
        /*0110*/ 	.word	0x00000d80


	//   ....[7]....
        /*0114*/ 	.word	0x00000da0


	//   ....[8]....
        /*0118*/ 	.word	0x00000df0


	//   ....[9]....
        /*011c*/ 	.word	0x00000e10


	//   ....[10]....
        /*0120*/ 	.word	0x00001120


	//   ....[11]....
        /*0124*/ 	.word	0x00001130


	//   ....[12]....
        /*0128*/ 	.word	0x000011a0


	//   ....[13]....
        /*012c*/ 	.word	0x000011c0


	//   ....[14]....
        /*0130*/ 	.word	0x00001210


	//   ....[15]....
        /*0134*/ 	.word	0x00001230


	//   ....[16]....
        /*0138*/ 	.word	0x00001290


	//   ....[17]....
        /*013c*/ 	.word	0x000012b0


	//   ....[18]....
        /*0140*/ 	.word	0x00001330


	//   ....[19]....
        /*0144*/ 	.word	0x00001360


	//   ....[20]....
        /*0148*/ 	.word	0x000028d0


	//   ....[21]....
        /*014c*/ 	.word	0x000028e0


	//   ....[22]....
        /*0150*/ 	.word	0x00002960


	//   ....[23]....
        /*0154*/ 	.word	0x00002970


	//   ....[24]....
        /*0158*/ 	.word	0x000029d0


	//   ....[25]....
        /*015c*/ 	.word	0x000029e0


	//   ....[26]....
        /*0160*/ 	.word	0x00002a30


	//   ....[27]....
        /*0164*/ 	.word	0x00002a60


	//   ....[28]....
        /*0168*/ 	.word	0x00002ae0


	//   ....[29]....
        /*016c*/ 	.word	0x00002af0


	//----- nvinfo : EIATTR_VRC_CTA_INIT_COUNT
	.align		4
.L_834:
        /*0170*/ 	.byte	0x02, 0x4a
	.zero		1
	.zero		1


	//----- nvinfo : EIATTR_EXIT_INSTR_OFFSETS
	.align		4
        /*0174*/ 	.byte	0x04, 0x1c
        /*0176*/ 	.short	(.L_836 - .L_835)


	//   ....[0]....
.L_835:
        /*0178*/ 	.word	0x00002d80


	//   ....[1]....
        /*017c*/ 	.word	0x00002de0


	//----- nvinfo : EIATTR_MAX_THREADS
	.align		4
.L_836:
        /*0180*/ 	.byte	0x04, 0x05
        /*0182*/ 	.short	(.L_838 - .L_837)
.L_837:
        /*0184*/ 	.word	0x00000280
        /*0188*/ 	.word	0x00000001
        /*018c*/ 	.word	0x00000001


	//----- nvinfo : EIATTR_CRS_STACK_SIZE
	.align		4
.L_838:
        /*0190*/ 	.byte	0x04, 0x1e
        /*0192*/ 	.short	(.L_840 - .L_839)
.L_839:
        /*0194*/ 	.word	0x00000000


	//----- nvinfo : EIATTR_CBANK_PARAM_SIZE
	.align		4
.L_840:
        /*0198*/ 	.byte	0x03, 0x19
        /*019a*/ 	.short	0x003e


	//----- nvinfo : EIATTR_PARAM_CBANK
	.align		4
        /*019c*/ 	.byte	0x04, 0x0a
        /*019e*/ 	.short	(.L_842 - .L_841)
	.align		4
.L_841:
        /*01a0*/ 	.word	index@(.nv.constant0._ZN3cub18CUB_300001_SM_10006detail6reduce18DeviceReduceKernelINS2_10policy_hubIdjN4cuda3std3__44plusIdEEE10Policy1000EN6thrust24THRUST_300001_SM_1000_NS10device_ptrIdEEjS9_dNS7_10__identityEEEvT0_PT3_T1_NS0_13GridEvenShareISK_EET2_T4_)
        /*01a4*/ 	.short	0x0380
        /*01a6*/ 	.short	0x003e


	//----- nvinfo : EIATTR_SW_WAR
	.align		4
.L_842:
        /*01a8*/ 	.byte	0x04, 0x36
        /*01aa*/ 	.short	(.L_844 - .L_843)
.L_843:
        /*01ac*/ 	.word	0x00000008
.L_844:


//--------------------- .nv.info._ZN3cub18CUB_300001_SM_10006detail6reduce28DeviceReduceSingleTileKernelINS2_10policy_hubIdjN4cuda3std3__44plusIdEEE10Policy1000EN6thrust24THRUST_300001_SM_1000_NS10device_ptrIdEEPdjS9_ddNS7_10__identityEEEvT0_T1_T2_T3_T4_T6_ --------------------------
	.section	.nv.info._ZN3cub18CUB_300001_SM_10006detail6reduce28DeviceReduceSingleTileKernelINS2_10policy_hubIdjN4cuda3std3__44plusIdEEE10Policy1000EN6thrust24THRUST_300001_SM_1000_NS10device_ptrIdEEPdjS9_ddNS7_10__identityEEEvT0_T1_T2_T3_T4_T6_,"",@"SHT_CUDA_INFO"
	.sectionflags	@""
	.align	4


	//----- nvinfo : EIATTR_CUDA_API_VERSION
	.align		4
        /*0000*/ 	.byte	0x04, 0x37
        /*0002*/ 	.short	(.L_846 - .L_845)
.L_845:
        /*0004*/ 	.word	0x00000082


	//----- nvinfo : EIATTR_KPARAM_INFO
	.align		4
.L_846:
        /*0008*/ 	.byte	0x04, 0x17
        /*000a*/ 	.short	(.L_848 - .L_847)
.L_847:
        /*000c*/ 	.word	0x00000000
        /*0010*/ 	.short	0x0005
        /*0012*/ 	.short	0x0020
        /*0014*/ 	.byte	0x00, 0xf0, 0x05, 0x00


	//----- nvinfo : EIATTR_KPARAM_INFO
	.align		4
.L_848:
        /*0018*/ 	.byte	0x04, 0x17
        /*001a*/ 	.short	(.L_850 - .L_849)
.L_849:
        /*001c*/ 	.word	0x00000000
        /*0020*/ 	.short	0x0004
        /*0022*/ 	.short	0x0018
        /*0024*/ 	.byte	0x00, 0xf0, 0x21, 0x00


	//----- nvinfo : EIATTR_KPARAM_INFO
	.align		4
.L_850:
        /*0028*/ 	.byte	0x04, 0x17
        /*002a*/ 	.short	(.L_852 - .L_851)
.L_851:
        /*002c*/ 	.word	0x00000000
        /*0030*/ 	.short	0x0003
        /*0032*/ 	.short	0x0014
        /*0034*/ 	.byte	0x00, 0xf0, 0x05, 0x00


	//----- nvinfo : EIATTR_KPARAM_INFO
	.align		4
.L_852:
        /*0038*/ 	.byte	0x04, 0x17
        /*003a*/ 	.short	(.L_854 - .L_853)
.L_853:
        /*003c*/ 	.word	0x00000000
        /*0040*/ 	.short	0x0002
        /*0042*/ 	.short	0x0010
        /*0044*/ 	.byte	0x00, 0xf0, 0x11, 0x00


	//----- nvinfo : EIATTR_KPARAM_INFO
	.align		4
.L_854:
        /*0048*/ 	.byte	0x04, 0x17
        /*004a*/ 	.short	(.L_856 - .L_855)
.L_855:
        /*004c*/ 	.word	0x00000000
        /*0050*/ 	.short	0x0001
        /*0052*/ 	.short	0x0008
        /*0054*/ 	.byte	0x00, 0xf5, 0x21, 0x00


	//----- nvinfo : EIATTR_KPARAM_INFO
	.align		4
.L_856:
        /*0058*/ 	.byte	0x04, 0x17
        /*005a*/ 	.short	(.L_858 - .L_857)
.L_857:
        /*005c*/ 	.word	0x00000000
        /*0060*/ 	.short	0x0000
        /*0062*/ 	.short	0x0000
        /*0064*/ 	.byte	0x00, 0xf0, 0x21, 0x00


	//----- nvinfo : EIATTR_SPARSE_MMA_MASK
	.align		4
.L_858:
        /*0068*/ 	.byte	0x03, 0x50
        /*006a*/ 	.short	0x0000


	//----- nvinfo : EIATTR_MAXREG_COUNT
	.align		4
        /*006c*/ 	.byte	0x03, 0x1b
        /*006e*/ 	.short	0x0060


	//----- nvinfo : EIATTR_NUM_BARRIERS
	.align		4
        /*0070*/ 	.byte	0x02, 0x4c
        /*0072*/ 	.byte	0x01
	.zero		1


	//----- nvinfo : EIATTR_MERCURY_ISA_VERSION
	.align		4
        /*0074*/ 	.byte	0x03, 0x5f
        /*0076*/ 	.short	0x0101


	//----- nvinfo : EIATTR_COOP_GROUP_MASK_REGIDS
	.align		4
        /*0078*/ 	.byte	0x04, 0x29
        /*007a*/ 	.short	(.L_860 - .L_859)


	//   ....[0]....
.L_859:
        /*007c*/ 	.word	0xffffffff


	//   ....[1]....
        /*0080*/ 	.word	0xffffffff


	//   ....[2]....
        /*0084*/ 	.word	0xffffffff


	//   ....[3]....
        /*0088*/ 	.word	0xffffffff


	//   ....[4]....
        /*008c*/ 	.word	0xffffffff


	//   ....[5]....
        /*0090*/ 	.word	0xffffffff


	//   ....[6]....
        /*0094*/ 	.word	0xffffffff


	//   ....[7]....
        /*0098*/ 	.word	0xffffffff


	//   ....[8]....
        /*009c*/ 	.word	0xffffffff


	//   ....[9]....
        /*00a0*/ 	.word	0xffffffff


	//   ....[10]....
        /*00a4*/ 	.word	0xffffffff


	//   ....[11]....
        /*00a8*/ 	.word	0xffffffff


	//   ....[12]....
        /*00ac*/ 	.word	0xffffffff


	//   ....[13]....
        /*00b0*/ 	.word	0xffffffff


	//   ....[14]....
        /*00b4*/ 	.word	0xffffffff


	//   ....[15]....
        /*00b8*/ 	.word	0xffffffff


	//   ....[16]....
        /*00bc*/ 	.word	0xffffffff


	//   ....[17]....
        /*00c0*/ 	.word	0xffffffff


	//   ....[18]....
        /*00c4*/ 	.word	0xffffffff


	//   ....[19]....
        /*00c8*/ 	.word	0xffffffff


	//   ....[20]....
        /*00cc*/ 	.word	0xffffffff


	//   ....[21]....
        /*00d0*/ 	.word	0xffffffff


	//   ....[22]....
        /*00d4*/ 	.word	0xffffffff


	//   ....[23]....
        /*00d8*/ 	.word	0xffffffff


	//   ....[24]....
        /*00dc*/ 	.word	0xffffffff


	//   ....[25]....
        /*00e0*/ 	.word	0xffffffff


	//   ....[26]....
        /*00e4*/ 	.word	0xffffffff


	//   ....[27]....
        /*00e8*/ 	.word	0xffffffff


	//   ....[28]....
        /*00ec*/ 	.word	0xffffffff


	//   ....[29]....
        /*00f0*/ 	.word	0xffffffff


	//----- nvinfo : EIATTR_COOP_GROUP_INSTR_OFFSETS
	.align		4
.L_860:
        /*00f4*/ 	.byte	0x04, 0x28
        /*00f6*/ 	.short	(.L_862 - .L_861)


	//   ....[0]....
.L_861:
        /*00f8*/ 	.word	0x00000930


	//   ....[1]....
        /*00fc*/ 	.word	0x00000940


	//   ....[2]....
        /*0100*/ 	.word	0x000009b0


	//   ....[3]....
        /*0104*/ 	.word	0x000009e0


	//   ....[4]....
        /*0108*/ 	.word	0x00000a50


	//   ....[5]....
        /*010c*/ 	.word	0x00000a60


	//   ....[6]....
        /*0110*/ 	.word	0x00000ab0


	//   ....[7]....
        /*0114*/ 	.word	0x00000ad0


	//   ....[8]....
        /*0118*/ 	.word	0x00000b30


	//   ....[9]....
        /*011c*/ 	.word	0x00000b40


	//   ....[10]....
        /*0120*/ 	.word	0x00000e40


	//   ....[11]....
        /*0124*/ 	.word	0x00000e50


	//   ....[12]....
        /*0128*/ 	.word	0x00000ed0


	//   ....[13]....
        /*012c*/ 	.word	0x00000ef0


	//   ....[14]....
        /*0130*/ 	.word	0x00000f40


	//   ....[15]....
        /*0134*/ 	.word	0x00000f60


	//   ....[16]....
        /*0138*/ 	.word	0x00000fd0


	//   ....[17]....
        /*013c*/ 	.word	0x00000fe0


	//   ....[18]....
        /*0140*/ 	.word	0x00001030


	//   ....[19]....
        /*0144*/ 	.word	0x00001060


	//   ....[20]....
        /*0148*/ 	.word	0x00002450


	//   ....[21]....
        /*014c*/ 	.word	0x00002460


	//   ....[22]....
        /*0150*/ 	.word	0x000024d0


	//   ....[23]....
        /*0154*/ 	.word	0x000024e0


	//   ....[24]....
        /*0158*/ 	.word	0x00002540


	//   ....[25]....
        /*015c*/ 	.word	0x00002550


	//   ....[26]....
        /*0160*/ 	.word	0x000025a0


	//   ....[27]....
        /*0164*/ 	.word	0x000025d0


	//   ....[28]....
        /*0168*/ 	.word	0x00002650


	//   ....[29]....
        /*016c*/ 	.word	0x00002660


	//----- nvinfo : EIATTR_VRC_CTA_INIT_COUNT
	.align		4
.L_862:
        /*0170*/ 	.byte	0x02, 0x4a
	.zero		1
	.zero		1


	//----- nvinfo : EIATTR_EXIT_INSTR_OFFSETS
	.align		4
        /*0174*/ 	.byte	0x04, 0x1c
        /*0176*/ 	.short	(.L_864 - .L_863)


	//   ....[0]....
.L_863:
        /*0178*/ 	.word	0x00000080


	//   ....[1]....
        /*017c*/ 	.word	0x000000c0


	//   ....[2]....
        /*0180*/ 	.word	0x000028f0


	//   ....[3]....
        /*0184*/ 	.word	0x00002940


	//----- nvinfo : EIATTR_MAX_THREADS
	.align		4
.L_864:
        /*0188*/ 	.byte	0x04, 0x05
        /*018a*/ 	.short	(.L_866 - .L_865)
.L_865:
        /*018c*/ 	.word	0x00000280
        /*0190*/ 	.word	0x00000001
        /*0194*/ 	.word	0x00000001


	//----- nvinfo : EIATTR_CRS_STACK_SIZE
	.align		4
.L_866:
        /*0198*/ 	.byte	0x04, 0x1e
        /*019a*/ 	.short	(.L_868 - .L_867)
.L_867:
        /*019c*/ 	.word	0x00000000


	//----- nvinfo : EIATTR_CBANK_PARAM_SIZE
	.align		4
.L_868:
        /*01a0*/ 	.byte	0x03, 0x19
        /*01a2*/ 	.short	0x0021


	//----- nvinfo : EIATTR_PARAM_CBANK
	.align		4
        /*01a4*/ 	.byte	0x04, 0x0a
        /*01a6*/ 	.short	(.L_870 - .L_869)
	.align		4
.L_869:
        /*01a8*/ 	.word	index@(.nv.constant0._ZN3cub18CUB_300001_SM_10006detail6reduce28DeviceReduceSingleTileKernelINS2_10policy_hubIdjN4cuda3std3__44plusIdEEE10Policy1000EN6thrust24THRUST_300001_SM_1000_NS10device_ptrIdEEPdjS9_ddNS7_10__identityEEEvT0_T1_T2_T3_T4_T6_)
        /*01ac*/ 	.short	0x0380
        /*01ae*/ 	.short	0x0021


	//----- nvinfo : EIATTR_SW_WAR
	.align		4
.L_870:
        /*01b0*/ 	.byte	0x04, 0x36
        /*01b2*/ 	.short	(.L_872 - .L_871)
.L_871:
        /*01b4*/ 	.word	0x00000008
.L_872:


//--------------------- .nv.info._ZN3cub18CUB_300001_SM_10006detail11EmptyKernelIvEEvv --------------------------
	.section	.nv.info._ZN3cub18CUB_300001_SM_10006detail11EmptyKernelIvEEvv,"",@"SHT_CUDA_INFO"
	.sectionflags	@""
	.align	4


	//----- nvinfo : EIATTR_CUDA_API_VERSION
	.align		4
        /*0000*/ 	.byte	0x04, 0x37
        /*0002*/ 	.short	(.L_874 - .L_873)
.L_873:
        /*0004*/ 	.word	0x00000082


	//----- nvinfo : EIATTR_SPARSE_MMA_MASK
	.align		4
.L_874:
        /*0008*/ 	.byte	0x03, 0x50
        /*000a*/ 	.short	0x0000


	//----- nvinfo : EIATTR_MAXREG_COUNT
	.align		4
        /*000c*/ 	.byte	0x03, 0x1b
        /*000e*/ 	.short	0x00ff


	//----- nvinfo : EIATTR_MERCURY_ISA_VERSION
	.align		4
        /*0010*/ 	.byte	0x03, 0x5f
        /*0012*/ 	.short	0x0101


	//----- nvinfo : EIATTR_VRC_CTA_INIT_COUNT
	.align		4
        /*0014*/ 	.byte	0x02, 0x4a
	.zero		1
	.zero		1


	//----- nvinfo : EIATTR_EXIT_INSTR_OFFSETS
	.align		4
        /*0018*/ 	.byte	0x04, 0x1c
        /*001a*/ 	.short	(.L_876 - .L_875)


	//   ....[0]....
.L_875:
        /*001c*/ 	.word	0x00000010


	//----- nvinfo : EIATTR_SW_WAR
	.align		4
.L_876:
        /*0020*/ 	.byte	0x04, 0x36
        /*0022*/ 	.short	(.L_878 - .L_877)
.L_877:
        /*0024*/ 	.word	0x00000008
.L_878:


//--------------------- .nv.callgraph             --------------------------
	.section	.nv.callgraph,"",@"SHT_CUDA_CALLGRAPH"
	.align	4
	.sectionentsize	8
	.align		4
        /*0000*/ 	.word	0x00000000
	.align		4
        /*0004*/ 	.word	0xffffffff
	.align		4
        /*0008*/ 	.word	0x00000000
	.align		4
        /*000c*/ 	.word	0xfffffffe
	.align		4
        /*0010*/ 	.word	0x00000000
	.align		4
        /*0014*/ 	.word	0xfffffffd
	.align		4
        /*0018*/ 	.word	0x00000000
	.align		4
        /*001c*/ 	.word	0xfffffffc


//--------------------- .nv.constant4             --------------------------
	.section	.nv.constant4,"a",@progbits
	.align	8
	.align		8
.nv.constant4:
        /*0000*/ 	.dword	_ZN30_INTERNAL_52134fc4_4_k_cu_main4cuda3std3__45__cpo5beginE
	.align		8
        /*0008*/ 	.dword	_ZN30_INTERNAL_52134fc4_4_k_cu_main4cuda3std3__45__cpo3endE
	.align		8
        /*0010*/ 	.dword	_ZN30_INTERNAL_52134fc4_4_k_cu_main4cuda3std3__45__cpo6cbeginE
	.align		8
        /*0018*/ 	.dword	_ZN30_INTERNAL_52134fc4_4_k_cu_main4cuda3std3__45__cpo4cendE
	.align		8
        /*0020*/ 	.dword	_ZN30_INTERNAL_52134fc4_4_k_cu_main4cuda3std3__45__cpo6rbeginE
	.align		8
        /*0028*/ 	.dword	_ZN30_INTERNAL_52134fc4_4_k_cu_main4cuda3std3__45__cpo4rendE
	.align		8
        /*0030*/ 	.dword	_ZN30_INTERNAL_52134fc4_4_k_cu_main4cuda3std3__45__cpo7crbeginE
	.align		8
        /*0038*/ 	.dword	_ZN30_INTERNAL_52134fc4_4_k_cu_main4cuda3std3__45__cpo5crendE
	.align		8
        /*0040*/ 	.dword	_ZN30_INTERNAL_52134fc4_4_k_cu_main4cuda3std3__432_GLOBAL__N__52134fc4_4_k_cu_main6ignoreE
	.align		8
        /*0048*/ 	.dword	_ZN30_INTERNAL_52134fc4_4_k_cu_main4cuda3std3__419piecewise_constructE
	.align		8
        /*0050*/ 	.dword	_ZN30_INTERNAL_52134fc4_4_k_cu_main4cuda3std3__48in_placeE
	.align		8
        /*0058*/ 	.dword	_ZN30_INTERNAL_52134fc4_4_k_cu_main4cuda3std3__420unreachable_sentinelE
	.align		8
        /*0060*/ 	.dword	_ZN30_INTERNAL_52134fc4_4_k_cu_main4cuda3std3__47nulloptE
	.align		8
        /*0068*/ 	.dword	_ZN30_INTERNAL_52134fc4_4_k_cu_main4cuda3std3__48unexpectE
	.align		8
        /*0070*/ 	.dword	_ZN30_INTERNAL_52134fc4_4_k_cu_main4cuda3std6ranges3__45__cpo4swapE
	.align		8
        /*0078*/ 	.dword	_ZN30_INTERNAL_52134fc4_4_k_cu_main4cuda3std6ranges3__45__cpo9iter_moveE
	.align		8
        /*0080*/ 	.dword	_ZN30_INTERNAL_52134fc4_4_k_cu_main4cuda3std6ranges3__45__cpo5beginE
	.align		8
        /*0088*/ 	.dword	_ZN30_INTERNAL_52134fc4_4_k_cu_main4cuda3std6ranges3__45__cpo3endE
	.align		8
        /*0090*/ 	.dword	_ZN30_INTERNAL_52134fc4_4_k_cu_main4cuda3std6ranges3__45__cpo6cbeginE
	.align		8
        /*0098*/ 	.dword	_ZN30_INTERNAL_52134fc4_4_k_cu_main4cuda3std6ranges3__45__cpo4cendE
	.align		8
        /*00a0*/ 	.dword	_ZN30_INTERNAL_52134fc4_4_k_cu_main4cuda3std6ranges3__45__cpo7advanceE
	.align		8
        /*00a8*/ 	.dword	_ZN30_INTERNAL_52134fc4_4_k_cu_main4cuda3std6ranges3__45__cpo9iter_swapE
	.align		8
        /*00b0*/ 	.dword	_ZN30_INTERNAL_52134fc4_4_k_cu_main4cuda3std6ranges3__45__cpo4nextE
	.align		8
        /*00b8*/ 	.dword	_ZN30_INTERNAL_52134fc4_4_k_cu_main4cuda3std6ranges3__45__cpo4prevE
	.align		8
        /*00c0*/ 	.dword	_ZN30_INTERNAL_52134fc4_4_k_cu_main4cuda3std6ranges3__45__cpo4dataE
	.align		8
        /*00c8*/ 	.dword	_ZN30_INTERNAL_52134fc4_4_k_cu_main4cuda3std6ranges3__45__cpo5cdataE
	.align		8
        /*00d0*/ 	.dword	_ZN30_INTERNAL_52134fc4_4_k_cu_main4cuda3std6ranges3__45__cpo4sizeE
	.align		8
        /*00d8*/ 	.dword	_ZN30_INTERNAL_52134fc4_4_k_cu_main4cuda3std6ranges3__45__cpo5ssizeE
	.align		8
        /*00e0*/ 	.dword	_ZN30_INTERNAL_52134fc4_4_k_cu_main4cuda3std6ranges3__45__cpo8distanceE
	.align		8
        /*00e8*/ 	.dword	_ZN30_INTERNAL_52134fc4_4_k_cu_main6thrust24THRUST_300001_SM_1000_NS8cuda_cub3parE
	.align		8
        /*00f0*/ 	.dword	_ZN30_INTERNAL_52134fc4_4_k_cu_main6thrust24THRUST_300001_SM_1000_NS8cuda_cub10par_nosyncE
	.align		8
        /*00f8*/ 	.dword	_ZN30_INTERNAL_52134fc4_4_k_cu_main6thrust24THRUST_300001_SM_1000_NS6system6detail10sequential3seqE
	.align		8
        /*0100*/ 	.dword	_ZN30_INTERNAL_52134fc4_4_k_cu_main6thrust24THRUST_300001_SM_1000_NS6system3cpp3parE
	.align		8
        /*0108*/ 	.dword	_ZN30_INTERNAL_52134fc4_4_k_cu_main6thrust24THRUST_300001_SM_1000_NS12placeholders2_1E
	.align		8
        /*0110*/ 	.dword	_ZN30_INTERNAL_52134fc4_4_k_cu_main6thrust24THRUST_300001_SM_1000_NS12placeholders2_2E
	.align		8
        /*0118*/ 	.dword	_ZN30_INTERNAL_52134fc4_4_k_cu_main6thrust24THRUST_300001_SM_1000_NS12placeholders2_3E
	.align		8
        /*0120*/ 	.dword	_ZN30_INTERNAL_52134fc4_4_k_cu_main6thrust24THRUST_300001_SM_1000_NS12placeholders2_4E
	.align		8
        /*0128*/ 	.dword	_ZN30_INTERNAL_52134fc4_4_k_cu_main6thrust24THRUST_300001_SM_1000_NS12placeholders2_5E
	.align		8
        /*0130*/ 	.dword	_ZN30_INTERNAL_52134fc4_4_k_cu_main6thrust24THRUST_300001_SM_1000_NS12placeholders2_6E
	.align		8
        /*0138*/ 	.dword	_ZN30_INTERNAL_52134fc4_4_k_cu_main6thrust24THRUST_300001_SM_1000_NS12placeholders2_7E
	.align		8
        /*0140*/ 	.dword	_ZN30_INTERNAL_52134fc4_4_k_cu_main6thrust24THRUST_300001_SM_1000_NS12placeholders2_8E
	.align		8
        /*0148*/ 	.dword	_ZN30_INTERNAL_52134fc4_4_k_cu_main6thrust24THRUST_300001_SM_1000_NS12placeholders2_9E
	.align		8
        /*0150*/ 	.dword	_ZN30_INTERNAL_52134fc4_4_k_cu_main6thrust24THRUST_300001_SM_1000_NS12placeholders3_10E
	.align		8
        /*0158*/ 	.dword	_ZN30_INTERNAL_52134fc4_4_k_cu_main6thrust24THRUST_300001_SM_1000_NS3seqE
	.align		8
        /*0160*/ 	.dword	_ZN30_INTERNAL_52134fc4_4_k_cu_main6thrust24THRUST_300001_SM_1000_NS6deviceE


//--------------------- .text._ZN3cub18CUB_300001_SM_10006detail6reduce28DeviceReduceSingleTileKernelINS2_10policy_hubIiyN4cuda3__47maximumIiEEE10Policy1000EPiSB_iS8_iiNS5_3std3__410__identityEEEvT0_T1_T2_T3_T4_T6_ --------------------------
	.section	.text._ZN3cub18CUB_300001_SM_10006detail6reduce28DeviceReduceSingleTileKernelINS2_10policy_hubIiyN4cuda3__47maximumIiEEE10Policy1000EPiSB_iS8_iiNS5_3std3__410__identityEEEvT0_T1_T2_T3_T4_T6_,"ax",@progbits
	.align	128
        .global         _ZN3cub18CUB_300001_SM_10006detail6reduce28DeviceReduceSingleTileKernelINS2_10policy_hubIiyN4cuda3__47maximumIiEEE10Policy1000EPiSB_iS8_iiNS5_3std3__410__identityEEEvT0_T1_T2_T3_T4_T6_
        .type           _ZN3cub18CUB_300001_SM_10006detail6reduce28DeviceReduceSingleTileKernelINS2_10policy_hubIiyN4cuda3__47maximumIiEEE10Policy1000EPiSB_iS8_iiNS5_3std3__410__identityEEEvT0_T1_T2_T3_T4_T6_,@function
        .size           _ZN3cub18CUB_300001_SM_10006detail6reduce28DeviceReduceSingleTileKernelINS2_10policy_hubIiyN4cuda3__47maximumIiEEE10Policy1000EPiSB_iS8_iiNS5_3std3__410__identityEEEvT0_T1_T2_T3_T4_T6_,(.L_x_887 - _ZN3cub18CUB_300001_SM_10006detail6reduce28DeviceReduceSingleTileKernelINS2_10policy_hubIiyN4cuda3__47maximumIiEEE10Policy1000EPiSB_iS8_iiNS5_3std3__410__identityEEEvT0_T1_T2_T3_T4_T6_)
        .other          _ZN3cub18CUB_300001_SM_10006detail6reduce28DeviceReduceSingleTileKernelINS2_10policy_hubIiyN4cuda3__47maximumIiEEE10Policy1000EPiSB_iS8_iiNS5_3std3__410__identityEEEvT0_T1_T2_T3_T4_T6_,@"STO_CUDA_ENTRY STV_DEFAULT"
_ZN3cub18CUB_300001_SM_10006detail6reduce28DeviceReduceSingleTileKernelINS2_10policy_hubIiyN4cuda3__47maximumIiEEE10Policy1000EPiSB_iS8_iiNS5_3std3__410__identityEEEvT0_T1_T2_T3_T4_T6_:
.text._ZN3cub18CUB_300001_SM_10006detail6reduce28DeviceReduceSingleTileKernelINS2_10policy_hubIiyN4cuda3__47maximumIiEEE10Policy1000EPiSB_iS8_iiNS5_3std3__410__identityEEEvT0_T1_T2_T3_T4_T6_:
[----:B------:R-:W-:Y:S01]  /*0000*/  LDC R1, c[0x0][0x37c] ;  /* 0x0000df00ff017b82 */ /* 0x000fe20000000800 */
[----:B------:R-:W0:Y:S01]  /*0010*/  LDCU UR4, c[0x0][0x390] ;  /* 0x00007200ff0477ac */ /* 0x000e220008000800 */
[----:B------:R-:W1:Y:S01]  /*0020*/  LDCU.64 UR6, c[0x0][0x358] ;  /* 0x00006b00ff0677ac */ /* 0x000e620008000a00 */
[----:B0-----:R-:W-:-:S05]  /*0030*/  IMAD.U32 R2, RZ, RZ, UR4 ;  /* 0x00000004ff027e24 */ /* 0x001fca000f8e00ff */
[----:B------:R-:W-:-:S13]  /*0040*/  ISETP.NE.AND P0, PT, R2, RZ, PT ;  /* 0x000000ff0200720c */ /* 0x000fda0003f05270 */
[----:B-1----:R-:W-:Y:S05]  /*0050*/  @P0 BRA `(.L_x_0) ;  /* 0x00000000001c0947 */ /* 0x002fea0003800000 */
[----:B------:R-:W0:Y:S02]  /*0060*/  S2R R0, SR_TID.X ;  /* 0x0000000000007919 */ /* 0x000e240000002100 */
[----:B0-----:R-:W-:-:S13]  /*0070*/  ISETP.NE.AND P0, PT, R0, RZ, PT ;  /* 0x000000ff0000720c */ /* 0x001fda0003f05270 */
[----:B------:R-:W-:Y:S05]  /*0080*/  @P0 EXIT ;  /* 0x000000000000094d */ /* 0x000fea0003800000 */
[----:B------:R-:W0:Y:S08]  /*0090*/  LDC R5, c[0x0][0x398] ;  /* 0x0000e600ff057b82 */ /* 0x000e300000000800 */
[----:B------:R-:W0:Y:S02]  /*00a0*/  LDC.64 R2, c[0x0][0x388] ;  /* 0x0000e200ff027b82 */ /* 0x000e240000000a00 */
[----:B0-----:R-:W-:Y:S01]  /*00b0*/  STG.E desc[UR6][R2.64], R5 ;  /* 0x0000000502007986 */ /* 0x001fe2000c101906 */
[----:B------:R-:W-:Y:S05]  /*00c0*/  EXIT ;  /* 0x000000000000794d */ /* 0x000fea0003800000 */
.L_x_0:
[----:B------:R-:W0:Y:S01]  /*00d0*/  LDCU UR4, c[0x0][0x380] ;  /* 0x00007000ff0477ac */ /* 0x000e220008000800 */
[----:B------:R-:W-:Y:S01]  /*00e0*/  BSSY.RECONVERGENT B0, `(.L_x_1) ;  /* 0x000036c000007945 */ /* 0x000fe20003800200 */
[----:B0-----:R-:W-:-:S09]  /*00f0*/  ULOP3.LUT UP0, URZ, UR4, 0xf, URZ, 0xc0, !UPT ;  /* 0x0000000f04ff7892 */ /* 0x001fd2000f80c0ff */
[----:B------:R-:W-:Y:S05]  /*0100*/  BRA.U UP0, `(.L_x_2) ;  /* 0x0000001900a47547 */ /* 0x000fea000b800000 */
[----:B------:R-:W-:-:S13]  /*0110*/  ISETP.GT.AND P0, PT, R2, 0xfff, PT ;  /* 0x00000fff0200780c */ /* 0x000fda0003f04270 */
[----:B------:R-:W-:Y:S05]  /*0120*/  @P0 BRA `(.L_x_3) ;  /* 0x0000000c00640947 */ /* 0x000fea0003800000 */
[----:B------:R-:W0:Y:S01]  /*0130*/  S2R R3, SR_TID.X ;  /* 0x0000000000037919 */ /* 0x000e220000002100 */
[----:B------:R-:W-:Y:S01]  /*0140*/  BSSY.RECONVERGENT B1, `(.L_x_4) ;  /* 0x0000009000017945 */ /* 0x000fe20003800200 */
[----:B------:R-:W-:Y:S01]  /*0150*/  IMAD.MOV.U32 R0, RZ, RZ, RZ ;  /* 0x000000ffff007224 */ /* 0x000fe200078e00ff */
[----:B0-----:R-:W-:Y:S01]  /*0160*/  ISETP.GE.AND P0, PT, R3, R2, PT ;  /* 0x000000020300720c */ /* 0x001fe20003f06270 */
[----:B------:R-:W-:-:S12]  /*0170*/  IMAD.MOV.U32 R11, RZ, RZ, R3 ;  /* 0x000000ffff0b7224 */ /* 0x000fd800078e0003 */
[----:B------:R-:W-:Y:S05]  /*0180*/  @P0 BRA `(.L_x_5) ;  /* 0x0000000000100947 */ /* 0x000fea0003800000 */
[----:B------:R-:W0:Y:S02]  /*0190*/  LDC.64 R4, c[0x0][0x380] ;  /* 0x0000e000ff047b82 */ /* 0x000e240000000a00 */
[----:B0-----:R-:W-:-:S05]  /*01a0*/  IMAD.WIDE.U32 R4, R3, 0x4, R4 ;  /* 0x0000000403047825 */ /* 0x001fca00078e0004 */
[----:B------:R0:W5:Y:S01]  /*01b0*/  LDG.E.CONSTANT R0, desc[UR6][R4.64] ;  /* 0x0000000604007981 */ /* 0x000162000c1e9900 */
[----:B------:R-:W-:-:S07]  /*01c0*/  VIADD R11, R3, 0x100 ;  /* 0x00000100030b7836 */ /* 0x000fce0000000000 */
.L_x_5:
[----:B------:R-:W-:Y:S05]  /*01d0*/  BSYNC.RECONVERGENT B1 ;  /* 0x0000000000017941 */ /* 0x000fea0003800200 */
.L_x_4:
[----:B------:R-:W-:Y:S01]  /*01e0*/  ISETP.GE.AND P0, PT, R11, R2, PT ;  /* 0x000000020b00720c */ /* 0x000fe20003f06270 */
[----:B------:R-:W-:-:S12]  /*01f0*/  BSSY.RECONVERGENT B1, `(.L_x_6) ;  /* 0x0000066000017945 */ /* 0x000fd80003800200 */
[----:B------:R-:W-:Y:S05]  /*0200*/  @P0 BRA `(.L_x_7) ;  /* 0x0000000400900947 */ /* 0x000fea0003800000 */
[----:B0-----:R-:W-:Y:S01]  /*0210*/  LOP3.LUT R5, RZ, R11, RZ, 0x33, !PT ;  /* 0x0000000bff057212 */ /* 0x001fe200078e33ff */
[----:B------:R-:W-:Y:S04]  /*0220*/  BSSY.RECONVERGENT B2, `(.L_x_8) ;  /* 0x0000015000027945 */ /* 0x000fe80003800200 */
[----:B------:R-:W-:-:S05]  /*0230*/  IMAD.IADD R6, R5, 0x1, R2 ;  /* 0x0000000105067824 */ /* 0x000fca00078e0202 */
[C---:B------:R-:W-:Y:S02]  /*0240*/  LOP3.LUT R4, R6.reuse, 0x300, RZ, 0xc0, !PT ;  /* 0x0000030006047812 */ /* 0x040fe400078ec0ff */
[----:B------:R-:W-:Y:S02]  /*0250*/  ISETP.GE.U32.AND P1, PT, R6, 0x300, PT ;  /* 0x000003000600780c */ /* 0x000fe40003f26070 */
[----:B------:R-:W-:-:S13]  /*0260*/  ISETP.NE.AND P0, PT, R4, 0x300, PT ;  /* 0x000003000400780c */ /* 0x000fda0003f05270 */
[----:B------:R-:W-:Y:S05]  /*0270*/  @!P0 BRA `(.L_x_9) ;  /* 0x00000000003c8947 */ /* 0x000fea0003800000 */
[----:B------:R-:W0:Y:S01]  /*0280*/  LDC.64 R4, c[0x0][0x380] ;  /* 0x0000e000ff047b82 */ /* 0x000e220000000a00 */
[----:B------:R-:W-:-:S04]  /*0290*/  LEA.HI R6, R6, 0x1, RZ, 0x18 ;  /* 0x0000000106067811 */ /* 0x000fc800078fc0ff */
[----:B------:R-:W-:-:S05]  /*02a0*/  LOP3.LUT R6, R6, 0x3, RZ, 0xc0, !PT ;  /* 0x0000000306067812 */ /* 0x000fca00078ec0ff */
[----:B------:R-:W-:Y:S02]  /*02b0*/  IMAD.MOV R6, RZ, RZ, -R6 ;  /* 0x000000ffff067224 */ /* 0x000fe400078e0a06 */
[----:B0-----:R-:W-:-:S04]  /*02c0*/  IMAD.WIDE.U32 R4, R11, 0x4, R4 ;  /* 0x000000040b047825 */ /* 0x001fc800078e0004 */
[----:B------:R-:W-:-:S07]  /*02d0*/  IMAD.MOV.U32 R7, RZ, RZ, R5 ;  /* 0x000000ffff077224 */ /* 0x000fce00078e0005 */
.L_x_10:
[----:B------:R-:W-:-:S06]  /*02e0*/  IMAD.MOV.U32 R5, RZ, RZ, R7 ;  /* 0x000000ffff057224 */ /* 0x000fcc00078e0007 */
[----:B------:R0:W2:Y:S01]  /*02f0*/  LDG.E.CONSTANT R5, desc[UR6][R4.64] ;  /* 0x0000000604057981 */ /* 0x0000a2000c1e9900 */
[----:B------:R-:W-:Y:S02]  /*0300*/  VIADD R6, R6, 0x1 ;  /* 0x0000000106067836 */ /* 0x000fe40000000000 */
[----:B------:R-:W-:-:S03]  /*0310*/  VIADD R11, R11, 0x100 ;  /* 0x000001000b0b7836 */ /* 0x000fc60000000000 */
[----:B------:R-:W-:Y:S02]  /*0320*/  ISETP.NE.AND P0, PT, R6, RZ, PT ;  /* 0x000000ff0600720c */ /* 0x000fe40003f05270 */
[----:B0-----:R-:W-:-:S05]  /*0330*/  IADD3 R4, P2, PT, R4, 0x400, RZ ;  /* 0x0000040004047810 */ /* 0x001fca0007f5e0ff */
[----:B------:R-:W-:Y:S01]  /*0340*/  IMAD.X R7, RZ, RZ, R7, P2 ;  /* 0x000000ffff077224 */ /* 0x000fe200010e0607 */
[----:B--2--5:R-:W-:-:S05]  /*0350*/  VIMNMX R0, PT, PT, R5, R0, !PT ;  /* 0x0000000005007248 */ /* 0x024fca0007fe0100 */
[----:B------:R-:W-:Y:S05]  /*0360*/  @P0 BRA `(.L_x_10) ;  /* 0xfffffffc00dc0947 */ /* 0x000fea000383ffff */
.L_x_9:
[----:B------:R-:W-:Y:S05]  /*0370*/  BSYNC.RECONVERGENT B2 ;  /* 0x0000000000027941 */ /* 0x000fea0003800200 */
.L_x_8:
[----:B------:R-:W-:Y:S05]  /*0380*/  @!P1 BRA `(.L_x_7) ;  /* 0x0000000400309947 */ /* 0x000fea0003800000 */
[----:B------:R-:W-:Y:S01]  /*0390*/  IMAD.IADD R4, R2, 0x1, -R11 ;  /* 0x0000000102047824 */ /* 0x000fe200078e0a0b */
[----:B------:R-:W-:Y:S01]  /*03a0*/  BSSY.RECONVERGENT B2, `(.L_x_11) ;  /* 0x0000029000027945 */ /* 0x000fe20003800200 */
[----:B------:R-:W-:-:S03]  /*03b0*/  PLOP3.LUT P0, PT, PT, PT, PT, 0x80, 0x8 ;  /* 0x000000000008781c */ /* 0x000fc60003f0f070 */
[----:B------:R-:W-:-:S13]  /*03c0*/  ISETP.GT.AND P1, PT, R4, 0xc00, PT ;  /* 0x00000c000400780c */ /* 0x000fda0003f24270 */
[----:B------:R-:W-:Y:S05]  /*03d0*/  @!P1 BRA `(.L_x_12) ;  /* 0x0000000000949947 */ /* 0x000fea0003800000 */
[----:B------:R-:W-:Y:S01]  /*03e0*/  PLOP3.LUT P0, PT, PT, PT, PT, 0x8, 0x80 ;  /* 0x000000000080781c */ /* 0x000fe20003f0e170 */
[----:B------:R-:W-:-:S12]  /*03f0*/  VIADD R10, R2, 0xfffff400 ;  /* 0xfffff400020a7836 */ /* 0x000fd80000000000 */
.L_x_13:
[----:B------:R-:W0:Y:S01]  /*0400*/  LDC.64 R6, c[0x0][0x380] ;  /* 0x0000e000ff067b82 */ /* 0x000e220000000a00 */
[C---:B------:R-:W-:Y:S02]  /*0410*/  VIADD R9, R11.reuse, 0x400 ;  /* 0x000004000b097836 */ /* 0x040fe40000000000 */
[C---:B------:R-:W-:Y:S02]  /*0420*/  VIADD R5, R11.reuse, 0x800 ;  /* 0x000008000b057836 */ /* 0x040fe40000000000 */
[----:B0-----:R-:W-:-:S05]  /*0430*/  IMAD.WIDE R22, R11, 0x4, R6 ;  /* 0x000000040b167825 */ /* 0x001fca00078e0206 */
[----:B------:R-:W2:Y:S01]  /*0440*/  LDG.E.CONSTANT R12, desc[UR6][R22.64] ;  /* 0x00000006160c7981 */ /* 0x000ea2000c1e9900 */
[----:B------:R-:W-:-:S03]  /*0450*/  IMAD.WIDE R8, R9, 0x4, R6 ;  /* 0x0000000409087825 */ /* 0x000fc600078e0206 */
[----:B------:R-:W2:Y:S04]  /*0460*/  LDG.E.CONSTANT R13, desc[UR6][R22.64+0x400] ;  /* 0x00040006160d7981 */ /* 0x000ea8000c1e9900 */
[----:B------:R-:W3:Y:S04]  /*0470*/  LDG.E.CONSTANT R14, desc[UR6][R22.64+0x800] ;  /* 0x00080006160e7981 */ /* 0x000ee8000c1e9900 */
[----:B------:R-:W3:Y:S01]  /*0480*/  LDG.E.CONSTANT R21, desc[UR6][R22.64+0xc00] ;  /* 0x000c000616157981 */ /* 0x000ee2000c1e9900 */
[----:B------:R-:W-:-:S03]  /*0490*/  IMAD.WIDE R4, R5, 0x4, R6 ;  /* 0x0000000405047825 */ /* 0x000fc600078e0206 */
[----:B------:R-:W4:Y:S04]  /*04a0*/  LDG.E.CONSTANT R17, desc[UR6][R8.64] ;  /* 0x0000000608117981 */ /* 0x000f28000c1e9900 */
[----:B------:R-:W4:Y:S01]  /*04b0*/  LDG.E.CONSTANT R16, desc[UR6][R8.64+0x400] ;  /* 0x0004000608107981 */ /* 0x000f22000c1e9900 */
[----:B------:R-:W-:-:S03]  /*04c0*/  VIADD R25, R11, 0xc00 ;  /* 0x00000c000b197836 */ /* 0x000fc60000000000 */
[----:B------:R-:W4:Y:S04]  /*04d0*/  LDG.E.CONSTANT R15, desc[UR6][R8.64+0x800] ;  /* 0x00080006080f7981 */ /* 0x000f28000c1e9900 */
[----:B------:R-:W4:Y:S01]  /*04e0*/  LDG.E.CONSTANT R20, desc[UR6][R8.64+0xc00] ;  /* 0x000c000608147981 */ /* 0x000f22000c1e9900 */
[----:B------:R-:W-:-:S03]  /*04f0*/  IMAD.WIDE R6, R25, 0x4, R6 ;  /* 0x0000000419067825 */ /* 0x000fc600078e0206 */
[----:B------:R-:W4:Y:S04]  /*0500*/  LDG.E.CONSTANT R19, desc[UR6][R4.64] ;  /* 0x0000000604137981 */ /* 0x000f28000c1e9900 */
[----:B------:R-:W4:Y:S04]  /*0510*/  LDG.E.CONSTANT R18, desc[UR6][R4.64+0x400] ;  /* 0x0004000604127981 */ /* 0x000f28000c1e9900 */
[----:B------:R-:W4:Y:S04]  /*0520*/  LDG.E.CONSTANT R23, desc[UR6][R4.64+0x800] ;  /* 0x0008000604177981 */ /* 0x000f28000c1e9900 */
[----:B------:R-:W4:Y:S04]  /*0530*/  LDG.E.CONSTANT R24, desc[UR6][R4.64+0xc00] ;  /* 0x000c000604187981 */ /* 0x000f28000c1e9900 */
[----:B------:R-:W4:Y:S04]  /*0540*/  LDG.E.CONSTANT R25, desc[UR6][R6.64] ;  /* 0x0000000606197981 */ /* 0x000f28000c1e9900 */
[----:B------:R-:W4:Y:S04]  /*0550*/  LDG.E.CONSTANT R26, desc[UR6][R6.64+0x400] ;  /* 0x00040006061a7981 */ /* 0x000f28000c1e9900 */
[----:B------:R-:W4:Y:S04]  /*0560*/  LDG.E.CONSTANT R22, desc[UR6][R6.64+0x800] ;  /* 0x0008000606167981 */ /* 0x000f28000c1e9900 */
[----:B------:R-:W4:Y:S01]  /*0570*/  LDG.E.CONSTANT R27, desc[UR6][R6.64+0xc00] ;  /* 0x000c0006061b7981 */ /* 0x000f22000c1e9900 */
[----:B------:R-:W-:-:S05]  /*0580*/  VIADD R11, R11, 0x1000 ;  /* 0x000010000b0b7836 */ /* 0x000fca0000000000 */
[----:B------:R-:W-:Y:S02]  /*0590*/  ISETP.GE.AND P1, PT, R11, R10, PT ;  /* 0x0000000a0b00720c */ /* 0x000fe40003f26270 */
[----:B--2--5:R-:W-:-:S04]  /*05a0*/  VIMNMX3 R12, R0, R12, R13, !PT ;  /* 0x0000000c000c720f */ /* 0x024fc8000780010d */
[----:B---3--:R-:W-:-:S04]  /*05b0*/  VIMNMX3 R12, R12, R14, R21, !PT ;  /* 0x0000000e0c0c720f */ /* 0x008fc80007800115 */
[----:B----4-:R-:W-:-:S04]  /*05c0*/  VIMNMX3 R12, R12, R17, R16, !PT ;  /* 0x000000110c0c720f */ /* 0x010fc80007800110 */
[----:B------:R-:W-:-:S04]  /*05d0*/  VIMNMX3 R12, R12, R15, R20, !PT ;  /* 0x0000000f0c0c720f */ /* 0x000fc80007800114 */
[----:B------:R-:W-:-:S04]  /*05e0*/  VIMNMX3 R12, R12, R19, R18, !PT ;  /* 0x000000130c0c720f */ /* 0x000fc80007800112 */
[----:B------:R-:W-:-:S04]  /*05f0*/  VIMNMX3 R12, R12, R23, R24, !PT ;  /* 0x000000170c0c720f */ /* 0x000fc80007800118 */
[----:B------:R-:W-:-:S04]  /*0600*/  VIMNMX3 R25, R12, R25, R26, !PT ;  /* 0x000000190c19720f */ /* 0x000fc8000780011a */
[----:B------:R-:W-:Y:S01]  /*0610*/  VIMNMX3 R0, R25, R22, R27, !PT ;  /* 0x000000161900720f */ /* 0x000fe2000780011b */
[----:B------:R-:W-:Y:S06]  /*0620*/  @!P1 BRA `(.L_x_13) ;  /* 0xfffffffc00749947 */ /* 0x000fec000383ffff */
.L_x_12:
[----:B------:R-:W-:Y:S05]  /*0630*/  BSYNC.RECONVERGENT B2 ;  /* 0x0000000000027941 */ /* 0x000fea0003800200 */
.L_x_11:
[----:B------:R-:W-:Y:S01]  /*0640*/  IMAD.IADD R4, R2, 0x1, -R11 ;  /* 0x0000000102047824 */ /* 0x000fe200078e0a0b */
[----:B------:R-:W-:Y:S04]  /*0650*/  BSSY.RECONVERGENT B2, `(.L_x_14) ;  /* 0x0000015000027945 */ /* 0x000fe80003800200 */
[----:B------:R-:W-:-:S13]  /*0660*/  ISETP.GT.AND P1, PT, R4, 0x400, PT ;  /* 0x000004000400780c */ /* 0x000fda0003f24270 */
[----:B------:R-:W-:Y:S05]  /*0670*/  @!P1 BRA `(.L_x_15) ;  /* 0x0000000000489947 */ /* 0x000fea0003800000 */
[----:B------:R-:W0:Y:S01]  /*0680*/  LDC.64 R6, c[0x0][0x380] ;  /* 0x0000e000ff067b82 */ /* 0x000e220000000a00 */
[C---:B------:R-:W-:Y:S02]  /*0690*/  VIADD R13, R11.reuse, 0x400 ;  /* 0x000004000b0d7836 */ /* 0x040fe40000000000 */
[----:B0-----:R-:W-:-:S05]  /*06a0*/  IMAD.WIDE R4, R11, 0x4, R6 ;  /* 0x000000040b047825 */ /* 0x001fca00078e0206 */
[----:B------:R-:W2:Y:S01]  /*06b0*/  LDG.E.CONSTANT R9, desc[UR6][R4.64] ;  /* 0x0000000604097981 */ /* 0x000ea2000c1e9900 */
[----:B------:R-:W-:-:S03]  /*06c0*/  IMAD.WIDE R6, R13, 0x4, R6 ;  /* 0x000000040d067825 */ /* 0x000fc600078e0206 */
[----:B------:R-:W2:Y:S04]  /*06d0*/  LDG.E.CONSTANT R8, desc[UR6][R4.64+0x400] ;  /* 0x0004000604087981 */ /* 0x000ea8000c1e9900 */
[----:B------:R-:W3:Y:S04]  /*06e0*/  LDG.E.CONSTANT R13, desc[UR6][R4.64+0x800] ;  /* 0x00080006040d7981 */ /* 0x000ee8000c1e9900 */
[----:B------:R-:W3:Y:S04]  /*06f0*/  LDG.E.CONSTANT R10, desc[UR6][R4.64+0xc00] ;  /* 0x000c0006040a7981 */ /* 0x000ee8000c1e9900 */
[----:B------:R-:W4:Y:S04]  /*0700*/  LDG.E.CONSTANT R15, desc[UR6][R6.64] ;  /* 0x00000006060f7981 */ /* 0x000f28000c1e9900 */
[----:B------:R-:W4:Y:S04]  /*0710*/  LDG.E.CONSTANT R12, desc[UR6][R6.64+0x400] ;  /* 0x00040006060c7981 */ /* 0x000f28000c1e9900 */
[----:B------:R-:W4:Y:S04]  /*0720*/  LDG.E.CONSTANT R17, desc[UR6][R6.64+0x800] ;  /* 0x0008000606117981 */ /* 0x000f28000c1e9900 */
[----:B------:R-:W4:Y:S01]  /*0730*/  LDG.E.CONSTANT R14, desc[UR6][R6.64+0xc00] ;  /* 0x000c0006060e7981 */ /* 0x000f22000c1e9900 */
[----:B------:R-:W-:Y:S01]  /*0740*/  PLOP3.LUT P0, PT, PT, PT, PT, 0x8, 0x80 ;  /* 0x000000000080781c */ /* 0x000fe20003f0e170 */
[----:B------:R-:W-:Y:S01]  /*0750*/  VIADD R11, R11, 0x800 ;  /* 0x000008000b0b7836 */ /* 0x000fe20000000000 */
[----:B--2--5:R-:W-:-:S04]  /*0760*/  VIMNMX3 R8, R0, R9, R8, !PT ;  /* 0x000000090008720f */ /* 0x024fc80007800108 */
[----:B---3--:R-:W-:-:S04]  /*0770*/  VIMNMX3 R8, R8, R13, R10, !PT ;  /* 0x0000000d0808720f */ /* 0x008fc8000780010a */
[----:B----4-:R-:W-:-:S04]  /*0780*/  VIMNMX3 R8, R8, R15, R12, !PT ;  /* 0x0000000f0808720f */ /* 0x010fc8000780010c */
[----:B------:R-:W-:-:S07]  /*0790*/  VIMNMX3 R0, R8, R17, R14, !PT ;  /* 0x000000110800720f */ /* 0x000fce000780010e */
.L_x_15:
[----:B------:R-:W-:Y:S05]  /*07a0*/  BSYNC.RECONVERGENT B2 ;  /* 0x0000000000027941 */ /* 0x000fea0003800200 */
.L_x_14:
[----:B------:R-:W-:-:S13]  /*07b0*/  ISETP.LT.OR P0, PT, R11, R2, P0 ;  /* 0x000000020b00720c */ /* 0x000fda0000701670 */
[----:B------:R-:W-:Y:S05]  /*07c0*/  @!P0 BRA `(.L_x_7) ;  /* 0x0000000000208947 */ /* 0x000fea0003800000 */
[----:B------:R-:W0:Y:S02]  /*07d0*/  LDC.64 R4, c[0x0][0x380] ;  /* 0x0000e000ff047b82 */ /* 0x000e240000000a00 */
[----:B0-----:R-:W-:-:S05]  /*07e0*/  IMAD.WIDE R4, R11, 0x4, R4 ;  /* 0x000000040b047825 */ /* 0x001fca00078e0204 */
[----:B------:R-:W2:Y:S04]  /*07f0*/  LDG.E.CONSTANT R7, desc[UR6][R4.64] ;  /* 0x0000000604077981 */ /* 0x000ea8000c1e9900 */
[----:B------:R-:W2:Y:S04]  /*0800*/  LDG.E.CONSTANT R6, desc[UR6][R4.64+0x400] ;  /* 0x0004000604067981 */ /* 0x000ea8000c1e9900 */
[----:B------:R-:W3:Y:S04]  /*0810*/  LDG.E.CONSTANT R9, desc[UR6][R4.64+0x800] ;  /* 0x0008000604097981 */ /* 0x000ee8000c1e9900 */
[----:B------:R-:W3:Y:S01]  /*0820*/  LDG.E.CONSTANT R8, desc[UR6][R4.64+0xc00] ;  /* 0x000c000604087981 */ /* 0x000ee2000c1e9900 */
[----:B--2--5:R-:W-:-:S04]  /*0830*/  VIMNMX3 R0, R0, R7, R6, !PT ;  /* 0x000000070000720f */ /* 0x024fc80007800106 */
[----:B---3--:R-:W-:-:S07]  /*0840*/  VIMNMX3 R0, R0, R9, R8, !PT ;  /* 0x000000090000720f */ /* 0x008fce0007800108 */
.L_x_7:
[----:B------:R-:W-:Y:S05]  /*0850*/  BSYNC.RECONVERGENT B1 ;  /* 0x0000000000017941 */ /* 0x000fea0003800200 */
.L_x_6:
[----:B------:R-:W-:Y:S01]  /*0860*/  ISETP.GE.AND P0, PT, R2, 0x100, PT ;  /* 0x000001000200780c */ /* 0x000fe20003f06270 */
[----:B-----5:R-:W-:-:S12]  /*0870*/  IMAD.MOV.U32 R9, RZ, RZ, R0 ;  /* 0x000000ffff097224 */ /* 0x020fd800078e0000 */
[----:B------:R-:W-:Y:S05]  /*0880*/  @!P0 BRA `(.L_x_16) ;  /* 0x0000000000a08947 */ /* 0x000fea0003800000 */
[----:B------:R-:W1:Y:S01]  /*0890*/  S2R R6, SR_LANEID ;  /* 0x0000000000067919 */ /* 0x000e620000000000 */
[----:B------:R-:W2:Y:S02]  /*08a0*/  SHFL.DOWN PT, R0, R9, 0x1, 0x1f ;  /* 0x08201f0009007f89 */ /* 0x000ea400000e0000 */
[----:B--2---:R-:W-:Y:S02]  /*08b0*/  VIMNMX R0, PT, PT, R0, R9, !PT ;  /* 0x0000000900007248 */ /* 0x004fe40007fe0100 */
[C---:B-1----:R-:W-:Y:S02]  /*08c0*/  ISETP.GT.AND P0, PT, R6.reuse, 0x1e, PT ;  /* 0x0000001e0600780c */ /* 0x042fe40003f04270 */
[C---:B------:R-:W-:Y:S02]  /*08d0*/  ISETP.NE.AND P1, PT, R6.reuse, RZ, PT ;  /* 0x000000ff0600720c */ /* 0x040fe40003f25270 */
[----:B------:R-:W-:Y:S02]  /*08e0*/  SEL R0, R9, R0, P0 ;  /* 0x0000000009007207 */ /* 0x000fe40000000000 */
[----:B------:R-:W-:-:S03]  /*08f0*/  ISETP.GT.AND P0, PT, R6, 0x1d, PT ;  /* 0x0000001d0600780c */ /* 0x000fc60003f04270 */
[----:B0-----:R-:W0:Y:S06]  /*0900*/  SHFL.DOWN PT, R5, R0, 0x2, 0x1f ;  /* 0x08401f0000057f89 */ /* 0x001e2c00000e0000 */
[----:B------:R-:W1:Y:S01]  /*0910*/  @!P1 S2R R7, SR_CgaCtaId ;  /* 0x0000000000079919 */ /* 0x000e620000008800 */
[----:B------:R-:W-:Y:S02]  /*0920*/  @!P1 MOV R4, 0x400 ;  /* 0x0000040000049802 */ /* 0x000fe40000000f00 */
[----:B------:R-:W-:-:S04]  /*0930*/  @!P1 SHF.R.U32.HI R2, RZ, 0x3, R3 ;  /* 0x00000003ff029819 */ /* 0x000fc80000011603 */
[----:B------:R-:W-:Y:S02]  /*0940*/  @!P1 LOP3.LUT R2, R2, 0x7c, RZ, 0xc0, !PT ;  /* 0x0000007c02029812 */ /* 0x000fe400078ec0ff */
[----:B0-----:R-:W-:Y:S02]  /*0950*/  @!P0 VIMNMX R0, PT, PT, R0, R5, !PT ;  /* 0x0000000500008248 */ /* 0x001fe40007fe0100 */
[----:B------:R-:W-:-:S03]  /*0960*/  ISETP.GT.AND P0, PT, R6, 0x1b, PT ;  /* 0x0000001b0600780c */ /* 0x000fc60003f04270 */
[----:B------:R-:W0:Y:S01]  /*0970*/  SHFL.DOWN PT, R5, R0, 0x4, 0x1f ;  /* 0x08801f0000057f89 */ /* 0x000e2200000e0000 */
[----:B-1----:R-:W-:-:S05]  /*0980*/  @!P1 LEA R7, R7, R4, 0x18 ;  /* 0x0000000407079211 */ /* 0x002fca00078ec0ff */
[----:B------:R-:W-:-:S04]  /*0990*/  @!P1 IMAD.IADD R2, R2, 0x1, R7 ;  /* 0x0000000102029824 */ /* 0x000fc800078e0207 */
[----:B0-----:R-:W-:Y:S02]  /*09a0*/  @!P0 VIMNMX R0, PT, PT, R0, R5, !PT ;  /* 0x0000000500008248 */ /* 0x001fe40007fe0100 */
[----:B------:R-:W-:-:S03]  /*09b0*/  ISETP.GT.AND P0, PT, R6, 0x17, PT ;  /* 0x000000170600780c */ /* 0x000fc60003f04270 */
[----:B------:R-:W0:Y:S10]  /*09c0*/  SHFL.DOWN PT, R5, R0, 0x8, 0x1f ;  /* 0x09001f0000057f89 */ /* 0x000e3400000e0000 */
[----:B0-----:R-:W-:-:S02]  /*09d0*/  @!P0 VIMNMX R0, PT, PT, R0, R5, !PT ;  /* 0x0000000500008248 */ /* 0x001fc40007fe0100 */
[----:B------:R-:W-:-:S03]  /*09e0*/  ISETP.NE.AND P0, PT, R3, RZ, PT ;  /* 0x000000ff0300720c */ /* 0x000fc60003f05270 */
[----:B------:R-:W0:Y:S02]  /*09f0*/  SHFL.DOWN PT, R5, R0, 0x10, 0x1f ;  /* 0x0a001f0000057f89 */ /* 0x000e2400000e0000 */
[----:B0-----:R-:W-:-:S05]  /*0a00*/  VIMNMX R7, PT, PT, R0, R5, !PT ;  /* 0x0000000500077248 */ /* 0x001fca0007fe0100 */
[----:B------:R0:W-:Y:S01]  /*0a10*/  @!P1 STS [R2+0x8], R7 ;  /* 0x0000080702009388 */ /* 0x0001e20000000800 */
[----:B------:R-:W-:Y:S01]  /*0a20*/  BAR.SYNC.DEFER_BLOCKING 0x0 ;  /* 0x0000000000007b1d */ /* 0x000fe20000010000 */
[----:B------:R-:W-:-:S04]  /*0a30*/  ISETP.GT.AND P1, PT, R6, 0xf, PT ;  /* 0x0000000f0600780c */ /* 0x000fc80003f24270 */
[----:B------:R-:W-:Y:S01]  /*0a40*/  SEL R5, R0, R7, P1 ;  /* 0x0000000700057207 */ /* 0x000fe20000800000 */
[----:B------:R-:W-:Y:S08]  /*0a50*/  @P0 BRA `(.L_x_17) ;  /* 0x0000002c00500947 */ /* 0x000ff00003800000 */
[----:B------:R-:W1:Y:S01]  /*0a60*/  S2UR UR5, SR_CgaCtaId ;  /* 0x00000000000579c3 */ /* 0x000e620000008800 */
[----:B------:R-:W-:Y:S02]  /*0a70*/  UMOV UR4, 0x400 ;  /* 0x0000040000047882 */ /* 0x000fe40000000000 */
[----:B-1----:R-:W-:-:S09]  /*0a80*/  ULEA UR4, UR5, UR4, 0x18 ;  /* 0x0000000405047291 */ /* 0x002fd2000f8ec0ff */
[----:B------:R-:W-:Y:S04]  /*0a90*/  LDS R0, [UR4+0xc] ;  /* 0x00000c04ff007984 */ /* 0x000fe80008000800 */
[----:B------:R-:W1:Y:S04]  /*0aa0*/  LDS.128 R8, [UR4+0x10] ;  /* 0x00001004ff087984 */ /* 0x000e680008000c00 */
[----:B0-----:R-:W0:Y:S01]  /*0ab0*/  LDS.64 R2, [UR4+0x20] ;  /* 0x00002004ff027984 */ /* 0x001e220008000a00 */
[----:B-1----:R-:W-:-:S04]  /*0ac0*/  VIMNMX3 R0, R5, R0, R8, !PT ;  /* 0x000000000500720f */ /* 0x002fc80007800108 */
[----:B------:R-:W-:-:S04]  /*0ad0*/  VIMNMX3 R0, R0, R9, R10, !PT ;  /* 0x000000090000720f */ /* 0x000fc8000780010a */
[----:B0-----:R-:W-:-:S04]  /*0ae0*/  VIMNMX3 R0, R0, R11, R2, !PT ;  /* 0x0000000b0000720f */ /* 0x001fc80007800102 */
[----:B------:R-:W-:Y:S01]  /*0af0*/  VIMNMX R5, PT, PT, R0, R3, !PT ;  /* 0x0000000300057248 */ /* 0x000fe20007fe0100 */
[----:B------:R-:W-:Y:S06]  /*0b00*/  BRA `(.L_x_17) ;  /* 0x0000002c00247947 */ /* 0x000fec0003800000 */
.L_x_16:
[----:B------:R-:W1:Y:S01]  /*0b10*/  S2R R6, SR_LANEID ;  /* 0x0000000000067919 */ /* 0x000e620000000000 */
[----:B------:R-:W-:-:S04]  /*0b20*/  LOP3.LUT R0, R3, 0x3e0, RZ, 0xc0, !PT ;  /* 0x000003e003007812 */ /* 0x000fc800078ec0ff */
[----:B------:R-:W-:Y:S01]  /*0b30*/  LOP3.LUT R7, RZ, R0, RZ, 0x33, !PT ;  /* 0x00000000ff077212 */ /* 0x000fe200078e33ff */
[----:B0-----:R-:W-:-:S04]  /*0b40*/  VIADD R5, R0, 0x20 ;  /* 0x0000002000057836 */ /* 0x001fc80000000000 */
[----:B------:R-:W-:Y:S01]  /*0b50*/  IMAD.IADD R7, R7, 0x1, R2 ;  /* 0x0000000107077824 */ /* 0x000fe200078e0202 */
[----:B------:R-:W-:-:S04]  /*0b60*/  ISETP.GT.AND P0, PT, R5, R2, PT ;  /* 0x000000020500720c */ /* 0x000fc80003f04270 */
[----:B------:R-:W-:-:S05]  /*0b70*/  SEL R7, R7, 0x1f, P0 ;  /* 0x0000001f07077807 */ /* 0x000fca0000000000 */
[----:B------:R-:W0:Y:S01]  /*0b80*/  SHFL.DOWN PT, R0, R9, 0x1, R7 ;  /* 0x0820000009007989 */ /* 0x000e2200000e0007 */
[C---:B-1----:R-:W-:Y:S01]  /*0b90*/  ISETP.GE.AND P0, PT, R6.reuse, R7, PT ;  /* 0x000000070600720c */ /* 0x042fe20003f06270 */
[C---:B------:R-:W-:Y:S01]  /*0ba0*/  VIADD R4, R6.reuse, 0x2 ;  /* 0x0000000206047836 */ /* 0x040fe20000000000 */
[----:B------:R-:W-:-:S11]  /*0bb0*/  ISETP.NE.AND P1, PT, R6, RZ, PT ;  /* 0x000000ff0600720c */ /* 0x000fd60003f25270 */
[----:B0-----:R-:W-:Y:S02]  /*0bc0*/  @!P0 VIMNMX R9, PT, PT, R0, R9, !PT ;  /* 0x0000000900098248 */ /* 0x001fe40007fe0100 */
[----:B------:R-:W-:Y:S01]  /*0bd0*/  ISETP.GT.AND P0, PT, R4, R7, PT ;  /* 0x000000070400720c */ /* 0x000fe20003f04270 */
[----:B------:R-:W-:Y:S01]  /*0be0*/  VIADD R4, R6, 0x4 ;  /* 0x0000000406047836 */ /* 0x000fe20000000000 */
[----:B------:R-:W0:Y:S01]  /*0bf0*/  @!P1 S2R R8, SR_CgaCtaId ;  /* 0x0000000000089919 */ /* 0x000e220000008800 */
[----:B------:R-:W-:Y:S01]  /*0c00*/  @!P1 MOV R5, 0x400 ;  /* 0x0000040000059802 */ /* 0x000fe20000000f00 */
[----:B------:R-:W1:Y:S09]  /*0c10*/  SHFL.DOWN PT, R0, R9, 0x2, R7 ;  /* 0x0840000009007989 */ /* 0x000e7200000e0007 */
[----:B-1----:R-:W-:-:S02]  /*0c20*/  @!P0 VIMNMX R9, PT, PT, R9, R0, !PT ;  /* 0x0000000009098248 */ /* 0x002fc40007fe0100 */
[----:B------:R-:W-:Y:S01]  /*0c30*/  ISETP.GT.AND P0, PT, R4, R7, PT ;  /* 0x000000070400720c */ /* 0x000fe20003f04270 */
[----:B------:R-:W-:Y:S01]  /*0c40*/  VIADD R4, R6, 0x8 ;  /* 0x0000000806047836 */ /* 0x000fe20000000000 */
[----:B0-----:R-:W-:Y:S01]  /*0c50*/  @!P1 LEA R5, R8, R5, 0x18 ;  /* 0x0000000508059211 */ /* 0x001fe200078ec0ff */
[----:B------:R-:W0:Y:S10]  /*0c60*/  SHFL.DOWN PT, R0, R9, 0x4, R7 ;  /* 0x0880000009007989 */ /* 0x000e3400000e0007 */
[----:B0-----:R-:W-:-:S02]  /*0c70*/  @!P0 VIMNMX R9, PT, PT, R9, R0, !PT ;  /* 0x0000000009098248 */ /* 0x001fc40007fe0100 */
[----:B------:R-:W-:Y:S01]  /*0c80*/  ISETP.GT.AND P0, PT, R4, R7, PT ;  /* 0x000000070400720c */ /* 0x000fe20003f04270 */
[----:B------:R-:W-:Y:S02]  /*0c90*/  VIADD R4, R6, 0x10 ;  /* 0x0000001006047836 */ /* 0x000fe40000000000 */
[----:B------:R-:W0:Y:S10]  /*0ca0*/  SHFL.DOWN PT, R0, R9, 0x8, R7 ;  /* 0x0900000009007989 */ /* 0x000e3400000e0007 */
[----:B0-----:R-:W-:-:S02]  /*0cb0*/  @!P0 VIMNMX R9, PT, PT, R9, R0, !PT ;  /* 0x0000000009098248 */ /* 0x001fc40007fe0100 */
[----:B------:R-:W-:Y:S02]  /*0cc0*/  ISETP.GT.AND P0, PT, R4, R7, PT ;  /* 0x000000070400720c */ /* 0x000fe40003f04270 */
[----:B------:R-:W-:Y:S01]  /*0cd0*/  @!P1 SHF.R.U32.HI R4, RZ, 0x3, R3 ;  /* 0x00000003ff049819 */ /* 0x000fe20000011603 */
[----:B------:R-:W0:Y:S03]  /*0ce0*/  SHFL.DOWN PT, R0, R9, 0x10, R7 ;  /* 0x0a00000009007989 */ /* 0x000e2600000e0007 */
[----:B------:R-:W-:-:S05]  /*0cf0*/  @!P1 LOP3.LUT R4, R4, 0x7c, RZ, 0xc0, !PT ;  /* 0x0000007c04049812 */ /* 0x000fca00078ec0ff */
[----:B------:R-:W-:Y:S02]  /*0d00*/  @!P1 IMAD.IADD R4, R4, 0x1, R5 ;  /* 0x0000000104049824 */ /* 0x000fe400078e0205 */
[----:B0-----:R-:W-:Y:S02]  /*0d10*/  @!P0 VIMNMX R9, PT, PT, R9, R0, !PT ;  /* 0x0000000009098248 */ /* 0x001fe40007fe0100 */
[----:B------:R-:W-:-:S03]  /*0d20*/  ISETP.NE.AND P0, PT, R3, RZ, PT ;  /* 0x000000ff0300720c */ /* 0x000fc60003f05270 */
[----:B------:R-:W-:-:S05]  /*0d30*/  IMAD.MOV.U32 R5, RZ, RZ, R9 ;  /* 0x000000ffff057224 */ /* 0x000fca00078e0009 */
[----:B------:R4:W-:Y:S01]  /*0d40*/  @!P1 STS [R4+0x8], R5 ;  /* 0x0000080504009388 */ /* 0x0009e20000000800 */
[----:B------:R-:W-:Y:S06]  /*0d50*/  BAR.SYNC.DEFER_BLOCKING 0x0 ;  /* 0x0000000000007b1d */ /* 0x000fec0000010000 */
[----:B------:R-:W-:Y:S05]  /*0d60*/  @P0 BRA `(.L_x_17) ;  /* 0x00000028008c0947 */ /* 0x000fea0003800000 */
[----:B------:R-:W0:Y:S01]  /*0d70*/  S2UR UR5, SR_CgaCtaId ;  /* 0x00000000000579c3 */ /* 0x000e220000008800 */
[----:B------:R-:W-:Y:S01]  /*0d80*/  UMOV UR4, 0x400 ;  /* 0x0000040000047882 */ /* 0x000fe20000000000 */
[C---:B------:R-:W-:Y:S02]  /*0d90*/  ISETP.GT.AND P2, PT, R2.reuse, 0x20, PT ;  /* 0x000000200200780c */ /* 0x040fe40003f44270 */
[C---:B------:R-:W-:Y:S02]  /*0da0*/  ISETP.GT.AND P4, PT, R2.reuse, 0x40, PT ;  /* 0x000000400200780c */ /* 0x040fe40003f84270 */
[C---:B------:R-:W-:Y:S02]  /*0db0*/  ISETP.GT.AND P3, PT, R2.reuse, 0x60, PT ;  /* 0x000000600200780c */ /* 0x040fe40003f64270 */
[----:B------:R-:W-:Y:S01]  /*0dc0*/  ISETP.GT.AND P1, PT, R2, 0x80, PT ;  /* 0x000000800200780c */ /* 0x000fe20003f24270 */
[----:B0-----:R-:W-:-:S09]  /*0dd0*/  ULEA UR4, UR5, UR4, 0x18 ;  /* 0x0000000405047291 */ /* 0x001fd2000f8ec0ff */
[----:B------:R-:W4:Y:S04]  /*0de0*/  LDS R0, [UR4+0xc] ;  /* 0x00000c04ff007984 */ /* 0x000f280008000800 */
[----:B------:R-:W0:Y:S04]  /*0df0*/  LDS.128 R8, [UR4+0x10] ;  /* 0x00001004ff087984 */ /* 0x000e280008000c00 */
[----:B------:R-:W1:Y:S01]  /*0e00*/  LDS.64 R6, [UR4+0x20] ;  /* 0x00002004ff067984 */ /* 0x000e620008000a00 */
[----:B----4-:R-:W-:Y:S02]  /*0e10*/  @P2 VIMNMX R5, PT, PT, R5, R0, !PT ;  /* 0x0000000005052248 */ /* 0x010fe40007fe0100 */
[----:B------:R-:W-:-:S02]  /*0e20*/  ISETP.GT.AND P2, PT, R2, 0xa0, PT ;  /* 0x000000a00200780c */ /* 0x000fc40003f44270 */
[----:B0-----:R-:W-:Y:S02]  /*0e30*/  @P4 VIMNMX R5, PT, PT, R5, R8, !PT ;  /* 0x0000000805054248 */ /* 0x001fe40007fe0100 */
[C---:B------:R-:W-:Y:S02]  /*0e40*/  ISETP.GT.AND P4, PT, R2.reuse, 0xc0, PT ;  /* 0x000000c00200780c */ /* 0x040fe40003f84270 */
[----:B------:R-:W-:Y:S02]  /*0e50*/  @P3 VIMNMX R5, PT, PT, R5, R9, !PT ;  /* 0x0000000905053248 */ /* 0x000fe40007fe0100 */
[----:B------:R-:W-:Y:S02]  /*0e60*/  ISETP.GT.AND P3, PT, R2, 0xe0, PT ;  /* 0x000000e00200780c */ /* 0x000fe40003f64270 */
[----:B------:R-:W-:-:S04]  /*0e70*/  @P1 VIMNMX R5, PT, PT, R5, R10, !PT ;  /* 0x0000000a05051248 */ /* 0x000fc80007fe0100 */
[----:B------:R-:W-:-:S04]  /*0e80*/  @P2 VIMNMX R5, PT, PT, R5, R11, !PT ;  /* 0x0000000b05052248 */ /* 0x000fc80007fe0100 */
[----:B-1----:R-:W-:-:S04]  /*0e90*/  @P4 VIMNMX R5, PT, PT, R5, R6, !PT ;  /* 0x0000000605054248 */ /* 0x002fc80007fe0100 */
[----:B------:R-:W-:Y:S01]  /*0ea0*/  @P3 VIMNMX R5, PT, PT, R5, R7, !PT ;  /* 0x0000000705053248 */ /* 0x000fe20007fe0100 */
[----:B------:R-:W-:Y:S06]  /*0eb0*/  BRA `(.L_x_17) ;  /* 0x0000002800387947 */ /* 0x000fec0003800000 */
.L_x_3:
[----:B------:R-:W0:Y:S01]  /*0ec0*/  S2R R0, SR_TID.X ;  /* 0x0000000000007919 */ /* 0x000e220000002100 */
[----:B------:R-:W1:Y:S01]  /*0ed0*/  LDC.64 R20, c[0x0][0x380] ;  /* 0x0000e000ff147b82 */ /* 0x000e620000000a00 */
[----:B0-----:R-:W-:-:S04]  /*0ee0*/  IMAD.SHL.U32 R3, R0, 0x4, RZ ;  /* 0x0000000400037824 */ /* 0x001fc800078e00ff */
[----:B-1----:R-:W-:-:S05]  /*0ef0*/  IMAD.WIDE.U32 R20, R3, 0x4, R20 ;  /* 0x0000000403147825 */ /* 0x002fca00078e0014 */
[----:B------:R-:W2:Y:S04]  /*0f00*/  LDG.E.128.CONSTANT R4, desc[UR6][R20.64] ;  /* 0x0000000614047981 */ /* 0x000ea8000c1e9d00 */
[----:B------:R-:W3:Y:S04]  /*0f10*/  LDG.E.128.CONSTANT R8, desc[UR6][R20.64+0x1000] ;  /* 0x0010000614087981 */ /* 0x000ee8000c1e9d00 */
[----:B------:R-:W4:Y:S04]  /*0f20*/  LDG.E.128.CONSTANT R12, desc[UR6][R20.64+0x2000] ;  /* 0x00200006140c7981 */ /* 0x000f28000c1e9d00 */
[----:B------:R-:W5:Y:S01]  /*0f30*/  LDG.E.128.CONSTANT R16, desc[UR6][R20.64+0x3000] ;  /* 0x0030000614107981 */ /* 0x000f62000c1e9d00 */
[----:B------:R-:W-:Y:S01]  /*0f40*/  ISETP.GE.U32.AND P0, PT, R2, 0x2000, PT ;  /* 0x000020000200780c */ /* 0x000fe20003f06070 */
[----:B------:R-:W-:Y:S01]  /*0f50*/  IMAD.MOV.U32 R23, RZ, RZ, 0x1000 ;  /* 0x00001000ff177424 */ /* 0x000fe200078e00ff */
[----:B--2---:R-:W-:-:S02]  /*0f60*/  VIMNMX3 R4, R4, R5, R6, !PT ;  /* 0x000000050404720f */ /* 0x004fc40007800106 */
[----:B---3--:R-:W-:Y:S02]  /*0f70*/  VIMNMX3 R7, R7, R8, R9, !PT ;  /* 0x000000080707720f */ /* 0x008fe40007800109 */
[----:B----4-:R-:W-:Y:S02]  /*0f80*/  VIMNMX3 R10, R10, R11, R12, !PT ;  /* 0x0000000b0a0a720f */ /* 0x010fe4000780010c */
[----:B------:R-:W-:Y:S02]  /*0f90*/  VIMNMX3 R13, R13, R14, R15, !PT ;  /* 0x0000000e0d0d720f */ /* 0x000fe4000780010f */
[----:B-----5:R-:W-:Y:S02]  /*0fa0*/  VIMNMX3 R18, R16, R17, R18, !PT ;  /* 0x000000111012720f */ /* 0x020fe40007800112 */
[----:B------:R-:W-:Y:S02]  /*0fb0*/  VIMNMX3 R4, R4, R7, R10, !PT ;  /* 0x000000070404720f */ /* 0x000fe4000780010a */
[----:B------:R-:W-:-:S04]  /*0fc0*/  VIMNMX3 R13, R13, R18, R19, !PT ;  /* 0x000000120d0d720f */ /* 0x000fc80007800113 */
[----:B------:R-:W-:Y:S01]  /*0fd0*/  VIMNMX R3, PT, PT, R4, R13, !PT ;  /* 0x0000000d04037248 */ /* 0x000fe20007fe0100 */
[----:B------:R-:W-:Y:S06]  /*0fe0*/  @!P0 BRA `(.L_x_18) ;  /* 0x0000000000608947 */ /* 0x000fec0003800000 */
[----:B------:R-:W0:Y:S01]  /*0ff0*/  LDC R24, c[0x0][0x390] ;  /* 0x0000e400ff187b82 */ /* 0x000e220000000800 */
[----:B------:R-:W-:Y:S02]  /*1000*/  VIADD R22, R2, 0xfffff000 ;  /* 0xfffff00002167836 */ /* 0x000fe40000000000 */
[----:B------:R-:W-:-:S07]  /*1010*/  IMAD.MOV.U32 R23, RZ, RZ, 0x1000 ;  /* 0x00001000ff177424 */ /* 0x000fce00078e00ff */
.L_x_20:
[----:B------:R-:W-:-:S05]  /*1020*/  IMAD.WIDE R26, R23, 0x4, R20 ;  /* 0x00000004171a7825 */ /* 0x000fca00078e0214 */
[----:B------:R-:W2:Y:S04]  /*1030*/  LDG.E.128.CONSTANT R4, desc[UR6][R26.64] ;  /* 0x000000061a047981 */ /* 0x000ea8000c1e9d00 */
[----:B------:R-:W3:Y:S04]  /*1040*/  LDG.E.128.CONSTANT R8, desc[UR6][R26.64+0x1000] ;  /* 0x001000061a087981 */ /* 0x000ee8000c1e9d00 */
[----:B------:R-:W4:Y:S04]  /*1050*/  LDG.E.128.CONSTANT R12, desc[UR6][R26.64+0x2000] ;  /* 0x002000061a0c7981 */ /* 0x000f28000c1e9d00 */
[----:B------:R-:W5:Y:S01]  /*1060*/  LDG.E.128.CONSTANT R16, desc[UR6][R26.64+0x3000] ;  /* 0x003000061a107981 */ /* 0x000f62000c1e9d00 */
[----:B0-----:R-:W-:Y:S01]  /*1070*/  IMAD.MOV.U32 R2, RZ, RZ, R24 ;  /* 0x000000ffff027224 */ /* 0x001fe200078e0018 */
[----:B--2---:R-:W-:-:S03]  /*1080*/  VIMNMX3 R3, R3, R4, R5, !PT ;  /* 0x000000040303720f */ /* 0x004fc60007800105 */
[----:B------:R-:W-:Y:S01]  /*1090*/  IMAD.IADD R4, R2, 0x1, -R23 ;  /* 0x0000000102047824 */ /* 0x000fe200078e0a17 */
[----:B---3--:R-:W-:-:S04]  /*10a0*/  VIMNMX3 R6, R6, R7, R8, !PT ;  /* 0x000000070606720f */ /* 0x008fc80007800108 */
[----:B------:R-:W-:Y:S02]  /*10b0*/  ISETP.GE.AND P0, PT, R4, 0x1000, PT ;  /* 0x000010000400780c */ /* 0x000fe40003f06270 */
[----:B------:R-:W-:Y:S02]  /*10c0*/  VIMNMX3 R8, R9, R10, R11, !PT ;  /* 0x0000000a0908720f */ /* 0x000fe4000780010b */
[----:B----4-:R-:W-:Y:S02]  /*10d0*/  VIMNMX3 R12, R12, R13, R14, !PT ;  /* 0x0000000d0c0c720f */ /* 0x010fe4000780010e */
[----:B-----5:R-:W-:Y:S02]  /*10e0*/  VIMNMX3 R15, R15, R16, R17, !PT ;  /* 0x000000100f0f720f */ /* 0x020fe40007800111 */
[----:B------:R-:W-:Y:S02]  /*10f0*/  VIMNMX R18, PT, PT, R18, R19, !PT ;  /* 0x0000001312127248 */ /* 0x000fe40007fe0100 */
[----:B------:R-:W-:-:S02]  /*1100*/  VIMNMX3 R3, R3, R6, R8, !PT ;  /* 0x000000060303720f */ /* 0x000fc40007800108 */
[----:B------:R-:W-:-:S04]  /*1110*/  VIMNMX3 R12, R12, R15, R18, !PT ;  /* 0x0000000f0c0c720f */ /* 0x000fc80007800112 */
[----:B------:R-:W-:Y:S01]  /*1120*/  VIMNMX R3, PT, PT, R3, R12, !PT ;  /* 0x0000000c03037248 */ /* 0x000fe20007fe0100 */
[----:B------:R-:W-:Y:S06]  /*1130*/  @!P0 BRA `(.L_x_19) ;  /* 0x0000000400fc8947 */ /* 0x000fec0003800000 */
[----:B------:R-:W-:-:S05]  /*1140*/  VIADD R23, R23, 0x1000 ;  /* 0x0000100017177836 */ /* 0x000fca0000000000 */
[----:B------:R-:W-:-:S13]  /*1150*/  ISETP.GT.AND P0, PT, R23, R22, PT ;  /* 0x000000161700720c */ /* 0x000fda0003f04270 */
[----:B------:R-:W-:Y:S05]  /*1160*/  @!P0 BRA `(.L_x_20) ;  /* 0xfffffffc00ac8947 */ /* 0x000fea000383ffff */
.L_x_18:
[----:B------:R-:W-:-:S13]  /*1170*/  ISETP.GE.AND P0, PT, R23, R2, PT ;  /* 0x000000021700720c */ /* 0x000fda0003f06270 */
[----:B------:R-:W-:Y:S05]  /*1180*/  @P0 BRA `(.L_x_19) ;  /* 0x0000000400e80947 */ /* 0x000fea0003800000 */
[----:B------:R-:W-:Y:S01]  /*1190*/  IMAD.IADD R11, R2, 0x1, -R23 ;  /* 0x00000001020b7824 */ /* 0x000fe200078e0a17 */
[----:B------:R-:W-:Y:S04]  /*11a0*/  BSSY.RECONVERGENT B1, `(.L_x_19) ;  /* 0x0000078000017945 */ /* 0x000fe80003800200 */
[----:B------:R-:W-:-:S13]  /*11b0*/  ISETP.GE.AND P0, PT, R0, R11, PT ;  /* 0x0000000b0000720c */ /* 0x000fda0003f06270 */
[----:B------:R-:W-:Y:S05]  /*11c0*/  @P0 BRA `(.L_x_21) ;  /* 0x0000000400d40947 */ /* 0x000fea0003800000 */
[----:B------:R-:W-:Y:S01]  /*11d0*/  LOP3.LUT R4, RZ, R0, RZ, 0x33, !PT ;  /* 0x00000000ff047212 */ /* 0x000fe200078e33ff */
[----:B------:R-:W-:Y:S03]  /*11e0*/  BSSY.RECONVERGENT B2, `(.L_x_22) ;  /* 0x0000015000027945 */ /* 0x000fe60003800200 */
[----:B------:R-:W-:-:S04]  /*11f0*/  IADD3 R4, PT, PT, -R23, R2, R4 ;  /* 0x0000000217047210 */ /* 0x000fc80007ffe104 */
[C---:B------:R-:W-:Y:S02]  /*1200*/  LOP3.LUT R2, R4.reuse, 0x300, RZ, 0xc0, !PT ;  /* 0x0000030004027812 */ /* 0x040fe400078ec0ff */
[----:B------:R-:W-:Y:S02]  /*1210*/  ISETP.GE.U32.AND P1, PT, R4, 0x300, PT ;  /* 0x000003000400780c */ /* 0x000fe40003f26070 */
[----:B------:R-:W-:Y:S01]  /*1220*/  ISETP.NE.AND P0, PT, R2, 0x300, PT ;  /* 0x000003000200780c */ /* 0x000fe20003f05270 */
[----:B------:R-:W-:-:S12]  /*1230*/  IMAD.MOV.U32 R2, RZ, RZ, R0 ;  /* 0x000000ffff027224 */ /* 0x000fd800078e0000 */
[----:B------:R-:W-:Y:S05]  /*1240*/  @!P0 BRA `(.L_x_23) ;  /* 0x0000000000388947 */ /* 0x000fea0003800000 */
[----:B------:R-:W0:Y:S01]  /*1250*/  LDC.64 R6, c[0x0][0x380] ;  /* 0x0000e000ff067b82 */ /* 0x000e220000000a00 */
[----:B------:R-:W-:Y:S01]  /*1260*/  LEA.HI R2, R4, 0x1, RZ, 0x18 ;  /* 0x0000000104027811 */ /* 0x000fe200078fc0ff */
[----:B------:R-:W-:-:S03]  /*1270*/  IMAD.IADD R9, R0, 0x1, R23 ;  /* 0x0000000100097824 */ /* 0x000fc600078e0217 */
[----:B------:R-:W-:Y:S01]  /*1280*/  LOP3.LUT R4, R2, 0x3, RZ, 0xc0, !PT ;  /* 0x0000000302047812 */ /* 0x000fe200078ec0ff */
[----:B------:R-:W-:-:S04]  /*1290*/  IMAD.MOV.U32 R2, RZ, RZ, R0 ;  /* 0x000000ffff027224 */ /* 0x000fc800078e0000 */
[----:B------:R-:W-:-:S07]  /*12a0*/  IMAD.MOV R8, RZ, RZ, -R4 ;  /* 0x000000ffff087224 */ /* 0x000fce00078e0a04 */
.L_x_24:
[----:B0-----:R-:W-:-:S06]  /*12b0*/  IMAD.WIDE.U32 R4, R9, 0x4, R6 ;  /* 0x0000000409047825 */ /* 0x001fcc00078e0006 */
[----:B------:R-:W2:Y:S01]  /*12c0*/  LDG.E.CONSTANT R4, desc[UR6][R4.64] ;  /* 0x0000000604047981 */ /* 0x000ea2000c1e9900 */
[----:B------:R-:W-:Y:S02]  /*12d0*/  VIADD R8, R8, 0x1 ;  /* 0x0000000108087836 */ /* 0x000fe40000000000 */
[----:B------:R-:W-:Y:S02]  /*12e0*/  VIADD R2, R2, 0x100 ;  /* 0x0000010002027836 */ /* 0x000fe40000000000 */
[----:B------:R-:W-:Y:S01]  /*12f0*/  VIADD R9, R9, 0x100 ;  /* 0x0000010009097836 */ /* 0x000fe20000000000 */
[----:B------:R-:W-:Y:S02]  /*1300*/  ISETP.NE.AND P0, PT, R8, RZ, PT ;  /* 0x000000ff0800720c */ /* 0x000fe40003f05270 */
[----:B--2---:R-:W-:-:S11]  /*1310*/  VIMNMX R3, PT, PT, R4, R3, !PT ;  /* 0x0000000304037248 */ /* 0x004fd60007fe0100 */
[----:B------:R-:W-:Y:S05]  /*1320*/  @P0 BRA `(.L_x_24) ;  /* 0xfffffffc00e00947 */ /* 0x000fea000383ffff */
.L_x_23:
[----:B------:R-:W-:Y:S05]  /*1330*/  BSYNC.RECONVERGENT B2 ;  /* 0x0000000000027941 */ /* 0x000fea0003800200 */
.L_x_22:
[----:B------:R-:W-:Y:S05]  /*1340*/  @!P1 BRA `(.L_x_21) ;  /* 0x0000000400749947 */ /* 0x000fea0003800000 */
[----:B------:R-:W0:Y:S01]  /*1350*/  LDCU.64 UR4, c[0x0][0x380] ;  /* 0x00007000ff0477ac */ /* 0x000e220008000a00 */
[----:B------:R-:W-:Y:S01]  /*1360*/  IMAD.IADD R7, R11, 0x1, -R2 ;  /* 0x000000010b077824 */ /* 0x000fe200078e0a02 */
[C---:B------:R-:W-:Y:S01]  /*1370*/  IADD3 R5, P0, PT, R2.reuse, R23, RZ ;  /* 0x0000001702057210 */ /* 0x040fe20007f1e0ff */
[----:B------:R-:W-:Y:S01]  /*1380*/  BSSY.RECONVERGENT B2, `(.L_x_25) ;  /* 0x0000033000027945 */ /* 0x000fe20003800200 */
[----:B------:R-:W-:Y:S02]  /*1390*/  IMAD.IADD R13, R2, 0x1, R23 ;  /* 0x00000001020d7824 */ /* 0x000fe400078e0217 */
[----:B------:R-:W-:Y:S01]  /*13a0*/  ISETP.GT.AND P1, PT, R7, 0xc00, PT ;  /* 0x00000c000700780c */ /* 0x000fe20003f24270 */
[----:B------:R-:W-:Y:S01]  /*13b0*/  IMAD.X R6, RZ, RZ, RZ, P0 ;  /* 0x000000ffff067224 */ /* 0x000fe200000e06ff */
[----:B0-----:R-:W-:-:S04]  /*13c0*/  LEA R4, P0, R5, UR4, 0x2 ;  /* 0x0000000405047c11 */ /* 0x001fc8000f8010ff */
[----:B------:R-:W-:Y:S02]  /*13d0*/  LEA.HI.X R5, R5, UR5, R6, 0x2, P0 ;  /* 0x0000000505057c11 */ /* 0x000fe400080f1406 */
[----:B------:R-:W-:-:S05]  /*13e0*/  IADD3 R4, P0, PT, R4, 0x800, RZ ;  /* 0x0000080004047810 */ /* 0x000fca0007f1e0ff */
[----:B------:R-:W-:Y:S01]  /*13f0*/  IMAD.X R5, RZ, RZ, R5, P0 ;  /* 0x000000ffff057224 */ /* 0x000fe200000e0605 */
[----:B------:R-:W-:Y:S01]  /*1400*/  PLOP3.LUT P0, PT, PT, PT, PT, 0x80, 0x8 ;  /* 0x000000000008781c */ /* 0x000fe20003f0f070 */
[----:B------:R-:W-:-:S12]  /*1410*/  @!P1 BRA `(.L_x_26) ;  /* 0x0000000000a49947 */ /* 0x000fd80003800000 */
[----:B------:R-:W-:Y:S01]  /*1420*/  PLOP3.LUT P0, PT, PT, PT, PT, 0x8, 0x80 ;  /* 0x000000000080781c */ /* 0x000fe20003f0e170 */
[----:B------:R-:W-:-:S12]  /*1430*/  VIADD R15, R11, 0xfffff400 ;  /* 0xfffff4000b0f7836 */ /* 0x000fd80000000000 */
.L_x_27:
[----:B------:R-:W0:Y:S01]  /*1440*/  LDC.64 R6, c[0x0][0x380] ;  /* 0x0000e000ff067b82 */ /* 0x000e220000000a00 */
[C---:B------:R-:W-:Y:S01]  /*1450*/  VIADD R25, R13.reuse, 0x400 ;  /* 0x000004000d197836 */ /* 0x040fe20000000000 */
[----:B------:R-:W2:Y:S01]  /*1460*/  LDG.E.CONSTANT R10, desc[UR6][R4.64+-0x400] ;  /* 0xfffc0006040a7981 */ /* 0x000ea2000c1e9900 */
[----:B------:R-:W-:-:S03]  /*1470*/  VIADD R9, R13, 0x800 ;  /* 0x000008000d097836 */ /* 0x000fc60000000000 */
[----:B------:R-:W3:Y:S04]  /*1480*/  LDG.E.CONSTANT R21, desc[UR6][R4.64] ;  /* 0x0000000604157981 */ /* 0x000ee8000c1e9900 */
[----:B------:R-:W3:Y:S04]  /*1490*/  LDG.E.CONSTANT R18, desc[UR6][R4.64+0x400] ;  /* 0x0004000604127981 */ /* 0x000ee8000c1e9900 */
[----:B------:R-:W4:Y:S01]  /*14a0*/  LDG.E.CONSTANT R16, desc[UR6][R4.64+0xc00] ;  /* 0x000c000604107981 */ /* 0x000f22000c1e9900 */
[----:B------:R-:W-:-:S03]  /*14b0*/  VIADD R27, R13, 0xc00 ;  /* 0x00000c000d1b7836 */ /* 0x000fc60000000000 */
[----:B------:R-:W5:Y:S04]  /*14c0*/  LDG.E.CONSTANT R17, desc[UR6][R4.64+0x1000] ;  /* 0x0010000604117981 */ /* 0x000f68000c1e9900 */
[----:B------:R-:W5:Y:S01]  /*14d0*/  LDG.E.CONSTANT R14, desc[UR6][R4.64+0x1400] ;  /* 0x00140006040e7981 */ /* 0x000f62000c1e9900 */
[----:B0-----:R-:W-:-:S03]  /*14e0*/  IMAD.WIDE.U32 R22, R13, 0x4, R6 ;  /* 0x000000040d167825 */ /* 0x001fc600078e0006 */
[----:B------:R-:W5:Y:S04]  /*14f0*/  LDG.E.CONSTANT R20, desc[UR6][R4.64+0x1c00] ;  /* 0x001c000604147981 */ /* 0x000f68000c1e9900 */
[----:B------:R-:W2:Y:S01]  /*1500*/  LDG.E.CONSTANT R12, desc[UR6][R22.64] ;  /* 0x00000006160c7981 */ /* 0x000ea2000c1e9900 */
[----:B------:R-:W-:-:S05]  /*1510*/  IMAD.WIDE.U32 R24, R25, 0x4, R6 ;  /* 0x0000000419187825 */ /* 0x000fca00078e0006 */
[----:B------:R-:W4:Y:S01]  /*1520*/  LDG.E.CONSTANT R19, desc[UR6][R24.64] ;  /* 0x0000000618137981 */ /* 0x000f22000c1e9900 */
[----:B------:R-:W-:-:S03]  /*1530*/  IMAD.WIDE.U32 R8, R9, 0x4, R6 ;  /* 0x0000000409087825 */ /* 0x000fc600078e0006 */
[----:B------:R-:W5:Y:S01]  /*1540*/  LDG.E.CONSTANT R23, desc[UR6][R4.64+0x2000] ;  /* 0x0020000604177981 */ /* 0x000f62000c1e9900 */
[----:B------:R-:W-:-:S03]  /*1550*/  IMAD.WIDE.U32 R6, R27, 0x4, R6 ;  /* 0x000000041b067825 */ /* 0x000fc600078e0006 */
[----:B------:R-:W5:Y:S04]  /*1560*/  LDG.E.CONSTANT R9, desc[UR6][R8.64] ;  /* 0x0000000608097981 */ /* 0x000f68000c1e9900 */
[----:B------:R-:W5:Y:S04]  /*1570*/  LDG.E.CONSTANT R22, desc[UR6][R4.64+0x2400] ;  /* 0x0024000604167981 */ /* 0x000f68000c1e9900 */
[----:B------:R0:W5:Y:S04]  /*1580*/  LDG.E.CONSTANT R6, desc[UR6][R6.64] ;  /* 0x0000000606067981 */ /* 0x000168000c1e9900 */
[----:B------:R-:W5:Y:S04]  /*1590*/  LDG.E.CONSTANT R25, desc[UR6][R4.64+0x2c00] ;  /* 0x002c000604197981 */ /* 0x000f68000c1e9900 */
[----:B------:R-:W5:Y:S04]  /*15a0*/  LDG.E.CONSTANT R27, desc[UR6][R4.64+0x3000] ;  /* 0x00300006041b7981 */ /* 0x000f68000c1e9900 */
[----:B------:R1:W5:Y:S01]  /*15b0*/  LDG.E.CONSTANT R24, desc[UR6][R4.64+0x3400] ;  /* 0x0034000604187981 */ /* 0x000362000c1e9900 */
[----:B------:R-:W-:-:S05]  /*15c0*/  VIADD R2, R2, 0x1000 ;  /* 0x0000100002027836 */ /* 0x000fca0000000000 */
[----:B------:R-:W-:Y:S02]  /*15d0*/  ISETP.GE.AND P1, PT, R2, R15, PT ;  /* 0x0000000f0200720c */ /* 0x000fe40003f26270 */
[----:B0-----:R-:W-:Y:S01]  /*15e0*/  IADD3 R7, P2, PT, R4, 0x4000, RZ ;  /* 0x0000400004077810 */ /* 0x001fe20007f5e0ff */
[----:B------:R-:W-:-:S04]  /*15f0*/  VIADD R13, R13, 0x1000 ;  /* 0x000010000d0d7836 */ /* 0x000fc80000000000 */
[----:B-1----:R-:W-:Y:S02]  /*1600*/  IMAD.X R5, RZ, RZ, R5, P2 ;  /* 0x000000ffff057224 */ /* 0x002fe400010e0605 */
[----:B------:R-:W-:Y:S01]  /*1610*/  IMAD.MOV.U32 R4, RZ, RZ, R7 ;  /* 0x000000ffff047224 */ /* 0x000fe200078e0007 */
[----:B--2---:R-:W-:-:S04]  /*1620*/  VIMNMX3 R10, R3, R12, R10, !PT ;  /* 0x0000000c030a720f */ /* 0x004fc8000780010a */
[----:B---3--:R-:W-:-:S04]  /*1630*/  VIMNMX3 R10, R10, R21, R18, !PT ;  /* 0x000000150a0a720f */ /* 0x008fc80007800112 */
[----:B----4-:R-:W-:-:S04]  /*1640*/  VIMNMX3 R10, R10, R19, R16, !PT ;  /* 0x000000130a0a720f */ /* 0x010fc80007800110 */
[----:B-----5:R-:W-:-:S04]  /*1650*/  VIMNMX3 R10, R10, R17, R14, !PT ;  /* 0x000000110a0a720f */ /* 0x020fc8000780010e */
[----:B------:R-:W-:-:S04]  /*1660*/  VIMNMX3 R9, R10, R9, R20, !PT ;  /* 0x000000090a09720f */ /* 0x000fc80007800114 */
[----:B------:R-:W-:-:S04]  /*1670*/  VIMNMX3 R9, R9, R23, R22, !PT ;  /* 0x000000170909720f */ /* 0x000fc80007800116 */
[----:B------:R-:W-:-:S04]  /*1680*/  VIMNMX3 R6, R9, R6, R25, !PT ;  /* 0x000000060906720f */ /* 0x000fc80007800119 */
[----:B------:R-:W-:Y:S01]  /*1690*/  VIMNMX3 R3, R6, R27, R24, !PT ;  /* 0x0000001b0603720f */ /* 0x000fe20007800118 */
[----:B------:R-:W-:Y:S06]  /*16a0*/  @!P1 BRA `(.L_x_27) ;  /* 0xfffffffc00649947 */ /* 0x000fec000383ffff */
.L_x_26:
[----:B------:R-:W-:Y:S05]  /*16b0*/  BSYNC.RECONVERGENT B2 ;  /* 0x0000000000027941 */ /* 0x000fea0003800200 */
.L_x_25:
[----:B------:R-:W-:Y:S01]  /*16c0*/  IMAD.IADD R6, R11, 0x1, -R2 ;  /* 0x000000010b067824 */ /* 0x000fe200078e0a02 */
[----:B------:R-:W-:Y:S04]  /*16d0*/  BSSY.RECONVERGENT B2, `(.L_x_28) ;  /* 0x000001a000027945 */ /* 0x000fe80003800200 */
[----:B------:R-:W-:-:S13]  /*16e0*/  ISETP.GT.AND P1, PT, R6, 0x400, PT ;  /* 0x000004000600780c */ /* 0x000fda0003f24270 */
[----:B------:R-:W-:Y:S05]  /*16f0*/  @!P1 BRA `(.L_x_29) ;  /* 0x00000000005c9947 */ /* 0x000fea0003800000 */
[----:B------:R-:W0:Y:S01]  /*1700*/  LDC.64 R8, c[0x0][0x380] ;  /* 0x0000e000ff087b82 */ /* 0x000e220000000a00 */
[C---:B------:R-:W-:Y:S01]  /*1710*/  VIADD R15, R13.reuse, 0x400 ;  /* 0x000004000d0f7836 */ /* 0x040fe20000000000 */
[----:B------:R-:W2:Y:S04]  /*1720*/  LDG.E.CONSTANT R10, desc[UR6][R4.64+-0x400] ;  /* 0xfffc0006040a7981 */ /* 0x000ea8000c1e9900 */
[----:B------:R-:W3:Y:S04]  /*1730*/  LDG.E.CONSTANT R12, desc[UR6][R4.64+0x400] ;  /* 0x00040006040c7981 */ /* 0x000ee8000c1e9900 */
[----:B------:R-:W4:Y:S04]  /*1740*/  LDG.E.CONSTANT R14, desc[UR6][R4.64+0xc00] ;  /* 0x000c0006040e7981 */ /* 0x000f28000c1e9900 */
[----:B------:R-:W5:Y:S04]  /*1750*/  LDG.E.CONSTANT R17, desc[UR6][R4.64+0x1000] ;  /* 0x0010000604117981 */ /* 0x000f68000c1e9900 */
[----:B------:R1:W5:Y:S01]  /*1760*/  LDG.E.CONSTANT R16, desc[UR6][R4.64+0x1400] ;  /* 0x0014000604107981 */ /* 0x000362000c1e9900 */
[----:B0-----:R-:W-:-:S04]  /*1770*/  IMAD.WIDE.U32 R6, R13, 0x4, R8 ;  /* 0x000000040d067825 */ /* 0x001fc800078e0008 */
[----:B------:R-:W-:Y:S02]  /*1780*/  IMAD.WIDE.U32 R8, R15, 0x4, R8 ;  /* 0x000000040f087825 */ /* 0x000fe400078e0008 */
[----:B------:R-:W2:Y:S04]  /*1790*/  LDG.E.CONSTANT R6, desc[UR6][R6.64] ;  /* 0x0000000606067981 */ /* 0x000ea8000c1e9900 */
[----:B------:R-:W3:Y:S04]  /*17a0*/  LDG.E.CONSTANT R15, desc[UR6][R4.64] ;  /* 0x00000006040f7981 */ /* 0x000ee8000c1e9900 */
[----:B------:R-:W4:Y:S01]  /*17b0*/  LDG.E.CONSTANT R9, desc[UR6][R8.64] ;  /* 0x0000000608097981 */ /* 0x000f22000c1e9900 */
[----:B------:R-:W-:Y:S01]  /*17c0*/  PLOP3.LUT P0, PT, PT, PT, PT, 0x8, 0x80 ;  /* 0x000000000080781c */ /* 0x000fe20003f0e170 */
[----:B------:R-:W-:-:S02]  /*17d0*/  VIADD R2, R2, 0x800 ;  /* 0x0000080002027836 */ /* 0x000fc40000000000 */
[----:B------:R-:W-:Y:S01]  /*17e0*/  VIADD R13, R13, 0x800 ;  /* 0x000008000d0d7836 */ /* 0x000fe20000000000 */
[----:B--2---:R-:W-:Y:S02]  /*17f0*/  VIMNMX3 R10, R3, R6, R10, !PT ;  /* 0x00000006030a720f */ /* 0x004fe4000780010a */
[----:B------:R-:W-:Y:S02]  /*1800*/  IADD3 R6, P1, PT, R4, 0x2000, RZ ;  /* 0x0000200004067810 */ /* 0x000fe40007f3e0ff */
[----:B---3--:R-:W-:-:S03]  /*1810*/  VIMNMX3 R10, R10, R15, R12, !PT ;  /* 0x0000000f0a0a720f */ /* 0x008fc6000780010c */
[----:B------:R-:W-:Y:S01]  /*1820*/  IMAD.X R7, RZ, RZ, R5, P1 ;  /* 0x000000ffff077224 */ /* 0x000fe200008e0605 */
[----:B----4-:R-:W-:Y:S01]  /*1830*/  VIMNMX3 R10, R10, R9, R14, !PT ;  /* 0x000000090a0a720f */ /* 0x010fe2000780010e */
[----:B-1----:R-:W-:Y:S02]  /*1840*/  IMAD.MOV.U32 R4, RZ, RZ, R6 ;  /* 0x000000ffff047224 */ /* 0x002fe400078e0006 */
[----:B------:R-:W-:Y:S01]  /*1850*/  IMAD.MOV.U32 R5, RZ, RZ, R7 ;  /* 0x000000ffff057224 */ /* 0x000fe200078e0007 */
[----:B-----5:R-:W-:-:S07]  /*1860*/  VIMNMX3 R3, R10, R17, R16, !PT ;  /* 0x000000110a03720f */ /* 0x020fce0007800110 */
.L_x_29:
[----:B------:R-:W-:Y:S05]  /*1870*/  BSYNC.RECONVERGENT B2 ;  /* 0x0000000000027941 */ /* 0x000fea0003800200 */
.L_x_28:
[----:B------:R-:W-:-:S13]  /*1880*/  ISETP.LT.OR P0, PT, R2, R11, P0 ;  /* 0x0000000b0200720c */ /* 0x000fda0000701670 */
[----:B------:R-:W-:Y:S05]  /*1890*/  @!P0 BRA `(.L_x_21) ;  /* 0x0000000000208947 */ /* 0x000fea0003800000 */
[----:B------:R-:W0:Y:S01]  /*18a0*/  LDC.64 R6, c[0x0][0x380] ;  /* 0x0000e000ff067b82 */ /* 0x000e220000000a00 */
[----:B------:R-:W2:Y:S04]  /*18b0*/  LDG.E.CONSTANT R2, desc[UR6][R4.64+-0x400] ;  /* 0xfffc000604027981 */ /* 0x000ea8000c1e9900 */
[----:B------:R-:W3:Y:S04]  /*18c0*/  LDG.E.CONSTANT R9, desc[UR6][R4.64] ;  /* 0x0000000604097981 */ /* 0x000ee8000c1e9900 */
[----:B------:R-:W3:Y:S01]  /*18d0*/  LDG.E.CONSTANT R8, desc[UR6][R4.64+0x400] ;  /* 0x0004000604087981 */ /* 0x000ee2000c1e9900 */
[----:B0-----:R-:W-:-:S06]  /*18e0*/  IMAD.WIDE.U32 R6, R13, 0x4, R6 ;  /* 0x000000040d067825 */ /* 0x001fcc00078e0006 */
[----:B------:R-:W2:Y:S02]  /*18f0*/  LDG.E.CONSTANT R6, desc[UR6][R6.64] ;  /* 0x0000000606067981 */ /* 0x000ea4000c1e9900 */
[----:B--2---:R-:W-:-:S04]  /*1900*/  VIMNMX3 R2, R3, R6, R2, !PT ;  /* 0x000000060302720f */ /* 0x004fc80007800102 */
[----:B---3--:R-:W-:-:S07]  /*1910*/  VIMNMX3 R3, R2, R9, R8, !PT ;  /* 0x000000090203720f */ /* 0x008fce0007800108 */
.L_x_21:
[----:B------:R-:W-:Y:S05]  /*1920*/  BSYNC.RECONVERGENT B1 ;  /* 0x0000000000017941 */ /* 0x000fea0003800200 */
.L_x_19:
[----:B------:R-:W0:Y:S01]  /*1930*/  S2R R8, SR_LANEID ;  /* 0x0000000000087919 */ /* 0x000e220000000000 */
[----:B------:R-:W1:Y:S01]  /*1940*/  SHFL.DOWN PT, R2, R3, 0x1, 0x1f ;  /* 0x08201f0003027f89 */ /* 0x000e6200000e0000 */
[C---:B0-----:R-:W-:Y:S02]  /*1950*/  ISETP.GT.AND P0, PT, R8.reuse, 0x1e, PT ;  /* 0x0000001e0800780c */ /* 0x041fe40003f04270 */
[----:B------:R-:W-:-:S11]  /*1960*/  ISETP.NE.AND P1, PT, R8, RZ, PT ;  /* 0x000000ff0800720c */ /* 0x000fd60003f25270 */
[----:B-1----:R-:W-:Y:S02]  /*1970*/  @!P0 VIMNMX R3, PT, PT, R2, R3, !PT ;  /* 0x0000000302038248 */ /* 0x002fe40007fe0100 */
[----:B------:R-:W-:Y:S01]  /*1980*/  ISETP.GT.AND P0, PT, R8, 0x1d, PT ;  /* 0x0000001d0800780c */ /* 0x000fe20003f04270 */
[----:B------:R-:W0:Y:S01]  /*1990*/  @!P1 S2R R6, SR_CgaCtaId ;  /* 0x0000000000069919 */ /* 0x000e220000008800 */
[----:B------:R-:W-:Y:S02]  /*19a0*/  @!P1 MOV R5, 0x400 ;  /* 0x0000040000059802 */ /* 0x000fe40000000f00 */
[----:B------:R-:W-:Y:S01]  /*19b0*/  @!P1 SHF.R.U32.HI R4, RZ, 0x3, R0 ;  /* 0x00000003ff049819 */ /* 0x000fe20000011600 */
[----:B------:R-:W1:Y:S03]  /*19c0*/  SHFL.DOWN PT, R2, R3, 0x2, 0x1f ;  /* 0x08401f0003027f89 */ /* 0x000e6600000e0000 */
[----:B------:R-:W-:-:S05]  /*19d0*/  @!P1 LOP3.LUT R4, R4, 0x7c, RZ, 0xc0, !PT ;  /* 0x0000007c04049812 */ /* 0x000fca00078ec0ff */
[----:B-1----:R-:W-:Y:S02]  /*19e0*/  @!P0 VIMNMX R3, PT, PT, R3, R2, !PT ;  /* 0x0000000203038248 */ /* 0x002fe40007fe0100 */
[----:B------:R-:W-:Y:S02]  /*19f0*/  ISETP.GT.AND P0, PT, R8, 0x1b, PT ;  /* 0x0000001b0800780c */ /* 0x000fe40003f04270 */
[----:B0-----:R-:W-:Y:S01]  /*1a00*/  @!P1 LEA R5, R6, R5, 0x18 ;  /* 0x0000000506059211 */ /* 0x001fe200078ec0ff */
[----:B------:R-:W0:Y:S04]  /*1a10*/  SHFL.DOWN PT, R2, R3, 0x4, 0x1f ;  /* 0x08801f0003027f89 */ /* 0x000e2800000e0000 */
[----:B------:R-:W-:-:S06]  /*1a20*/  @!P1 IMAD.IADD R7, R4, 0x1, R5 ;  /* 0x0000000104079824 */ /* 0x000fcc00078e0205 */
        /* <DEDUP_REMOVED lines=12> */
[----:B------:R-:W0:Y:S01]  /*1af0*/  S2UR UR5, SR_CgaCtaId ;  /* 0x00000000000579c3 */ /* 0x000e220000008800 */
[----:B------:R-:W-:Y:S02]  /*1b00*/  UMOV UR4, 0x400 ;  /* 0x0000040000047882 */ /* 0x000fe40000000000 */
[----:B0-----:R-:W-:-:S09]  /*1b10*/  ULEA UR4, UR5, UR4, 0x18 ;  /* 0x0000000405047291 */ /* 0x001fd2000f8ec0ff */
[----:B------:R-:W-:Y:S04]  /*1b20*/  LDS R0, [UR4+0xc] ;  /* 0x00000c04ff007984 */ /* 0x000fe80008000800 */
[----:B------:R-:W0:Y:S04]  /*1b30*/  LDS.128 R8, [UR4+0x10] ;  /* 0x00001004ff087984 */ /* 0x000e280008000c00 */
[----:B---3--:R-:W1:Y:S01]  /*1b40*/  LDS.64 R2, [UR4+0x20] ;  /* 0x00002004ff027984 */ /* 0x008e620008000a00 */
[----:B0-----:R-:W-:-:S04]  /*1b50*/  VIMNMX3 R0, R5, R0, R8, !PT ;  /* 0x000000000500720f */ /* 0x001fc80007800108 */
[----:B------:R-:W-:-:S04]  /*1b60*/  VIMNMX3 R0, R0, R9, R10, !PT ;  /* 0x000000090000720f */ /* 0x000fc8000780010a */
[----:B-1----:R-:W-:-:S04]  /*1b70*/  VIMNMX3 R0, R0, R11, R2, !PT ;  /* 0x0000000b0000720f */ /* 0x002fc80007800102 */
[----:B------:R-:W-:Y:S01]  /*1b80*/  VIMNMX R5, PT, PT, R0, R3, !PT ;  /* 0x0000000300057248 */ /* 0x000fe20007fe0100 */
[----:B------:R-:W-:Y:S06]  /*1b90*/  BRA `(.L_x_17) ;  /* 0x0000001c00007947 */ /* 0x000fec0003800000 */
.L_x_2:
        /* <DEDUP_REMOVED lines=12> */
.L_x_32:
[----:B------:R-:W-:Y:S05]  /*1c60*/  BSYNC.RECONVERGENT B1 ;  /* 0x0000000000017941 */ /* 0x000fea0003800200 */
.L_x_31:
        /* <DEDUP_REMOVED lines=16> */
.L_x_37:
        /* <DEDUP_REMOVED lines=9> */
.L_x_36:
[----:B------:R-:W-:Y:S05]  /*1e00*/  BSYNC.RECONVERGENT B2 ;  /* 0x0000000000027941 */ /* 0x000fea0003800200 */
.L_x_35:
        /* <DEDUP_REMOVED lines=8> */
.L_x_40:
        /* <DEDUP_REMOVED lines=35> */
.L_x_39:
[----:B------:R-:W-:Y:S05]  /*20c0*/  BSYNC.RECONVERGENT B2 ;  /* 0x0000000000027941 */ /* 0x000fea0003800200 */
.L_x_38:
        /* <DEDUP_REMOVED lines=22> */
.L_x_42:
[----:B------:R-:W-:Y:S05]  /*2230*/  BSYNC.RECONVERGENT B2 ;  /* 0x0000000000027941 */ /* 0x000fea0003800200 */
.L_x_41:
        /* <DEDUP_REMOVED lines=10> */
.L_x_34:
[----:B------:R-:W-:Y:S05]  /*22e0*/  BSYNC.RECONVERGENT B1 ;  /* 0x0000000000017941 */ /* 0x000fea0003800200 */
.L_x_33:
        /* <DEDUP_REMOVED lines=37> */
[----:B--2---:R-:W1:Y:S01]  /*2540*/  LDS.64 R2, [UR4+0x20] ;  /* 0x00002004ff027984 */ /* 0x004e620008000a00 */
[----:B0-----:R-:W-:-:S04]  /*2550*/  VIMNMX3 R0, R5, R0, R8, !PT ;  /* 0x000000000500720f */ /* 0x001fc80007800108 */
[----:B------:R-:W-:-:S04]  /*2560*/  VIMNMX3 R0, R0, R9, R10, !PT ;  /* 0x000000090000720f */ /* 0x000fc8000780010a */
[----:B-1----:R-:W-:-:S04]  /*2570*/  VIMNMX3 R0, R0, R11, R2, !PT ;  /* 0x0000000b0000720f */ /* 0x002fc80007800102 */
[----:B------:R-:W-:Y:S01]  /*2580*/  VIMNMX R5, PT, PT, R0, R3, !PT ;  /* 0x0000000300057248 */ /* 0x000fe20007fe0100 */
[----:B------:R-:W-:Y:S06]  /*2590*/  BRA `(.L_x_17) ;  /* 0x0000001000807947 */ /* 0x000fec0003800000 */
.L_x_43:
[----:B0-----:R-:W0:Y:S01]  /*25a0*/  S2R R4, SR_LANEID ;  /* 0x0000000000047919 */ /* 0x001e220000000000 */
[----:B------:R-:W-:-:S04]  /*25b0*/  LOP3.LUT R0, R3, 0x3e0, RZ, 0xc0, !PT ;  /* 0x000003e003007812 */ /* 0x000fc800078ec0ff */
[----:B------:R-:W-:Y:S01]  /*25c0*/  LOP3.LUT R9, RZ, R0, RZ, 0x33, !PT ;  /* 0x00000000ff097212 */ /* 0x000fe200078e33ff */
[----:B------:R-:W-:-:S04]  /*25d0*/  VIADD R5, R0, 0x20 ;  /* 0x0000002000057836 */ /* 0x000fc80000000000 */
[----:B------:R-:W-:Y:S01]  /*25e0*/  IMAD.IADD R9, R9, 0x1, R2 ;  /* 0x0000000109097824 */ /* 0x000fe200078e0202 */
[----:B------:R-:W-:-:S04]  /*25f0*/  ISETP.GT.AND P0, PT, R5, R2, PT ;  /* 0x000000020500720c */ /* 0x000fc80003f04270 */
[----:B------:R-:W-:-:S05]  /*2600*/  SEL R6, R9, 0x1f, P0 ;  /* 0x0000001f09067807 */ /* 0x000fca0000000000 */
[----:B------:R-:W1:Y:S01]  /*2610*/  SHFL.DOWN PT, R0, R7, 0x1, R6 ;  /* 0x0820000007007989 */ /* 0x000e6200000e0006 */
[C---:B0-----:R-:W-:Y:S01]  /*2620*/  ISETP.GE.AND P0, PT, R4.reuse, R6, PT ;  /* 0x000000060400720c */ /* 0x041fe20003f06270 */
[C---:B------:R-:W-:Y:S01]  /*2630*/  VIADD R5, R4.reuse, 0x2 ;  /* 0x0000000204057836 */ /* 0x040fe20000000000 */
[----:B------:R-:W-:-:S11]  /*2640*/  ISETP.NE.AND P1, PT, R4, RZ, PT ;  /* 0x000000ff0400720c */ /* 0x000fd60003f25270 */
[----:B-1----:R-:W-:Y:S02]  /*2650*/  @!P0 VIMNMX R7, PT, PT, R0, R7, !PT ;  /* 0x0000000700078248 */ /* 0x002fe40007fe0100 */
[----:B------:R-:W-:Y:S01]  /*2660*/  ISETP.GT.AND P0, PT, R5, R6, PT ;  /* 0x000000060500720c */ /* 0x000fe20003f04270 */
[----:B------:R-:W-:Y:S01]  /*2670*/  VIADD R5, R4, 0x4 ;  /* 0x0000000404057836 */ /* 0x000fe20000000000 */
[----:B------:R-:W0:Y:S01]  /*2680*/  @!P1 S2R R8, SR_CgaCtaId ;  /* 0x0000000000089919 */ /* 0x000e220000008800 */
[----:B------:R-:W1:Y:S10]  /*2690*/  SHFL.DOWN PT, R0, R7, 0x2, R6 ;  /* 0x0840000007007989 */ /* 0x000e7400000e0006 */
[----:B-1----:R-:W-:-:S02]  /*26a0*/  @!P0 VIMNMX R7, PT, PT, R7, R0, !PT ;  /* 0x0000000007078248 */ /* 0x002fc40007fe0100 */
[----:B------:R-:W-:Y:S01]  /*26b0*/  ISETP.GT.AND P0, PT, R5, R6, PT ;  /* 0x000000060500720c */ /* 0x000fe20003f04270 */
[----:B------:R-:W-:Y:S02]  /*26c0*/  VIADD R5, R4, 0x8 ;  /* 0x0000000804057836 */ /* 0x000fe40000000000 */
[----:B------:R-:W1:Y:S10]  /*26d0*/  SHFL.DOWN PT, R0, R7, 0x4, R6 ;  /* 0x0880000007007989 */ /* 0x000e7400000e0006 */
[----:B-1----:R-:W-:-:S02]  /*26e0*/  @!P0 VIMNMX R7, PT, PT, R7, R0, !PT ;  /* 0x0000000007078248 */ /* 0x002fc40007fe0100 */
[----:B------:R-:W-:Y:S01]  /*26f0*/  ISETP.GT.AND P0, PT, R5, R6, PT ;  /* 0x000000060500720c */ /* 0x000fe20003f04270 */
[----:B------:R-:W-:Y:S01]  /*2700*/  VIADD R5, R4, 0x10 ;  /* 0x0000001004057836 */ /* 0x000fe20000000000 */
[----:B------:R-:W-:Y:S01]  /*2710*/  @!P1 SHF.R.U32.HI R4, RZ, 0x3, R3 ;  /* 0x00000003ff049819 */ /* 0x000fe20000011603 */
[----:B------:R-:W1:Y:S03]  /*2720*/  SHFL.DOWN PT, R0, R7, 0x8, R6 ;  /* 0x0900000007007989 */ /* 0x000e6600000e0006 */
[----:B------:R-:W-:-:S07]  /*2730*/  @!P1 LOP3.LUT R4, R4, 0x7c, RZ, 0xc0, !PT ;  /* 0x0000007c04049812 */ /* 0x000fce00078ec0ff */
[----:B-1----:R-:W-:Y:S02]  /*2740*/  @!P0 VIMNMX R7, PT, PT, R7, R0, !PT ;  /* 0x0000000007078248 */ /* 0x002fe40007fe0100 */
[----:B------:R-:W-:Y:S02]  /*2750*/  ISETP.GT.AND P0, PT, R5, R6, PT ;  /* 0x000000060500720c */ /* 0x000fe40003f04270 */
[----:B------:R-:W-:Y:S01]  /*2760*/  @!P1 MOV R5, 0x400 ;  /* 0x0000040000059802 */ /* 0x000fe20000000f00 */
[----:B------:R-:W1:Y:S03]  /*2770*/  SHFL.DOWN PT, R0, R7, 0x10, R6 ;  /* 0x0a00000007007989 */ /* 0x000e6600000e0006 */
[----:B0-----:R-:W-:-:S05]  /*2780*/  @!P1 LEA R5, R8, R5, 0x18 ;  /* 0x0000000508059211 */ /* 0x001fca00078ec0ff */
[----:B------:R-:W-:Y:S02]  /*2790*/  @!P1 IMAD.IADD R4, R4, 0x1, R5 ;  /* 0x0000000104049824 */ /* 0x000fe400078e0205 */
[----:B-1----:R-:W-:Y:S02]  /*27a0*/  @!P0 VIMNMX R7, PT, PT, R7, R0, !PT ;  /* 0x0000000007078248 */ /* 0x002fe40007fe0100 */
        /* <DEDUP_REMOVED lines=12> */
[----:B------:R-:W1:Y:S04]  /*2870*/  LDS R0, [UR4+0xc] ;  /* 0x00000c04ff007984 */ /* 0x000e680008000800 */
[----:B------:R-:W0:Y:S04]  /*2880*/  LDS.128 R8, [UR4+0x10] ;  /* 0x00001004ff087984 */ /* 0x000e280008000c00 */
[----:B------:R-:W2:Y:S01]  /*2890*/  LDS.64 R6, [UR4+0x20] ;  /* 0x00002004ff067984 */ /* 0x000ea20008000a00 */
[----:B-1----:R-:W-:Y:S02]  /*28a0*/  @P2 VIMNMX R5, PT, PT, R5, R0, !PT ;  /* 0x0000000005052248 */ /* 0x002fe40007fe0100 */
[----:B------:R-:W-:-:S02]  /*28b0*/  ISETP.GT.AND P2, PT, R2, 0xa0, PT ;  /* 0x000000a00200780c */ /* 0x000fc40003f44270 */
[----:B0-----:R-:W-:Y:S02]  /*28c0*/  @P4 VIMNMX R5, PT, PT, R5, R8, !PT ;  /* 0x0000000805054248 */ /* 0x001fe40007fe0100 */
[C---:B------:R-:W-:Y:S02]  /*28d0*/  ISETP.GT.AND P4, PT, R2.reuse, 0xc0, PT ;  /* 0x000000c00200780c */ /* 0x040fe40003f84270 */
[----:B------:R-:W-:Y:S02]  /*28e0*/  @P3 VIMNMX R5, PT, PT, R5, R9, !PT ;  /* 0x0000000905053248 */ /* 0x000fe40007fe0100 */
[----:B------:R-:W-:Y:S02]  /*28f0*/  ISETP.GT.AND P3, PT, R2, 0xe0, PT ;  /* 0x000000e00200780c */ /* 0x000fe40003f64270 */
[----:B------:R-:W-:-:S04]  /*2900*/  @P1 VIMNMX R5, PT, PT, R5, R10, !PT ;  /* 0x0000000a05051248 */ /* 0x000fc80007fe0100 */
[----:B------:R-:W-:-:S04]  /*2910*/  @P2 VIMNMX R5, PT, PT, R5, R11, !PT ;  /* 0x0000000b05052248 */ /* 0x000fc80007fe0100 */
[----:B--2---:R-:W-:-:S04]  /*2920*/  @P4 VIMNMX R5, PT, PT, R5, R6, !PT ;  /* 0x0000000605054248 */ /* 0x004fc80007fe0100 */
[----:B------:R-:W-:Y:S01]  /*2930*/  @P3 VIMNMX R5, PT, PT, R5, R7, !PT ;  /* 0x0000000705053248 */ /* 0x000fe20007fe0100 */
[----:B------:R-:W-:Y:S06]  /*2940*/  BRA `(.L_x_17) ;  /* 0x0000000c00947947 */ /* 0x000fec0003800000 */
.L_x_30:
[----:B------:R-:W0:Y:S01]  /*2950*/  S2R R8, SR_TID.X ;  /* 0x0000000000087919 */ /* 0x000e220000002100 */
[----:B------:R-:W0:Y:S02]  /*2960*/  LDC.64 R4, c[0x0][0x380] ;  /* 0x0000e000ff047b82 */ /* 0x000e240000000a00 */
[----:B0-----:R-:W-:-:S05]  /*2970*/  IMAD.WIDE.U32 R4, R8, 0x4, R4 ;  /* 0x0000000408047825 */ /* 0x001fca00078e0004 */
[----:B------:R-:W2:Y:S04]  /*2980*/  LDG.E.CONSTANT R20, desc[UR6][R4.64] ;  /* 0x0000000604147981 */ /* 0x000ea8000c1e9900 */
[----:B------:R-:W2:Y:S04]  /*2990*/  LDG.E.CONSTANT R0, desc[UR6][R4.64+0x400] ;  /* 0x0004000604007981 */ /* 0x000ea8000c1e9900 */
[----:B------:R-:W2:Y:S04]  /*29a0*/  LDG.E.CONSTANT R3, desc[UR6][R4.64+0x800] ;  /* 0x0008000604037981 */ /* 0x000ea8000c1e9900 */
[----:B------:R-:W3:Y:S04]  /*29b0*/  LDG.E.CONSTANT R6, desc[UR6][R4.64+0xc00] ;  /* 0x000c000604067981 */ /* 0x000ee8000c1e9900 */
[----:B------:R-:W3:Y:S04]  /*29c0*/  LDG.E.CONSTANT R7, desc[UR6][R4.64+0x1000] ;  /* 0x0010000604077981 */ /* 0x000ee8000c1e9900 */
[----:B------:R-:W3:Y:S04]  /*29d0*/  LDG.E.CONSTANT R9, desc[UR6][R4.64+0x1400] ;  /* 0x0014000604097981 */ /* 0x000ee8000c1e9900 */
[----:B------:R-:W4:Y:S04]  /*29e0*/  LDG.E.CONSTANT R10, desc[UR6][R4.64+0x1800] ;  /* 0x00180006040a7981 */ /* 0x000f28000c1e9900 */
[----:B------:R-:W4:Y:S04]  /*29f0*/  LDG.E.CONSTANT R11, desc[UR6][R4.64+0x1c00] ;  /* 0x001c0006040b7981 */ /* 0x000f28000c1e9900 */
[----:B------:R-:W4:Y:S04]  /*2a00*/  LDG.E.CONSTANT R12, desc[UR6][R4.64+0x2000] ;  /* 0x00200006040c7981 */ /* 0x000f28000c1e9900 */
[----:B------:R-:W5:Y:S04]  /*2a10*/  LDG.E.CONSTANT R13, desc[UR6][R4.64+0x2400] ;  /* 0x00240006040d7981 */ /* 0x000f68000c1e9900 */
[----:B------:R-:W5:Y:S04]  /*2a20*/  LDG.E.CONSTANT R14, desc[UR6][R4.64+0x2800] ;  /* 0x00280006040e7981 */ /* 0x000f68000c1e9900 */
[----:B------:R-:W5:Y:S04]  /*2a30*/  LDG.E.CONSTANT R15, desc[UR6][R4.64+0x2c00] ;  /* 0x002c0006040f7981 */ /* 0x000f68000c1e9900 */
[----:B------:R-:W5:Y:S04]  /*2a40*/  LDG.E.CONSTANT R16, desc[UR6][R4.64+0x3000] ;  /* 0x0030000604107981 */ /* 0x000f68000c1e9900 */
[----:B------:R-:W5:Y:S04]  /*2a50*/  LDG.E.CONSTANT R17, desc[UR6][R4.64+0x3400] ;  /* 0x0034000604117981 */ /* 0x000f68000c1e9900 */
[----:B------:R-:W5:Y:S04]  /*2a60*/  LDG.E.CONSTANT R18, desc[UR6][R4.64+0x3800] ;  /* 0x0038000604127981 */ /* 0x000f68000c1e9900 */
[----:B------:R-:W5:Y:S01]  /*2a70*/  LDG.E.CONSTANT R19, desc[UR6][R4.64+0x3c00] ;  /* 0x003c000604137981 */ /* 0x000f62000c1e9900 */
[----:B------:R-:W-:-:S02]  /*2a80*/  ISETP.GE.U32.AND P0, PT, R2, 0x2000, PT ;  /* 0x000020000200780c */ /* 0x000fc40003f06070 */
[----:B--2---:R-:W-:Y:S02]  /*2a90*/  VIMNMX3 R0, R20, R0, R3, !PT ;  /* 0x000000001400720f */ /* 0x004fe40007800103 */
[----:B---3--:R-:W-:Y:S02]  /*2aa0*/  VIMNMX3 R7, R6, R7, R9, !PT ;  /* 0x000000070607720f */ /* 0x008fe40007800109 */
[----:B----4-:R-:W-:Y:S01]  /*2ab0*/  VIMNMX3 R10, R10, R11, R12, !PT ;  /* 0x0000000b0a0a720f */ /* 0x010fe2000780010c */
[----:B------:R-:W-:-:S03]  /*2ac0*/  IMAD.MOV.U32 R11, RZ, RZ, 0x1000 ;  /* 0x00001000ff0b7424 */ /* 0x000fc600078e00ff */
[----:B------:R-:W-:Y:S02]  /*2ad0*/  VIMNMX3 R0, R0, R7, R10, !PT ;  /* 0x000000070000720f */ /* 0x000fe4000780010a */
[----:B-----5:R-:W-:Y:S02]  /*2ae0*/  VIMNMX3 R14, R13, R14, R15, !PT ;  /* 0x0000000e0d0e720f */ /* 0x020fe4000780010f */
[----:B------:R-:W-:-:S04]  /*2af0*/  VIMNMX3 R16, R16, R17, R18, !PT ;  /* 0x000000111010720f */ /* 0x000fc80007800112 */
[----:B------:R-:W-:-:S04]  /*2b00*/  VIMNMX3 R19, R14, R16, R19, !PT ;  /* 0x000000100e13720f */ /* 0x000fc80007800113 */
[----:B------:R-:W-:Y:S01]  /*2b10*/  VIMNMX R0, PT, PT, R0, R19, !PT ;  /* 0x0000001300007248 */ /* 0x000fe20007fe0100 */
[----:B------:R-:W-:Y:S06]  /*2b20*/  @!P0 BRA `(.L_x_44) ;  /* 0x0000000000908947 */ /* 0x000fec0003800000 */
[----:B------:R-:W0:Y:S01]  /*2b30*/  LDC R3, c[0x0][0x390] ;  /* 0x0000e400ff037b82 */ /* 0x000e220000000800 */
[----:B------:R-:W-:Y:S02]  /*2b40*/  VIADD R10, R2, 0xfffff000 ;  /* 0xfffff000020a7836 */ /* 0x000fe40000000000 */
[----:B------:R-:W-:-:S07]  /*2b50*/  IMAD.MOV.U32 R11, RZ, RZ, 0x1000 ;  /* 0x00001000ff0b7424 */ /* 0x000fce00078e00ff */
.L_x_46:
[----:B------:R-:W-:-:S05]  /*2b60*/  IMAD.WIDE R6, R11, 0x4, R4 ;  /* 0x000000040b067825 */ /* 0x000fca00078e0204 */
        /* <DEDUP_REMOVED lines=14> */
[----:B------:R-:W5:Y:S04]  /*2c50*/  LDG.E.CONSTANT R12, desc[UR6][R6.64+0x3800] ;  /* 0x00380006060c7981 */ /* 0x000f68000c1e9900 */
[----:B------:R-:W5:Y:S01]  /*2c60*/  LDG.E.CONSTANT R15, desc[UR6][R6.64+0x3c00] ;  /* 0x003c0006060f7981 */ /* 0x000f62000c1e9900 */
[----:B--2---:R-:W-:Y:S01]  /*2c70*/  VIMNMX3 R17, R0, R17, R2, !PT ;  /* 0x000000110011720f */ /* 0x004fe20007800102 */
[----:B0-----:R-:W-:-:S04]  /*2c80*/  IMAD.MOV.U32 R2, RZ, RZ, R3 ;  /* 0x000000ffff027224 */ /* 0x001fc800078e0003 */
[----:B------:R-:W-:-:S05]  /*2c90*/  IMAD.IADD R0, R2, 0x1, -R11 ;  /* 0x0000000102007824 */ /* 0x000fca00078e0a0b */
[----:B------:R-:W-:Y:S02]  /*2ca0*/  ISETP.GE.AND P0, PT, R0, 0x1000, PT ;  /* 0x000010000000780c */ /* 0x000fe40003f06270 */
[----:B---3--:R-:W-:Y:S02]  /*2cb0*/  VIMNMX3 R16, R16, R19, R18, !PT ;  /* 0x000000131010720f */ /* 0x008fe40007800112 */
[----:B----4-:R-:W-:-:S04]  /*2cc0*/  VIMNMX3 R20, R20, R21, R22, !PT ;  /* 0x000000151414720f */ /* 0x010fc80007800116 */
[----:B------:R-:W-:Y:S02]  /*2cd0*/  VIMNMX3 R16, R17, R16, R20, !PT ;  /* 0x000000101110720f */ /* 0x000fe40007800114 */
[----:B-----5:R-:W-:Y:S02]  /*2ce0*/  VIMNMX3 R23, R23, R24, R25, !PT ;  /* 0x000000181717720f */ /* 0x020fe40007800119 */
[----:B------:R-:W-:Y:S02]  /*2cf0*/  VIMNMX3 R14, R14, R13, R9, !PT ;  /* 0x0000000d0e0e720f */ /* 0x000fe40007800109 */
[----:B------:R-:W-:-:S04]  /*2d00*/  VIMNMX R12, PT, PT, R12, R15, !PT ;  /* 0x0000000f0c0c7248 */ /* 0x000fc80007fe0100 */
[----:B------:R-:W-:-:S04]  /*2d10*/  VIMNMX3 R23, R23, R14, R12, !PT ;  /* 0x0000000e1717720f */ /* 0x000fc8000780010c */
[----:B------:R-:W-:Y:S01]  /*2d20*/  VIMNMX R0, PT, PT, R16, R23, !PT ;  /* 0x0000001710007248 */ /* 0x000fe20007fe0100 */
[----:B------:R-:W-:Y:S06]  /*2d30*/  @!P0 BRA `(.L_x_45) ;  /* 0x0000000400fc8947 */ /* 0x000fec0003800000 */
[----:B------:R-:W-:-:S05]  /*2d40*/  VIADD R11, R11, 0x1000 ;  /* 0x000010000b0b7836 */ /* 0x000fca0000000000 */
[----:B------:R-:W-:-:S13]  /*2d50*/  ISETP.GT.AND P0, PT, R11, R10, PT ;  /* 0x0000000a0b00720c */ /* 0x000fda0003f04270 */
[----:B------:R-:W-:Y:S05]  /*2d60*/  @!P0 BRA `(.L_x_46) ;  /* 0xfffffffc007c8947 */ /* 0x000fea000383ffff */
.L_x_44:
[----:B------:R-:W-:-:S13]  /*2d70*/  ISETP.GE.AND P0, PT, R11, R2, PT ;  /* 0x000000020b00720c */ /* 0x000fda0003f06270 */
[----:B------:R-:W-:Y:S05]  /*2d80*/  @P0 BRA `(.L_x_45) ;  /* 0x0000000400e80947 */ /* 0x000fea0003800000 */
[----:B------:R-:W-:Y:S01]  /*2d90*/  IMAD.IADD R9, R2, 0x1, -R11 ;  /* 0x0000000102097824 */ /* 0x000fe200078e0a0b */
[----:B------:R-:W-:Y:S04]  /*2da0*/  BSSY.RECONVERGENT B1, `(.L_x_45) ;  /* 0x0000078000017945 */ /* 0x000fe80003800200 */
[----:B------:R-:W-:-:S13]  /*2db0*/  ISETP.GE.AND P0, PT, R8, R9, PT ;  /* 0x000000090800720c */ /* 0x000fda0003f06270 */
[----:B------:R-:W-:Y:S05]  /*2dc0*/  @P0 BRA `(.L_x_47) ;  /* 0x0000000400d40947 */ /* 0x000fea0003800000 */
[----:B------:R-:W-:Y:S01]  /*2dd0*/  LOP3.LUT R3, RZ, R8, RZ, 0x33, !PT ;  /* 0x00000008ff037212 */ /* 0x000fe200078e33ff */
[----:B------:R-:W-:Y:S01]  /*2de0*/  BSSY.RECONVERGENT B2, `(.L_x_48) ;  /* 0x0000015000027945 */ /* 0x000fe20003800200 */
[----:B------:R-:W-:Y:S02]  /*2df0*/  IMAD.MOV.U32 R10, RZ, RZ, R8 ;  /* 0x000000ffff0a7224 */ /* 0x000fe400078e0008 */
[----:B------:R-:W-:-:S04]  /*2e00*/  IADD3 R2, PT, PT, -R11, R2, R3 ;  /* 0x000000020b027210 */ /* 0x000fc80007ffe103 */
[C---:B------:R-:W-:Y:S02]  /*2e10*/  LOP3.LUT R3, R2.reuse, 0x300, RZ, 0xc0, !PT ;  /* 0x0000030002037812 */ /* 0x040fe400078ec0ff */
[----:B------:R-:W-:Y:S02]  /*2e20*/  ISETP.GE.U32.AND P1, PT, R2, 0x300, PT ;  /* 0x000003000200780c */ /* 0x000fe40003f26070 */
[----:B------:R-:W-:-:S13]  /*2e30*/  ISETP.NE.AND P0, PT, R3, 0x300, PT ;  /* 0x000003000300780c */ /* 0x000fda0003f05270 */
[----:B------:R-:W-:Y:S05]  /*2e40*/  @!P0 BRA `(.L_x_49) ;  /* 0x0000000000388947 */ /* 0x000fea0003800000 */
[----:B------:R-:W0:Y:S01]  /*2e50*/  LDC.64 R4, c[0x0][0x380] ;  /* 0x0000e000ff047b82 */ /* 0x000e220000000a00 */
[----:B------:R-:W-:Y:S01]  /*2e60*/  LEA.HI R2, R2, 0x1, RZ, 0x18 ;  /* 0x0000000102027811 */ /* 0x000fe200078fc0ff */
[----:B------:R-:W-:Y:S02]  /*2e70*/  IMAD.IADD R7, R8, 0x1, R11 ;  /* 0x0000000108077824 */ /* 0x000fe400078e020b */
[----:B------:R-:W-:Y:S01]  /*2e80*/  IMAD.MOV.U32 R10, RZ, RZ, R8 ;  /* 0x000000ffff0a7224 */ /* 0x000fe200078e0008 */
[----:B------:R-:W-:-:S05]  /*2e90*/  LOP3.LUT R2, R2, 0x3, RZ, 0xc0, !PT ;  /* 0x0000000302027812 */ /* 0x000fca00078ec0ff */
[----:B------:R-:W-:-:S07]  /*2ea0*/  IMAD.MOV R6, RZ, RZ, -R2 ;  /* 0x000000ffff067224 */ /* 0x000fce00078e0a02 */
.L_x_50:
        /* <DEDUP_REMOVED lines=8> */
.L_x_49:
[----:B------:R-:W-:Y:S05]  /*2f30*/  BSYNC.RECONVERGENT B2 ;  /* 0x0000000000027941 */ /* 0x000fea0003800200 */
.L_x_48:
        /* <DEDUP_REMOVED lines=16> */
.L_x_53:
        /* <DEDUP_REMOVED lines=39> */
.L_x_52:
[----:B------:R-:W-:Y:S05]  /*32b0*/  BSYNC.RECONVERGENT B2 ;  /* 0x0000000000027941 */ /* 0x000fea0003800200 */
.L_x_51:
        /* <DEDUP_REMOVED lines=10> */
[----:B------:R-:W5:Y:S01]  /*3360*/  LDG.E.CONSTANT R16, desc[UR6][R2.64+0x1400] ;  /* 0x0014000602107981 */ /* 0x000f62000c1e9900 */
[----:B0-----:R-:W-:-:S04]  /*3370*/  IMAD.WIDE.U32 R4, R11, 0x4, R6 ;  /* 0x000000040b047825 */ /* 0x001fc800078e0006 */
[----:B------:R-:W-:Y:S02]  /*3380*/  IMAD.WIDE.U32 R6, R13, 0x4, R6 ;  /* 0x000000040d067825 */ /* 0x000fe400078e0006 */
[----:B------:R0:W2:Y:S04]  /*3390*/  LDG.E.CONSTANT R5, desc[UR6][R4.64] ;  /* 0x0000000604057981 */ /* 0x0000a8000c1e9900 */
[----:B------:R1:W3:Y:S04]  /*33a0*/  LDG.E.CONSTANT R13, desc[UR6][R2.64] ;  /* 0x00000006020d7981 */ /* 0x0002e8000c1e9900 */
[----:B------:R-:W4:Y:S01]  /*33b0*/  LDG.E.CONSTANT R7, desc[UR6][R6.64] ;  /* 0x0000000606077981 */ /* 0x000f22000c1e9900 */
[----:B0-----:R-:W-:Y:S01]  /*33c0*/  IADD3 R4, P1, PT, R2, 0x2000, RZ ;  /* 0x0000200002047810 */ /* 0x001fe20007f3e0ff */
[----:B------:R-:W-:Y:S01]  /*33d0*/  VIADD R10, R10, 0x800 ;  /* 0x000008000a0a7836 */ /* 0x000fe20000000000 */
[----:B------:R-:W-:Y:S01]  /*33e0*/  PLOP3.LUT P0, PT, PT, PT, PT, 0x8, 0x80 ;  /* 0x000000000080781c */ /* 0x000fe20003f0e170 */
[----:B------:R-:W-:-:S02]  /*33f0*/  VIADD R11, R11, 0x800 ;  /* 0x000008000b0b7836 */ /* 0x000fc40000000000 */
[----:B-1----:R-:W-:Y:S01]  /*3400*/  IMAD.MOV.U32 R2, RZ, RZ, R4 ;  /* 0x000000ffff027224 */ /* 0x002fe200078e0004 */
[----:B--2---:R-:W-:-:S04]  /*3410*/  VIMNMX3 R12, R0, R5, R12, !PT ;  /* 0x00000005000c720f */ /* 0x004fc8000780010c */
[----:B---3--:R-:W-:Y:S01]  /*3420*/  VIMNMX3 R12, R12, R13, R14, !PT ;  /* 0x0000000d0c0c720f */ /* 0x008fe2000780010e */
[----:B------:R-:W-:-:S03]  /*3430*/  IMAD.X R5, RZ, RZ, R3, P1 ;  /* 0x000000ffff057224 */ /* 0x000fc600008e0603 */
[----:B----4-:R-:W-:Y:S01]  /*3440*/  VIMNMX3 R12, R12, R7, R15, !PT ;  /* 0x000000070c0c720f */ /* 0x010fe2000780010f */
[----:B------:R-:W-:-:S03]  /*3450*/  IMAD.MOV.U32 R3, RZ, RZ, R5 ;  /* 0x000000ffff037224 */ /* 0x000fc600078e0005 */
[----:B-----5:R-:W-:-:S07]  /*3460*/  VIMNMX3 R0, R12, R17, R16, !PT ;  /* 0x000000110c00720f */ /* 0x020fce0007800110 */
.L_x_55:
[----:B------:R-:W-:Y:S05]  /*3470*/  BSYNC.RECONVERGENT B2 ;  /* 0x0000000000027941 */ /* 0x000fea0003800200 */
.L_x_54:
        /* <DEDUP_REMOVED lines=10> */
.L_x_47:
[----:B------:R-:W-:Y:S05]  /*3520*/  BSYNC.RECONVERGENT B1 ;  /* 0x0000000000017941 */ /* 0x000fea0003800200 */
.L_x_45:
[----:B------:R-:W0:Y:S01]  /*3530*/  S2R R6, SR_LANEID ;  /* 0x0000000000067919 */ /* 0x000e220000000000 */
[----:B------:R-:W-:-:S05]  /*3540*/  IMAD.MOV.U32 R5, RZ, RZ, R0 ;  /* 0x000000ffff057224 */ /* 0x000fca00078e0000 */
        /* <DEDUP_REMOVED lines=30> */
[----:B0-----:R-:W-:Y:S04]  /*3730*/  LDS R0, [UR4+0xc] ;  /* 0x00000c04ff007984 */ /* 0x001fe80008000800 */
[----:B------:R-:W0:Y:S04]  /*3740*/  LDS.128 R8, [UR4+0x10] ;  /* 0x00001004ff087984 */ /* 0x000e280008000c00 */
[----:B------:R-:W1:Y:S01]  /*3750*/  LDS.64 R2, [UR4+0x20] ;  /* 0x00002004ff027984 */ /* 0x000e620008000a00 */
[----:B0-----:R-:W-:-:S04]  /*3760*/  VIMNMX3 R0, R5, R0, R8, !PT ;  /* 0x000000000500720f */ /* 0x001fc80007800108 */
[----:B------:R-:W-:-:S04]  /*3770*/  VIMNMX3 R0, R0, R9, R10, !PT ;  /* 0x000000090000720f */ /* 0x000fc8000780010a */
[----:B-1----:R-:W-:-:S04]  /*3780*/  VIMNMX3 R0, R0, R11, R2, !PT ;  /* 0x0000000b0000720f */ /* 0x002fc80007800102 */
[----:B------:R-:W-:-:S07]  /*3790*/  VIMNMX R5, PT, PT, R0, R3, !PT ;  /* 0x0000000300057248 */ /* 0x000fce0007fe0100 */
.L_x_17:
[----:B------:R-:W-:Y:S05]  /*37a0*/  BSYNC.RECONVERGENT B0 ;  /* 0x0000000000007941 */ /* 0x000fea0003800200 */
.L_x_1:
[----:B------:R-:W-:Y:S05]  /*37b0*/  @P0 EXIT ;  /* 0x000000000000094d */ /* 0x000fea0003800000 */
[----:B0-23--:R-:W0:Y:S01]  /*37c0*/  LDC.64 R2, c[0x0][0x388] ;  /* 0x0000e200ff027b82 */ /* 0x00de220000000a00 */
[----:B------:R-:W1:Y:S02]  /*37d0*/  LDCU UR4, c[0x0][0x398] ;  /* 0x00007300ff0477ac */ /* 0x000e640008000800 */
[----:B-1--4-:R-:W-:-:S05]  /*37e0*/  VIMNMX R5, PT, PT, R5, UR4, !PT ;  /* 0x0000000405057c48 */ /* 0x012fca000ffe0100 */
[----:B0-----:R-:W-:Y:S01]  /*37f0*/  STG.E desc[UR6][R2.64], R5 ;  /* 0x0000000502007986 */ /* 0x001fe2000c101906 */
[----:B------:R-:W-:Y:S05]  /*3800*/  EXIT ;  /* 0x000000000000794d */ /* 0x000fea0003800000 */
.L_x_56:
[----:B------:R-:W-:-:S00]  /*3810*/  BRA `(.L_x_56) ;  /* 0xfffffffc00fc7947 */ /* 0x000fc0000383ffff */
[----:B------:R-:W-:-:S00]  /*3820*/  NOP ;  /* 0x0000000000007918 */ /* 0x000fc00000000000 */
        /* <DEDUP_REMOVED lines=13> */
.L_x_887:


//--------------------- .text._ZN3cub18CUB_300001_SM_10006detail6reduce18DeviceReduceKernelINS2_10policy_hubIiyN4cuda3__47maximumIiEEE10Policy1000EN6thrust24THRUST_300001_SM_1000_NS6detail15normal_iteratorINSC_10device_ptrIiEEEEyS8_iNS5_3std3__410__identityEEEvT0_PT3_T1_NS0_13GridEvenShareISO_EET2_T4_ --------------------------
	.section	.text._ZN3cub18CUB_300001_SM_10006detail6reduce18DeviceReduceKernelINS2_10policy_hubIiyN4cuda3__47maximumIiEEE10Policy1000EN6thrust24THRUST_300001_SM_1000_NS6detail15normal_iteratorINSC_10device_ptrIiEEEEyS8_iNS5_3std3__410__identityEEEvT0_PT3_T1_NS0_13GridEvenShareISO_EET2_T4_,"ax",@progbits
	.align	128
        .global         _ZN3cub18CUB_300001_SM_10006detail6reduce18DeviceReduceKernelINS2_10policy_hubIiyN4cuda3__47maximumIiEEE10Policy1000EN6thrust24THRUST_300001_SM_1000_NS6detail15normal_iteratorINSC_10device_ptrIiEEEEyS8_iNS5_3std3__410__identityEEEvT0_PT3_T1_NS0_13GridEvenShareISO_EET2_T4_
        .type           _ZN3cub18CUB_300001_SM_10006detail6reduce18DeviceReduceKernelINS2_10policy_hubIiyN4cuda3__47maximumIiEEE10Policy1000EN6thrust24THRUST_300001_SM_1000_NS6detail15normal_iteratorINSC_10device_ptrIiEEEEyS8_iNS5_3std3__410__identityEEEvT0_PT3_T1_NS0_13GridEvenShareISO_EET2_T4_,@function
        .size           _ZN3cub18CUB_300001_SM_10006detail6reduce18DeviceReduceKernelINS2_10policy_hubIiyN4cuda3__47maximumIiEEE10Policy1000EN6thrust24THRUST_300001_SM_1000_NS6detail15normal_iteratorINSC_10device_ptrIiEEEEyS8_iNS5_3std3__410__identityEEEvT0_PT3_T1_NS0_13GridEvenShareISO_EET2_T4_,(.L_x_888 - _ZN3cub18CUB_300001_SM_10006detail6reduce18DeviceReduceKernelINS2_10policy_hubIiyN4cuda3__47maximumIiEEE10Policy1000EN6thrust24THRUST_300001_SM_1000_NS6detail15normal_iteratorINSC_10device_ptrIiEEEEyS8_iNS5_3std3__410__identityEEEvT0_PT3_T1_NS0_13GridEvenShareISO_EET2_T4_)
        .other          _ZN3cub18CUB_300001_SM_10006detail6reduce18DeviceReduceKernelINS2_10policy_hubIiyN4cuda3__47maximumIiEEE10Policy1000EN6thrust24THRUST_300001_SM_1000_NS6detail15normal_iteratorINSC_10device_ptrIiEEEEyS8_iNS5_3std3__410__identityEEEvT0_PT3_T1_NS0_13GridEvenShareISO_EET2_T4_,@"STO_CUDA_ENTRY STV_DEFAULT"
_ZN3cub18CUB_300001_SM_10006detail6reduce18DeviceReduceKernelINS2_10policy_hubIiyN4cuda3__47maximumIiEEE10Policy1000EN6thrust24THRUST_300001_SM_1000_NS6detail15normal_iteratorINSC_10device_ptrIiEEEEyS8_iNS5_3std3__410__identityEEEvT0_PT3_T1_NS0_13GridEvenShareISO_EET2_T4_:
.text._ZN3cub18CUB_300001_SM_10006detail6reduce18DeviceReduceKernelINS2_10policy_hubIiyN4cuda3__47maximumIiEEE10Policy1000EN6thrust24THRUST_300001_SM_1000_NS6detail15normal_iteratorINSC_10device_ptrIiEEEEyS8_iNS5_3std3__410__identityEEEvT0_PT3_T1_NS0_13GridEvenShareISO_EET2_T4_:
[----:B------:R-:W-:Y:S08]  /*0000*/  LDC R1, c[0x0][0x37c] ;  /* 0x0000df00ff017b82 */ /* 0x000ff00000000800 */
[----:B------:R-:W0:Y:S01]  /*0010*/  S2UR UR16, SR_CTAID.X ;  /* 0x00000000001079c3 */ /* 0x000e220000002500 */
[----:B------:R-:W1:Y:S01]  /*0020*/  LDCU.64 UR8, c[0x0][0x3b8] ;  /* 0x00007700ff0877ac */ /* 0x000e620008000a00 */
[----:B------:R-:W-:Y:S01]  /*0030*/  BSSY.RECONVERGENT B0, `(.L_x_57) ;  /* 0x00001f8000007945 */ /* 0x000fe20003800200 */
[----:B------:R-:W2:Y:S01]  /*0040*/  LDCU UR5, c[0x0][0x3c0] ;  /* 0x00007800ff0577ac */ /* 0x000ea20008000800 */
[----:B------:R-:W3:Y:S01]  /*0050*/  LDCU.64 UR14, c[0x0][0x358] ;  /* 0x00006b00ff0e77ac */ /* 0x000ee20008000a00 */
[----:B-1----:R-:W-:-:S02]  /*0060*/  IMAD.U32 R2, RZ, RZ, UR8 ;  /* 0x00000008ff027e24 */ /* 0x002fc4000f8e00ff */
[----:B------:R-:W-:Y:S01]  /*0070*/  IMAD.U32 R3, RZ, RZ, UR9 ;  /* 0x00000009ff037e24 */ /* 0x000fe2000f8e00ff */
[----:B--2---:R-:W-:Y:S02]  /*0080*/  USHF.L.U32 UR5, UR5, 0xc, URZ ;  /* 0x0000000c05057899 */ /* 0x004fe400080006ff */
[----:B0-----:R-:W-:Y:S02]  /*0090*/  USHF.L.U32 UR7, UR16, 0xc, URZ ;  /* 0x0000000c10077899 */ /* 0x001fe400080006ff */
[----:B------:R-:W-:-:S04]  /*00a0*/  USHF.R.S32.HI UR4, URZ, 0x1f, UR5 ;  /* 0x0000001fff047899 */ /* 0x000fc80008011405 */
[----:B------:R-:W-:-:S04]  /*00b0*/  IADD3 R23, P1, PT, R2, -UR7, RZ ;  /* 0x8000000702177c10 */ /* 0x000fc8000ff3e0ff */
[----:B------:R-:W-:Y:S02]  /*00c0*/  ISETP.GT.U32.AND P0, PT, R23, 0xfff, PT ;  /* 0x00000fff1700780c */ /* 0x000fe40003f04070 */
[----:B------:R-:W-:-:S04]  /*00d0*/  IADD3.X R22, PT, PT, R3, -0x1, RZ, P1, !PT ;  /* 0xffffffff03167810 */ /* 0x000fc80000ffe4ff */
[----:B------:R-:W-:-:S13]  /*00e0*/  ISETP.GT.U32.AND.EX P0, PT, R22, RZ, PT, P0 ;  /* 0x000000ff1600720c */ /* 0x000fda0003f04100 */
[----:B---3--:R-:W-:Y:S05]  /*00f0*/  @P0 BRA `(.L_x_58) ;  /* 0x0000000c00840947 */ /* 0x008fea0003800000 */
[----:B------:R-:W0:Y:S01]  /*0100*/  S2R R0, SR_TID.X ;  /* 0x0000000000007919 */ /* 0x000e220000002100 */
[----:B------:R-:W-:Y:S01]  /*0110*/  VIADD R3, R2, -UR7 ;  /* 0x8000000702037c36 */ /* 0x000fe20008000000 */
[----:B------:R-:W-:Y:S01]  /*0120*/  BSSY.RECONVERGENT B1, `(.L_x_59) ;  /* 0x000000a000017945 */ /* 0x000fe20003800200 */
[----:B------:R-:W-:-:S03]  /*0130*/  IMAD.MOV.U32 R4, RZ, RZ, RZ ;  /* 0x000000ffff047224 */ /* 0x000fc600078e00ff */
[----:B0-----:R-:W-:Y:S01]  /*0140*/  ISETP.GE.AND P0, PT, R0, R3, PT ;  /* 0x000000030000720c */ /* 0x001fe20003f06270 */
[----:B------:R-:W-:-:S12]  /*0150*/  IMAD.MOV.U32 R6, RZ, RZ, R0 ;  /* 0x000000ffff067224 */ /* 0x000fd800078e0000 */
[----:B------:R-:W-:Y:S05]  /*0160*/  @P0 BRA `(.L_x_60) ;  /* 0x0000000000140947 */ /* 0x000fea0003800000 */
[----:B------:R-:W0:Y:S01]  /*0170*/  LDC.64 R4, c[0x0][0x380] ;  /* 0x0000e000ff047b82 */ /* 0x000e220000000a00 */
[----:B------:R-:W-:-:S04]  /*0180*/  VIADD R7, R0, UR7 ;  /* 0x0000000700077c36 */ /* 0x000fc80008000000 */
[----:B0-----:R-:W-:-:S06]  /*0190*/  IMAD.WIDE.U32 R4, R7, 0x4, R4 ;  /* 0x0000000407047825 */ /* 0x001fcc00078e0004 */
[----:B------:R0:W5:Y:S01]  /*01a0*/  LDG.E R4, desc[UR14][R4.64] ;  /* 0x0000000e04047981 */ /* 0x000162000c1e1900 */
[----:B------:R-:W-:-:S07]  /*01b0*/  VIADD R6, R0, 0x100 ;  /* 0x0000010000067836 */ /* 0x000fce0000000000 */
.L_x_60:
[----:B------:R-:W-:Y:S05]  /*01c0*/  BSYNC.RECONVERGENT B1 ;  /* 0x0000000000017941 */ /* 0x000fea0003800200 */
.L_x_59:
[----:B------:R-:W-:Y:S01]  /*01d0*/  ISETP.GE.AND P0, PT, R6, R3, PT ;  /* 0x000000030600720c */ /* 0x000fe20003f06270 */
[----:B------:R-:W-:-:S12]  /*01e0*/  BSSY.RECONVERGENT B1, `(.L_x_61) ;  /* 0x000006c000017945 */ /* 0x000fd80003800200 */
[----:B------:R-:W-:Y:S05]  /*01f0*/  @P0 BRA `(.L_x_62) ;  /* 0x0000000400a80947 */ /* 0x000fea0003800000 */
[----:B0-----:R-:W-:Y:S01]  /*0200*/  LOP3.LUT R5, RZ, R6, RZ, 0x33, !PT ;  /* 0x00000006ff057212 */ /* 0x001fe200078e33ff */
[----:B------:R-:W-:Y:S03]  /*0210*/  BSSY.RECONVERGENT B2, `(.L_x_63) ;  /* 0x0000030000027945 */ /* 0x000fe60003800200 */
[----:B------:R-:W-:-:S04]  /*0220*/  IADD3 R5, PT, PT, R2, -UR7, R5 ;  /* 0x8000000702057c10 */ /* 0x000fc8000fffe005 */
[C---:B------:R-:W-:Y:S02]  /*0230*/  ISETP.GE.U32.AND P1, PT, R5.reuse, 0xf00, PT ;  /* 0x00000f000500780c */ /* 0x040fe40003f26070 */
[----:B------:R-:W-:-:S04]  /*0240*/  LEA.HI R2, R5, 0x1, RZ, 0x18 ;  /* 0x0000000105027811 */ /* 0x000fc800078fc0ff */
[----:B------:R-:W-:-:S04]  /*0250*/  LOP3.LUT R21, R2, 0xf, RZ, 0xc0, !PT ;  /* 0x0000000f02157812 */ /* 0x000fc800078ec0ff */
[----:B------:R-:W-:-:S03]  /*0260*/  ISETP.NE.AND P0, PT, R21, RZ, PT ;  /* 0x000000ff1500720c */ /* 0x000fc60003f05270 */
[----:B------:R-:W-:Y:S10]  /*0270*/  @!P1 BRA `(.L_x_64) ;  /* 0x0000000000a49947 */ /* 0x000ff40003800000 */
[----:B------:R-:W0:Y:S01]  /*0280*/  LDCU.64 UR8, c[0x0][0x380] ;  /* 0x00007000ff0877ac */ /* 0x000e220008000a00 */
[----:B------:R-:W-:Y:S01]  /*0290*/  IMAD.WIDE.U32 R8, R6, 0x4, RZ ;  /* 0x0000000406087825 */ /* 0x000fe200078e00ff */
[----:B------:R-:W-:Y:S01]  /*02a0*/  LOP3.LUT R5, R2, 0x1fffff0, RZ, 0xc0, !PT ;  /* 0x01fffff002057812 */ /* 0x000fe200078ec0ff */
[----:B------:R-:W-:-:S04]  /*02b0*/  UIMAD.WIDE.U32 UR4, UR16, 0x4000, URZ ;  /* 0x00004000100478a5 */ /* 0x000fc8000f8e00ff */
[----:B------:R-:W-:Y:S02]  /*02c0*/  IMAD.MOV R5, RZ, RZ, -R5 ;  /* 0x000000ffff057224 */ /* 0x000fe400078e0a05 */
[----:B------:R-:W-:Y:S02]  /*02d0*/  LOP3.LUT R14, R8, UR4, RZ, 0xfc, !PT ;  /* 0x00000004080e7c12 */ /* 0x000fe4000f8efcff */
[----:B------:R-:W-:Y:S02]  /*02e0*/  LOP3.LUT R9, R9, UR5, RZ, 0xfc, !PT ;  /* 0x0000000509097c12 */ /* 0x000fe4000f8efcff */
[----:B0-----:R-:W-:-:S04]  /*02f0*/  IADD3 R14, P1, PT, R14, UR8, RZ ;  /* 0x000000080e0e7c10 */ /* 0x001fc8000ff3e0ff */
[----:B------:R-:W-:-:S04]  /*0300*/  IADD3 R14, P2, PT, R14, 0x2000, RZ ;  /* 0x000020000e0e7810 */ /* 0x000fc80007f5e0ff */
[----:B------:R-:W-:-:S09]  /*0310*/  IADD3.X R9, PT, PT, RZ, UR9, R9, P2, P1 ;  /* 0x00000009ff097c10 */ /* 0x000fd200097e2409 */
.L_x_65:
[----:B------:R-:W-:-:S05]  /*0320*/  IMAD.MOV.U32 R8, RZ, RZ, R14 ;  /* 0x000000ffff087224 */ /* 0x000fca00078e000e */
[----:B------:R-:W2:Y:S04]  /*0330*/  LDG.E R15, desc[UR14][R8.64+-0x2000] ;  /* 0xffe0000e080f7981 */ /* 0x000ea8000c1e1900 */
[----:B------:R-:W2:Y:S04]  /*0340*/  LDG.E R16, desc[UR14][R8.64+-0x1c00] ;  /* 0xffe4000e08107981 */ /* 0x000ea8000c1e1900 */
[----:B------:R-:W3:Y:S04]  /*0350*/  LDG.E R18, desc[UR14][R8.64+-0x1800] ;  /* 0xffe8000e08127981 */ /* 0x000ee8000c1e1900 */
[----:B------:R-:W3:Y:S04]  /*0360*/  LDG.E R17, desc[UR14][R8.64+-0x1400] ;  /* 0xffec000e08117981 */ /* 0x000ee8000c1e1900 */
[----:B------:R-:W4:Y:S04]  /*0370*/  LDG.E R20, desc[UR14][R8.64+-0x1000] ;  /* 0xfff0000e08147981 */ /* 0x000f28000c1e1900 */
        /* <DEDUP_REMOVED lines=10> */
[----:B------:R0:W4:Y:S01]  /*0420*/  LDG.E R7, desc[UR14][R8.64+0x1c00] ;  /* 0x001c000e08077981 */ /* 0x000122000c1e1900 */
[----:B------:R-:W-:-:S02]  /*0430*/  VIADD R5, R5, 0x10 ;  /* 0x0000001005057836 */ /* 0x000fc40000000000 */
[----:B------:R-:W-:-:S03]  /*0440*/  VIADD R6, R6, 0x1000 ;  /* 0x0000100006067836 */ /* 0x000fc60000000000 */
[----:B------:R-:W-:Y:S02]  /*0450*/  ISETP.NE.AND P1, PT, R5, RZ, PT ;  /* 0x000000ff0500720c */ /* 0x000fe40003f25270 */
[----:B--2--5:R-:W-:-:S04]  /*0460*/  VIMNMX3 R15, R4, R15, R16, !PT ;  /* 0x0000000f040f720f */ /* 0x024fc80007800110 */
[----:B---3--:R-:W-:-:S04]  /*0470*/  VIMNMX3 R15, R15, R18, R17, !PT ;  /* 0x000000120f0f720f */ /* 0x008fc80007800111 */
[----:B----4-:R-:W-:-:S04]  /*0480*/  VIMNMX3 R15, R15, R20, R19, !PT ;  /* 0x000000140f0f720f */ /* 0x010fc80007800113 */
[----:B------:R-:W-:-:S04]  /*0490*/  VIMNMX3 R15, R15, R22, R23, !PT ;  /* 0x000000160f0f720f */ /* 0x000fc80007800117 */
[----:B------:R-:W-:-:S04]  /*04a0*/  VIMNMX3 R15, R15, R24, R25, !PT ;  /* 0x000000180f0f720f */ /* 0x000fc80007800119 */
[----:B------:R-:W-:Y:S02]  /*04b0*/  VIMNMX3 R11, R15, R14, R11, !PT ;  /* 0x0000000e0f0b720f */ /* 0x000fe4000780010b */
[----:B------:R-:W-:-:S05]  /*04c0*/  IADD3 R14, P2, PT, R8, 0x4000, RZ ;  /* 0x00004000080e7810 */ /* 0x000fca0007f5e0ff */
[----:B0-----:R-:W-:Y:S01]  /*04d0*/  IMAD.X R9, RZ, RZ, R9, P2 ;  /* 0x000000ffff097224 */ /* 0x001fe200010e0609 */
[----:B------:R-:W-:-:S04]  /*04e0*/  VIMNMX3 R10, R11, R13, R10, !PT ;  /* 0x0000000d0b0a720f */ /* 0x000fc8000780010a */
[----:B------:R-:W-:Y:S01]  /*04f0*/  VIMNMX3 R4, R10, R12, R7, !PT ;  /* 0x0000000c0a04720f */ /* 0x000fe20007800107 */
[----:B------:R-:W-:Y:S06]  /*0500*/  @P1 BRA `(.L_x_65) ;  /* 0xfffffffc00841947 */ /* 0x000fec000383ffff */
.L_x_64:
[----:B------:R-:W-:Y:S05]  /*0510*/  BSYNC.RECONVERGENT B2 ;  /* 0x0000000000027941 */ /* 0x000fea0003800200 */
.L_x_63:
[----:B------:R-:W-:Y:S05]  /*0520*/  @!P0 BRA `(.L_x_62) ;  /* 0x0000000000dc8947 */ /* 0x000fea0003800000 */
[----:B------:R-:W-:Y:S01]  /*0530*/  ISETP.GE.U32.AND P0, PT, R21, 0x8, PT ;  /* 0x000000081500780c */ /* 0x000fe20003f06070 */
[----:B------:R-:W-:Y:S01]  /*0540*/  BSSY.RECONVERGENT B2, `(.L_x_66) ;  /* 0x0000016000027945 */ /* 0x000fe20003800200 */
[----:B------:R-:W-:-:S04]  /*0550*/  LOP3.LUT R16, R2, 0x7, RZ, 0xc0, !PT ;  /* 0x0000000702107812 */ /* 0x000fc800078ec0ff */
[----:B------:R-:W-:-:S07]  /*0560*/  ISETP.NE.AND P1, PT, R16, RZ, PT ;  /* 0x000000ff1000720c */ /* 0x000fce0003f25270 */
[----:B------:R-:W-:Y:S06]  /*0570*/  @!P0 BRA `(.L_x_67) ;  /* 0x0000000000488947 */ /* 0x000fec0003800000 */
[----:B------:R-:W0:Y:S01]  /*0580*/  LDCU.64 UR4, c[0x0][0x380] ;  /* 0x00007000ff0477ac */ /* 0x000e220008000a00 */
[----:B------:R-:W-:-:S04]  /*0590*/  IADD3 R5, P0, PT, R6, UR7, RZ ;  /* 0x0000000706057c10 */ /* 0x000fc8000ff1e0ff */
[----:B------:R-:W-:Y:S02]  /*05a0*/  LEA.HI.X.SX32 R10, R6, RZ, 0x1, P0 ;  /* 0x000000ff060a7211 */ /* 0x000fe400000f0eff */
[----:B0-----:R-:W-:-:S04]  /*05b0*/  LEA R8, P0, R5, UR4, 0x2 ;  /* 0x0000000405087c11 */ /* 0x001fc8000f8010ff */
[----:B------:R-:W-:-:S05]  /*05c0*/  LEA.HI.X R9, R5, UR5, R10, 0x2, P0 ;  /* 0x0000000505097c11 */ /* 0x000fca00080f140a */
[----:B------:R-:W2:Y:S04]  /*05d0*/  LDG.E R5, desc[UR14][R8.64] ;  /* 0x0000000e08057981 */ /* 0x000ea8000c1e1900 */
[----:B------:R-:W2:Y:S04]  /*05e0*/  LDG.E R7, desc[UR14][R8.64+0x400] ;  /* 0x0004000e08077981 */ /* 0x000ea8000c1e1900 */
[----:B------:R-:W3:Y:S04]  /*05f0*/  LDG.E R10, desc[UR14][R8.64+0x800] ;  /* 0x0008000e080a7981 */ /* 0x000ee8000c1e1900 */
[----:B------:R-:W3:Y:S04]  /*0600*/  LDG.E R11, desc[UR14][R8.64+0xc00] ;  /* 0x000c000e080b7981 */ /* 0x000ee8000c1e1900 */
[----:B------:R-:W4:Y:S04]  /*0610*/  LDG.E R12, desc[UR14][R8.64+0x1000] ;  /* 0x0010000e080c7981 */ /* 0x000f28000c1e1900 */
[----:B------:R-:W4:Y:S04]  /*0620*/  LDG.E R13, desc[UR14][R8.64+0x1400] ;  /* 0x0014000e080d7981 */ /* 0x000f28000c1e1900 */
[----:B------:R-:W4:Y:S04]  /*0630*/  LDG.E R14, desc[UR14][R8.64+0x1800] ;  /* 0x0018000e080e7981 */ /* 0x000f28000c1e1900 */
[----:B------:R-:W4:Y:S01]  /*0640*/  LDG.E R15, desc[UR14][R8.64+0x1c00] ;  /* 0x001c000e080f7981 */ /* 0x000f22000c1e1900 */
[----:B------:R-:W-:Y:S01]  /*0650*/  VIADD R6, R6, 0x800 ;  /* 0x0000080006067836 */ /* 0x000fe20000000000 */
[----:B--2--5:R-:W-:-:S04]  /*0660*/  VIMNMX3 R5, R4, R5, R7, !PT ;  /* 0x000000050405720f */ /* 0x024fc80007800107 */
[----:B---3--:R-:W-:-:S04]  /*0670*/  VIMNMX3 R5, R5, R10, R11, !PT ;  /* 0x0000000a0505720f */ /* 0x008fc8000780010b */
[----:B----4-:R-:W-:-:S04]  /*0680*/  VIMNMX3 R5, R5, R12, R13, !PT ;  /* 0x0000000c0505720f */ /* 0x010fc8000780010d */
[----:B------:R-:W-:-:S07]  /*0690*/  VIMNMX3 R4, R5, R14, R15, !PT ;  /* 0x0000000e0504720f */ /* 0x000fce000780010f */
.L_x_67:
[----:B------:R-:W-:Y:S05]  /*06a0*/  BSYNC.RECONVERGENT B2 ;  /* 0x0000000000027941 */ /* 0x000fea0003800200 */
.L_x_66:
        /* <DEDUP_REMOVED lines=14> */
[----:B------:R-:W3:Y:S01]  /*0790*/  LDG.E R10, desc[UR14][R8.64+0xc00] ;  /* 0x000c000e080a7981 */ /* 0x000ee2000c1e1900 */
[----:B------:R-:W-:Y:S01]  /*07a0*/  VIADD R6, R6, 0x400 ;  /* 0x0000040006067836 */ /* 0x000fe20000000000 */
[----:B--2--5:R-:W-:-:S04]  /*07b0*/  VIMNMX3 R4, R4, R5, R7, !PT ;  /* 0x000000050404720f */ /* 0x024fc80007800107 */
[----:B---3--:R-:W-:-:S07]  /*07c0*/  VIMNMX3 R4, R4, R11, R10, !PT ;  /* 0x0000000b0404720f */ /* 0x008fce000780010a */
.L_x_69:
[----:B------:R-:W-:Y:S05]  /*07d0*/  BSYNC.RECONVERGENT B2 ;  /* 0x0000000000027941 */ /* 0x000fea0003800200 */
.L_x_68:
[----:B------:R-:W-:Y:S05]  /*07e0*/  @!P1 BRA `(.L_x_62) ;  /* 0x00000000002c9947 */ /* 0x000fea0003800000 */
[----:B------:R-:W0:Y:S01]  /*07f0*/  LDC.64 R8, c[0x0][0x380] ;  /* 0x0000e000ff087b82 */ /* 0x000e220000000a00 */
[----:B------:R-:W-:Y:S02]  /*0800*/  IMAD.U32 R5, RZ, RZ, UR16 ;  /* 0x00000010ff057e24 */ /* 0x000fe4000f8e00ff */
[----:B------:R-:W-:Y:S02]  /*0810*/  IMAD.MOV R2, RZ, RZ, -R2 ;  /* 0x000000ffff027224 */ /* 0x000fe400078e0a02 */
[----:B0-----:R-:W-:-:S07]  /*0820*/  IMAD.WIDE.U32 R8, R5, 0x4000, R8 ;  /* 0x0000400005087825 */ /* 0x001fce00078e0008 */
.L_x_70:
[----:B------:R-:W-:-:S06]  /*0830*/  IMAD.WIDE R10, R6, 0x4, R8 ;  /* 0x00000004060a7825 */ /* 0x000fcc00078e0208 */
[----:B------:R-:W2:Y:S01]  /*0840*/  LDG.E R11, desc[UR14][R10.64] ;  /* 0x0000000e0a0b7981 */ /* 0x000ea2000c1e1900 */
[----:B------:R-:W-:Y:S02]  /*0850*/  VIADD R2, R2, 0x1 ;  /* 0x0000000102027836 */ /* 0x000fe40000000000 */
[----:B------:R-:W-:-:S03]  /*0860*/  VIADD R6, R6, 0x100 ;  /* 0x0000010006067836 */ /* 0x000fc60000000000 */
[----:B------:R-:W-:Y:S02]  /*0870*/  ISETP.NE.AND P0, PT, R2, RZ, PT ;  /* 0x000000ff0200720c */ /* 0x000fe40003f05270 */
[----:B--2--5:R-:W-:-:S11]  /*0880*/  VIMNMX R4, PT, PT, R11, R4, !PT ;  /* 0x000000040b047248 */ /* 0x024fd60007fe0100 */
[----:B------:R-:W-:Y:S05]  /*0890*/  @P0 BRA `(.L_x_70) ;  /* 0xfffffffc00e40947 */ /* 0x000fea000383ffff */
.L_x_62:
[----:B------:R-:W-:Y:S05]  /*08a0*/  BSYNC.RECONVERGENT B1 ;  /* 0x0000000000017941 */ /* 0x000fea0003800200 */
.L_x_61:
        /* <DEDUP_REMOVED lines=10> */
[----:B------:R-:W1:Y:S06]  /*0950*/  SHFL.DOWN PT, R3, R2, 0x2, 0x1f ;  /* 0x08401f0002037f89 */ /* 0x000e6c00000e0000 */
[----:B------:R-:W2:Y:S01]  /*0960*/  @!P1 S2R R6, SR_CgaCtaId ;  /* 0x0000000000069919 */ /* 0x000ea20000008800 */
[----:B0-----:R-:W-:Y:S02]  /*0970*/  @!P1 MOV R5, 0x400 ;  /* 0x0000040000059802 */ /* 0x001fe40000000f00 */
[----:B------:R-:W-:-:S04]  /*0980*/  @!P1 SHF.R.U32.HI R4, RZ, 0x3, R0 ;  /* 0x00000003ff049819 */ /* 0x000fc80000011600 */
[----:B------:R-:W-:Y:S02]  /*0990*/  @!P1 LOP3.LUT R4, R4, 0x7c, RZ, 0xc0, !PT ;  /* 0x0000007c04049812 */ /* 0x000fe400078ec0ff */
[----:B-1----:R-:W-:Y:S02]  /*09a0*/  @!P0 VIMNMX R2, PT, PT, R2, R3, !PT ;  /* 0x0000000302028248 */ /* 0x002fe40007fe0100 */
[----:B------:R-:W-:-:S03]  /*09b0*/  ISETP.GT.AND P0, PT, R8, 0x1b, PT ;  /* 0x0000001b0800780c */ /* 0x000fc60003f04270 */
[----:B------:R-:W0:Y:S01]  /*09c0*/  SHFL.DOWN PT, R3, R2, 0x4, 0x1f ;  /* 0x08801f0002037f89 */ /* 0x000e2200000e0000 */
[----:B--2---:R-:W-:-:S05]  /*09d0*/  @!P1 LEA R5, R6, R5, 0x18 ;  /* 0x0000000506059211 */ /* 0x004fca00078ec0ff */
        /* <DEDUP_REMOVED lines=24> */
.L_x_71:
[----:B------:R-:W1:Y:S01]  /*0b60*/  S2R R9, SR_LANEID ;  /* 0x0000000000097919 */ /* 0x000e620000000000 */
[----:B------:R-:W-:-:S05]  /*0b70*/  LOP3.LUT R2, R0, 0x3e0, RZ, 0xc0, !PT ;  /* 0x000003e000027812 */ /* 0x000fca00078ec0ff */
[----:B------:R-:W-:Y:S01]  /*0b80*/  VIADD R4, R2, 0x20 ;  /* 0x0000002002047836 */ /* 0x000fe20000000000 */
[----:B------:R-:W-:-:S04]  /*0b90*/  LOP3.LUT R2, RZ, R2, RZ, 0x33, !PT ;  /* 0x00000002ff027212 */ /* 0x000fc800078e33ff */
[----:B------:R-:W-:Y:S01]  /*0ba0*/  ISETP.GT.AND P0, PT, R4, R3, PT ;  /* 0x000000030400720c */ /* 0x000fe20003f04270 */
[----:B------:R-:W-:-:S05]  /*0bb0*/  IMAD.IADD R2, R3, 0x1, R2 ;  /* 0x0000000103027824 */ /* 0x000fca00078e0202 */
[----:B------:R-:W-:-:S05]  /*0bc0*/  SEL R2, R2, 0x1f, P0 ;  /* 0x0000001f02027807 */ /* 0x000fca0000000000 */
[----:B------:R-:W2:Y:S01]  /*0bd0*/  SHFL.DOWN PT, R4, R7, 0x1, R2 ;  /* 0x0820000007047989 */ /* 0x000ea200000e0002 */
[C---:B-1----:R-:W-:Y:S01]  /*0be0*/  ISETP.GE.AND P0, PT, R9.reuse, R2, PT ;  /* 0x000000020900720c */ /* 0x042fe20003f06270 */
[C---:B0-----:R-:W-:Y:S01]  /*0bf0*/  VIADD R5, R9.reuse, 0x2 ;  /* 0x0000000209057836 */ /* 0x041fe20000000000 */
[----:B------:R-:W-:-:S11]  /*0c00*/  ISETP.NE.AND P1, PT, R9, RZ, PT ;  /* 0x000000ff0900720c */ /* 0x000fd60003f25270 */
[----:B--2---:R-:W-:Y:S02]  /*0c10*/  @!P0 VIMNMX R7, PT, PT, R4, R7, !PT ;  /* 0x0000000704078248 */ /* 0x004fe40007fe0100 */
[----:B------:R-:W0:Y:S01]  /*0c20*/  @!P1 S2R R11, SR_CgaCtaId ;  /* 0x00000000000b9919 */ /* 0x000e220000008800 */
[----:B------:R-:W-:Y:S01]  /*0c30*/  ISETP.GT.AND P0, PT, R5, R2, PT ;  /* 0x000000020500720c */ /* 0x000fe20003f04270 */
[----:B------:R-:W-:Y:S01]  /*0c40*/  VIADD R5, R9, 0x4 ;  /* 0x0000000409057836 */ /* 0x000fe20000000000 */
[----:B------:R-:W-:Y:S01]  /*0c50*/  @!P1 MOV R6, 0x400 ;  /* 0x0000040000069802 */ /* 0x000fe20000000f00 */
[----:B------:R-:W1:Y:S10]  /*0c60*/  SHFL.DOWN PT, R4, R7, 0x2, R2 ;  /* 0x0840000007047989 */ /* 0x000e7400000e0002 */
        /* <DEDUP_REMOVED lines=28> */
[----:B------:R-:W0:Y:S04]  /*0e30*/  LDS R0, [UR4+0xc] ;  /* 0x00000c04ff007984 */ /* 0x000e280008000800 */
[----:B------:R-:W2:Y:S04]  /*0e40*/  LDS.128 R8, [UR4+0x10] ;  /* 0x00001004ff087984 */ /* 0x000ea80008000c00 */
[----:B-1----:R-:W1:Y:S01]  /*0e50*/  LDS.64 R6, [UR4+0x20] ;  /* 0x00002004ff067984 */ /* 0x002e620008000a00 */
[----:B0-----:R-:W-:Y:S02]  /*0e60*/  @P2 VIMNMX R5, PT, PT, R5, R0, !PT ;  /* 0x0000000005052248 */ /* 0x001fe40007fe0100 */
[----:B------:R-:W-:-:S02]  /*0e70*/  ISETP.GT.AND P2, PT, R3, 0xa0, PT ;  /* 0x000000a00300780c */ /* 0x000fc40003f44270 */
[----:B--2---:R-:W-:Y:S02]  /*0e80*/  @P4 VIMNMX R5, PT, PT, R5, R8, !PT ;  /* 0x0000000805054248 */ /* 0x004fe40007fe0100 */
[----:B------:R-:W-:Y:S02]  /*0e90*/  ISETP.GT.AND P4, PT, R3, 0xc0, PT ;  /* 0x000000c00300780c */ /* 0x000fe40003f84270 */
[----:B------:R-:W-:Y:S02]  /*0ea0*/  @P3 VIMNMX R5, PT, PT, R5, R9, !PT ;  /* 0x0000000905053248 */ /* 0x000fe40007fe0100 */
[----:B------:R-:W-:Y:S02]  /*0eb0*/  ISETP.GT.AND P3, PT, R3, 0xe0, PT ;  /* 0x000000e00300780c */ /* 0x000fe40003f64270 */
[----:B------:R-:W-:-:S04]  /*0ec0*/  @P1 VIMNMX R5, PT, PT, R5, R10, !PT ;  /* 0x0000000a05051248 */ /* 0x000fc80007fe0100 */
[----:B------:R-:W-:-:S04]  /*0ed0*/  @P2 VIMNMX R5, PT, PT, R5, R11, !PT ;  /* 0x0000000b05052248 */ /* 0x000fc80007fe0100 */
[----:B-1----:R-:W-:-:S04]  /*0ee0*/  @P4 VIMNMX R5, PT, PT, R5, R6, !PT ;  /* 0x0000000605054248 */ /* 0x002fc80007fe0100 */
[----:B------:R-:W-:Y:S01]  /*0ef0*/  @P3 VIMNMX R5, PT, PT, R5, R7, !PT ;  /* 0x0000000705053248 */ /* 0x000fe20007fe0100 */
[----:B------:R-:W-:Y:S06]  /*0f00*/  BRA `(.L_x_72) ;  /* 0x0000001000287947 */ /* 0x000fec0003800000 */
.L_x_58:
[----:B------:R-:W0:Y:S01]  /*0f10*/  S2R R0, SR_TID.X ;  /* 0x0000000000007919 */ /* 0x000e220000002100 */
[----:B------:R-:W1:Y:S01]  /*0f20*/  LDC.64 R4, c[0x0][0x380] ;  /* 0x0000e000ff047b82 */ /* 0x000e620000000a00 */
[----:B0-----:R-:W-:-:S04]  /*0f30*/  VIADD R7, R0, UR7 ;  /* 0x0000000700077c36 */ /* 0x001fc80008000000 */
[----:B-1----:R-:W-:-:S05]  /*0f40*/  IMAD.WIDE.U32 R4, R7, 0x4, R4 ;  /* 0x0000000407047825 */ /* 0x002fca00078e0004 */
[----:B------:R-:W2:Y:S04]  /*0f50*/  LDG.E R6, desc[UR14][R4.64] ;  /* 0x0000000e04067981 */ /* 0x000ea8000c1e1900 */
[----:B------:R-:W2:Y:S04]  /*0f60*/  LDG.E R7, desc[UR14][R4.64+0x400] ;  /* 0x0004000e04077981 */ /* 0x000ea8000c1e1900 */
[----:B------:R-:W2:Y:S04]  /*0f70*/  LDG.E R8, desc[UR14][R4.64+0x800] ;  /* 0x0008000e04087981 */ /* 0x000ea8000c1e1900 */
[----:B------:R-:W3:Y:S04]  /*0f80*/  LDG.E R9, desc[UR14][R4.64+0xc00] ;  /* 0x000c000e04097981 */ /* 0x000ee8000c1e1900 */
[----:B------:R-:W3:Y:S04]  /*0f90*/  LDG.E R10, desc[UR14][R4.64+0x1000] ;  /* 0x0010000e040a7981 */ /* 0x000ee8000c1e1900 */
[----:B------:R-:W3:Y:S04]  /*0fa0*/  LDG.E R11, desc[UR14][R4.64+0x1400] ;  /* 0x0014000e040b7981 */ /* 0x000ee8000c1e1900 */
[----:B------:R-:W4:Y:S04]  /*0fb0*/  LDG.E R12, desc[UR14][R4.64+0x1800] ;  /* 0x0018000e040c7981 */ /* 0x000f28000c1e1900 */
[----:B------:R-:W4:Y:S04]  /*0fc0*/  LDG.E R13, desc[UR14][R4.64+0x1c00] ;  /* 0x001c000e040d7981 */ /* 0x000f28000c1e1900 */
[----:B------:R-:W4:Y:S04]  /*0fd0*/  LDG.E R14, desc[UR14][R4.64+0x2000] ;  /* 0x0020000e040e7981 */ /* 0x000f28000c1e1900 */
[----:B------:R-:W5:Y:S04]  /*0fe0*/  LDG.E R15, desc[UR14][R4.64+0x2400] ;  /* 0x0024000e040f7981 */ /* 0x000f68000c1e1900 */
[----:B------:R-:W5:Y:S04]  /*0ff0*/  LDG.E R16, desc[UR14][R4.64+0x2800] ;  /* 0x0028000e04107981 */ /* 0x000f68000c1e1900 */
[----:B------:R-:W5:Y:S04]  /*1000*/  LDG.E R17, desc[UR14][R4.64+0x2c00] ;  /* 0x002c000e04117981 */ /* 0x000f68000c1e1900 */
[----:B------:R-:W5:Y:S04]  /*1010*/  LDG.E R18, desc[UR14][R4.64+0x3000] ;  /* 0x0030000e04127981 */ /* 0x000f68000c1e1900 */
[----:B------:R-:W5:Y:S04]  /*1020*/  LDG.E R19, desc[UR14][R4.64+0x3400] ;  /* 0x0034000e04137981 */ /* 0x000f68000c1e1900 */
[----:B------:R-:W5:Y:S04]  /*1030*/  LDG.E R20, desc[UR14][R4.64+0x3800] ;  /* 0x0038000e04147981 */ /* 0x000f68000c1e1900 */
[----:B------:R-:W5:Y:S01]  /*1040*/  LDG.E R21, desc[UR14][R4.64+0x3c00] ;  /* 0x003c000e04157981 */ /* 0x000f62000c1e1900 */
[----:B------:R-:W-:-:S04]  /*1050*/  ISETP.GE.U32.AND P0, PT, R23, UR5, PT ;  /* 0x0000000517007c0c */ /* 0x000fc8000bf06070 */
[----:B------:R-:W-:Y:S02]  /*1060*/  ISETP.GE.U32.AND.EX P0, PT, R22, UR4, PT, P0 ;  /* 0x0000000416007c0c */ /* 0x000fe4000bf06100 */
[----:B--2---:R-:W-:Y:S02]  /*1070*/  VIMNMX3 R6, R6, R7, R8, !PT ;  /* 0x000000070606720f */ /* 0x004fe40007800108 */
[----:B---3--:R-:W-:Y:S02]  /*1080*/  VIMNMX3 R9, R9, R10, R11, !PT ;  /* 0x0000000a0909720f */ /* 0x008fe4000780010b */
[----:B----4-:R-:W-:-:S04]  /*1090*/  VIMNMX3 R12, R12, R13, R14, !PT ;  /* 0x0000000d0c0c720f */ /* 0x010fc8000780010e */
[----:B------:R-:W-:Y:S02]  /*10a0*/  VIMNMX3 R6, R6, R9, R12, !PT ;  /* 0x000000090606720f */ /* 0x000fe4000780010c */
[----:B-----5:R-:W-:Y:S02]  /*10b0*/  VIMNMX3 R16, R15, R16, R17, !PT ;  /* 0x000000100f10720f */ /* 0x020fe40007800111 */
[----:B------:R-:W-:-:S04]  /*10c0*/  VIMNMX3 R18, R18, R19, R20, !PT ;  /* 0x000000131212720f */ /* 0x000fc80007800114 */
[----:B------:R-:W-:-:S04]  /*10d0*/  VIMNMX3 R21, R16, R18, R21, !PT ;  /* 0x000000121015720f */ /* 0x000fc80007800115 */
[----:B------:R-:W-:Y:S01]  /*10e0*/  VIMNMX R8, PT, PT, R6, R21, !PT ;  /* 0x0000001506087248 */ /* 0x000fe20007fe0100 */
[----:B------:R-:W-:Y:S06]  /*10f0*/  @!P0 BRA `(.L_x_73) ;  /* 0x0000000c00108947 */ /* 0x000fec0003800000 */
[----:B------:R-:W-:Y:S01]  /*1100*/  UIADD3 UR8, UP0, UPT, UR5, UR7, URZ ;  /* 0x0000000705087290 */ /* 0x000fe2000ff1e0ff */
[----:B------:R-:W-:Y:S01]  /*1110*/  IADD3 R25, P2, PT, R2, -0x1000, RZ ;  /* 0xfffff00002197810 */ /* 0x000fe20007f5e0ff */
[----:B------:R-:W0:Y:S01]  /*1120*/  LDCU.64 UR12, c[0x0][0x380] ;  /* 0x00007000ff0c77ac */ /* 0x000e220008000a00 */
[----:B------:R-:W-:Y:S02]  /*1130*/  LOP3.LUT R5, RZ, R0, RZ, 0x33, !PT ;  /* 0x00000000ff057212 */ /* 0x000fe400078e33ff */
[----:B------:R-:W-:Y:S01]  /*1140*/  IADD3.X R10, PT, PT, R3, -0x1, RZ, P2, !PT ;  /* 0xffffffff030a7810 */ /* 0x000fe200017fe4ff */
[----:B------:R-:W-:Y:S01]  /*1150*/  UIADD3.X UR9, UPT, UPT, URZ, UR4, URZ, UP0, !UPT ;  /* 0x00000004ff097290 */ /* 0x000fe200087fe4ff */
[----:B------:R-:W-:Y:S01]  /*1160*/  ISETP.LT.U32.AND P0, PT, R25, UR8, PT ;  /* 0x0000000819007c0c */ /* 0x000fe2000bf01070 */
[----:B------:R-:W-:Y:S01]  /*1170*/  UMOV UR6, UR5 ;  /* 0x0000000500067c82 */ /* 0x000fe20008000000 */
[----:B------:R-:W-:Y:S01]  /*1180*/  IADD3 R9, P1, PT, R0, UR8, RZ ;  /* 0x0000000800097c10 */ /* 0x000fe2000ff3e0ff */
[----:B------:R-:W-:Y:S01]  /*1190*/  UMOV UR4, URZ ;  /* 0x000000ff00047c82 */ /* 0x000fe20008000000 */
[----:B------:R-:W-:Y:S01]  /*11a0*/  IADD3 R5, PT, PT, R2, -UR5, R5 ;  /* 0x8000000502057c10 */ /* 0x000fe2000fffe005 */
[----:B------:R-:W-:Y:S01]  /*11b0*/  IMAD.U32 R7, RZ, RZ, UR9 ;  /* 0x00000009ff077e24 */ /* 0x000fe2000f8e00ff */
[----:B------:R-:W-:Y:S01]  /*11c0*/  UMOV UR10, UR8 ;  /* 0x00000008000a7c82 */ /* 0x000fe20008000000 */
[----:B------:R-:W-:-:S03]  /*11d0*/  IMAD.X R4, RZ, RZ, UR9, P1 ;  /* 0x00000009ff047e24 */ /* 0x000fc600088e06ff */
[----:B------:R-:W-:Y:S01]  /*11e0*/  ISETP.GT.U32.AND.EX P0, PT, R7, R10, PT, P0 ;  /* 0x0000000a0700720c */ /* 0x000fe20003f04100 */
[----:B------:R-:W-:Y:S01]  /*11f0*/  VIADD R7, R5, -UR7 ;  /* 0x8000000705077c36 */ /* 0x000fe20008000000 */
[----:B------:R-:W-:Y:S01]  /*1200*/  UMOV UR7, UR9 ;  /* 0x0000000900077c82 */ /* 0x000fe20008000000 */
[----:B0-----:R-:W-:-:S04]  /*1210*/  LEA R6, P2, R9, UR12, 0x2 ;  /* 0x0000000c09067c11 */ /* 0x001fc8000f8410ff */
[----:B------:R-:W-:Y:S02]  /*1220*/  IADD3 R6, P1, PT, R6, 0x2000, RZ ;  /* 0x0000200006067810 */ /* 0x000fe40007f3e0ff */
[----:B------:R-:W-:-:S05]  /*1230*/  LEA.HI.X R9, R9, UR13, R4, 0x2, P2 ;  /* 0x0000000d09097c11 */ /* 0x000fca00090f1404 */
[----:B------:R-:W-:Y:S01]  /*1240*/  IMAD.X R9, RZ, RZ, R9, P1 ;  /* 0x000000ffff097224 */ /* 0x000fe200008e0609 */
[----:B------:R-:W-:Y:S06]  /*1250*/  @P0 BRA `(.L_x_74) ;  /* 0x0000000000e00947 */ /* 0x000fec0003800000 */
[----:B------:R-:W0:Y:S01]  /*1260*/  LDC.64 R2, c[0x0][0x3b8] ;  /* 0x0000ee00ff027b82 */ /* 0x000e220000000a00 */
[----:B------:R-:W1:Y:S01]  /*1270*/  LDCU.64 UR12, c[0x0][0x380] ;  /* 0x00007000ff0c77ac */ /* 0x000e620008000a00 */
[----:B------:R-:W-:Y:S01]  /*1280*/  NOP ;  /* 0x0000000000007918 */ /* 0x000fe20000000000 */
.L_x_75:
[----:B------:R-:W-:-:S05]  /*1290*/  IADD3 R5, P0, PT, R0, UR8, RZ ;  /* 0x0000000800057c10 */ /* 0x000fca000ff1e0ff */
[----:B------:R-:W-:Y:S01]  /*12a0*/  IMAD.X R12, RZ, RZ, UR9, P0 ;  /* 0x00000009ff0c7e24 */ /* 0x000fe200080e06ff */
[----:B-1----:R-:W-:-:S04]  /*12b0*/  LEA R4, P0, R5, UR12, 0x2 ;  /* 0x0000000c05047c11 */ /* 0x002fc8000f8010ff */
[----:B------:R-:W-:-:S05]  /*12c0*/  LEA.HI.X R5, R5, UR13, R12, 0x2, P0 ;  /* 0x0000000d05057c11 */ /* 0x000fca00080f140c */
        /* <DEDUP_REMOVED lines=14> */
[----:B------:R-:W5:Y:S04]  /*13b0*/  LDG.E R20, desc[UR14][R4.64+0x3800] ;  /* 0x0038000e04147981 */ /* 0x000f68000c1e1900 */
[----:B------:R-:W5:Y:S01]  /*13c0*/  LDG.E R21, desc[UR14][R4.64+0x3c00] ;  /* 0x003c000e04157981 */ /* 0x000f62000c1e1900 */
[----:B------:R-:W-:-:S02]  /*13d0*/  USHF.R.S32.HI UR11, URZ, 0x1f, UR5 ;  /* 0x0000001fff0b7899 */ /* 0x000fc40008011405 */
[----:B------:R-:W-:-:S04]  /*13e0*/  UIADD3 UR6, UP0, UPT, UR5, UR10, URZ ;  /* 0x0000000a05067290 */ /* 0x000fc8000ff1e0ff */
[----:B------:R-:W-:Y:S01]  /*13f0*/  UIADD3.X UR7, UPT, UPT, UR11, UR7, URZ, UP0, !UPT ;  /* 0x000000070b077290 */ /* 0x000fe200087fe4ff */
[----:B--2---:R-:W-:Y:S02]  /*1400*/  VIMNMX3 R8, R8, R27, R26, !PT ;  /* 0x0000001b0808720f */ /* 0x004fe4000780011a */
[----:B0-----:R-:W-:-:S04]  /*1410*/  IADD3 R26, P1, PT, R2, -UR8, RZ ;  /* 0x80000008021a7c10 */ /* 0x001fc8000ff3e0ff */
[----:B------:R-:W-:Y:S02]  /*1420*/  ISETP.GE.U32.AND P0, PT, R26, UR5, PT ;  /* 0x000000051a007c0c */ /* 0x000fe4000bf06070 */
[----:B---3--:R-:W-:Y:S02]  /*1430*/  VIMNMX3 R11, R11, R12, R13, !PT ;  /* 0x0000000c0b0b720f */ /* 0x008fe4000780010d */
[----:B------:R-:W-:-:S04]  /*1440*/  IADD3.X R12, PT, PT, R3, ~UR9, RZ, P1, !PT ;  /* 0x80000009030c7c10 */ /* 0x000fc80008ffe4ff */
[----:B------:R-:W-:Y:S02]  /*1450*/  ISETP.GE.U32.AND.EX P0, PT, R12, UR11, PT, P0 ;  /* 0x0000000b0c007c0c */ /* 0x000fe4000bf06100 */
        /* <DEDUP_REMOVED lines=8> */
[----:B------:R-:W-:Y:S02]  /*14e0*/  UIADD3 UR8, UP0, UPT, UR5, UR8, URZ ;  /* 0x0000000805087290 */ /* 0x000fe4000ff1e0ff */
[----:B------:R-:W-:Y:S01]  /*14f0*/  IMAD.U32 R11, RZ, RZ, UR5 ;  /* 0x00000005ff0b7e24 */ /* 0x000fe2000f8e00ff */
[----:B------:R-:W-:Y:S01]  /*1500*/  UIADD3 UR4, UPT, UPT, UR4, 0x1, URZ ;  /* 0x0000000104047890 */ /* 0x000fe2000fffe0ff */
[----:B------:R-:W-:Y:S01]  /*1510*/  IMAD.MOV.U32 R4, RZ, RZ, R6 ;  /* 0x000000ffff047224 */ /* 0x000fe200078e0006 */
[----:B------:R-:W-:Y:S01]  /*1520*/  UIADD3.X UR9, UPT, UPT, UR11, UR9, URZ, UP0, !UPT ;  /* 0x000000090b097290 */ /* 0x000fe200087fe4ff */
[----:B------:R-:W-:Y:S01]  /*1530*/  IMAD.MOV.U32 R5, RZ, RZ, R9 ;  /* 0x000000ffff057224 */ /* 0x000fe200078e0009 */
[----:B------:R-:W-:Y:S01]  /*1540*/  ISETP.LT.U32.AND P0, PT, R25, UR8, PT ;  /* 0x0000000819007c0c */ /* 0x000fe2000bf01070 */
[----:B------:R-:W-:Y:S01]  /*1550*/  VIADD R7, R7, -UR5 ;  /* 0x8000000507077c36 */ /* 0x000fe20008000000 */
[----:B------:R-:W-:Y:S01]  /*1560*/  UMOV UR10, UR6 ;  /* 0x00000006000a7c82 */ /* 0x000fe20008000000 */
[----:B------:R-:W-:-:S04]  /*1570*/  IMAD.WIDE R4, R11, 0x4, R4 ;  /* 0x000000040b047825 */ /* 0x000fc800078e0204 */
[----:B------:R-:W-:Y:S02]  /*1580*/  IMAD.U32 R13, RZ, RZ, UR9 ;  /* 0x00000009ff0d7e24 */ /* 0x000fe4000f8e00ff */
[----:B------:R-:W-:Y:S02]  /*1590*/  IMAD.MOV.U32 R6, RZ, RZ, R4 ;  /* 0x000000ffff067224 */ /* 0x000fe400078e0004 */
[----:B------:R-:W-:Y:S01]  /*15a0*/  IMAD.MOV.U32 R9, RZ, RZ, R5 ;  /* 0x000000ffff097224 */ /* 0x000fe200078e0005 */
[----:B------:R-:W-:-:S13]  /*15b0*/  ISETP.GT.U32.AND.EX P0, PT, R13, R10, PT, P0 ;  /* 0x0000000a0d00720c */ /* 0x000fda0003f04100 */
[----:B------:R-:W-:Y:S05]  /*15c0*/  @!P0 BRA `(.L_x_75) ;  /* 0xfffffffc00308947 */ /* 0x000fea000383ffff */
[----:B------:R-:W-:-:S05]  /*15d0*/  UMOV UR6, UR5 ;  /* 0x0000000500067c82 */ /* 0x000fca0008000000 */
.L_x_74:
[C---:B------:R-:W-:Y:S01]  /*15e0*/  VIADD R5, R2.reuse, -UR8 ;  /* 0x8000000802057c36 */ /* 0x040fe20008000000 */
[----:B------:R-:W-:Y:S01]  /*15f0*/  ISETP.LE.U32.AND P1, PT, R2, UR8, PT ;  /* 0x0000000802007c0c */ /* 0x000fe2000bf23070 */
[----:B------:R-:W-:Y:S01]  /*1600*/  IMAD.U32 R4, RZ, RZ, UR9 ;  /* 0x00000009ff047e24 */ /* 0x000fe2000f8e00ff */
[----:B------:R-:W-:Y:S02]  /*1610*/  BSSY.RECONVERGENT B1, `(.L_x_73) ;  /* 0x0000072000017945 */ /* 0x000fe40003800200 */
[----:B------:R-:W-:-:S04]  /*1620*/  ISETP.GE.AND P0, PT, R0, R5, PT ;  /* 0x000000050000720c */ /* 0x000fc80003f06270 */
[----:B------:R-:W-:-:S13]  /*1630*/  ISETP.GE.U32.OR.EX P0, PT, R4, R3, P0, P1 ;  /* 0x000000030400720c */ /* 0x000fda0000706510 */
[----:B------:R-:W-:Y:S05]  /*1640*/  @P0 BRA `(.L_x_76) ;  /* 0x0000000400b80947 */ /* 0x000fea0003800000 */
[----:B------:R-:W0:Y:S01]  /*1650*/  LDC R4, c[0x0][0x3c0] ;  /* 0x0000f000ff047b82 */ /* 0x000e220000000800 */
[----:B------:R-:W-:Y:S01]  /*1660*/  USHF.L.U32 UR5, UR16, 0xc, URZ ;  /* 0x0000000c10057899 */ /* 0x000fe200080006ff */
[----:B------:R-:W-:Y:S01]  /*1670*/  LOP3.LUT R3, RZ, R0, RZ, 0x33, !PT ;  /* 0x00000000ff037212 */ /* 0x000fe200078e33ff */
[----:B------:R-:W-:Y:S02]  /*1680*/  BSSY.RECONVERGENT B2, `(.L_x_77) ;  /* 0x000002f000027945 */ /* 0x000fe40003800200 */
[----:B------:R-:W-:-:S06]  /*1690*/  UIADD3 UR5, UPT, UPT, UR5, UR6, URZ ;  /* 0x0000000605057290 */ /* 0x000fcc000fffe0ff */
[----:B------:R-:W-:Y:S01]  /*16a0*/  IADD3 R2, PT, PT, R2, -UR5, R3 ;  /* 0x8000000502027c10 */ /* 0x000fe2000fffe003 */
[----:B0-----:R-:W-:Y:S02]  /*16b0*/  IMAD R3, R4, UR4, RZ ;  /* 0x0000000404037c24 */ /* 0x001fe4000f8e02ff */
[----:B------:R-:W-:Y:S02]  /*16c0*/  IMAD.MOV.U32 R4, RZ, RZ, R0 ;  /* 0x000000ffff047224 */ /* 0x000fe400078e0000 */
[----:B------:R-:W-:-:S05]  /*16d0*/  IMAD R2, R3, -0x1000, R2 ;  /* 0xfffff00003027824 */ /* 0x000fca00078e0202 */
[C---:B------:R-:W-:Y:S02]  /*16e0*/  ISETP.GE.U32.AND P0, PT, R2.reuse, 0xf00, PT ;  /* 0x00000f000200780c */ /* 0x040fe40003f06070 */
[----:B------:R-:W-:-:S04]  /*16f0*/  LEA.HI R20, R2, 0x1, RZ, 0x18 ;  /* 0x0000000102147811 */ /* 0x000fc800078fc0ff */
[----:B------:R-:W-:-:S04]  /*1700*/  LOP3.LUT R21, R20, 0xf, RZ, 0xc0, !PT ;  /* 0x0000000f14157812 */ /* 0x000fc800078ec0ff */
[----:B------:R-:W-:-:S03]  /*1710*/  ISETP.NE.AND P1, PT, R21, RZ, PT ;  /* 0x000000ff1500720c */ /* 0x000fc60003f25270 */
[----:B------:R-:W-:Y:S10]  /*1720*/  @!P0 BRA `(.L_x_78) ;  /* 0x0000000000908947 */ /* 0x000ff40003800000 */
[----:B------:R-:W-:Y:S01]  /*1730*/  LEA.HI R2, R7, 0x1, RZ, 0x18 ;  /* 0x0000000107027811 */ /* 0x000fe200078fc0ff */
[----:B------:R-:W-:-:S03]  /*1740*/  IMAD.MOV.U32 R4, RZ, RZ, R0 ;  /* 0x000000ffff047224 */ /* 0x000fc600078e0000 */
[----:B------:R-:W-:-:S05]  /*1750*/  LOP3.LUT R2, R2, 0x1fffff0, RZ, 0xc0, !PT ;  /* 0x01fffff002027812 */ /* 0x000fca00078ec0ff */
[----:B------:R-:W-:-:S07]  /*1760*/  IMAD.MOV R5, RZ, RZ, -R2 ;  /* 0x000000ffff057224 */ /* 0x000fce00078e0a02 */
.L_x_79:
[----:B------:R-:W-:Y:S02]  /*1770*/  IMAD.MOV.U32 R2, RZ, RZ, R6 ;  /* 0x000000ffff027224 */ /* 0x000fe400078e0006 */
[----:B------:R-:W-:-:S05]  /*1780*/  IMAD.MOV.U32 R3, RZ, RZ, R9 ;  /* 0x000000ffff037224 */ /* 0x000fca00078e0009 */
[----:B------:R-:W2:Y:S04]  /*1790*/  LDG.E R15, desc[UR14][R2.64+-0x2000] ;  /* 0xffe0000e020f7981 */ /* 0x000ea8000c1e1900 */
[----:B------:R-:W2:Y:S04]  /*17a0*/  LDG.E R14, desc[UR14][R2.64+-0x1c00] ;  /* 0xffe4000e020e7981 */ /* 0x000ea8000c1e1900 */
[----:B------:R-:W3:Y:S04]  /*17b0*/  LDG.E R17, desc[UR14][R2.64+-0x1800] ;  /* 0xffe8000e02117981 */ /* 0x000ee8000c1e1900 */
[----:B------:R-:W3:Y:S04]  /*17c0*/  LDG.E R16, desc[UR14][R2.64+-0x1400] ;  /* 0xffec000e02107981 */ /* 0x000ee8000c1e1900 */
        /* <DEDUP_REMOVED lines=12> */
[----:B------:R-:W-:-:S02]  /*1890*/  VIADD R5, R5, 0x10 ;  /* 0x0000001005057836 */ /* 0x000fc40000000000 */
[----:B------:R-:W-:-:S03]  /*18a0*/  VIADD R4, R4, 0x1000 ;  /* 0x0000100004047836 */ /* 0x000fc60000000000 */
[----:B------:R-:W-:Y:S02]  /*18b0*/  ISETP.NE.AND P0, PT, R5, RZ, PT ;  /* 0x000000ff0500720c */ /* 0x000fe40003f05270 */
[----:B--2---:R-:W-:-:S04]  /*18c0*/  VIMNMX3 R14, R8, R15, R14, !PT ;  /* 0x0000000f080e720f */ /* 0x004fc8000780010e */
[----:B---3--:R-:W-:-:S04]  /*18d0*/  VIMNMX3 R14, R14, R17, R16, !PT ;  /* 0x000000110e0e720f */ /* 0x008fc80007800110 */
[----:B----4-:R-:W-:-:S04]  /*18e0*/  VIMNMX3 R14, R14, R19, R18, !PT ;  /* 0x000000130e0e720f */ /* 0x010fc80007800112 */
[----:B-----5:R-:W-:-:S04]  /*18f0*/  VIMNMX3 R14, R14, R23, R22, !PT ;  /* 0x000000170e0e720f */ /* 0x020fc80007800116 */
[----:B------:R-:W-:-:S04]  /*1900*/  VIMNMX3 R14, R14, R25, R24, !PT ;  /* 0x000000190e0e720f */ /* 0x000fc80007800118 */
[----:B------:R-:W-:Y:S02]  /*1910*/  VIMNMX3 R13, R14, R13, R6, !PT ;  /* 0x0000000d0e0d720f */ /* 0x000fe40007800106 */
[----:B------:R-:W-:Y:S02]  /*1920*/  IADD3 R6, P2, PT, R2, 0x4000, RZ ;  /* 0x0000400002067810 */ /* 0x000fe40007f5e0ff */
[----:B------:R-:W-:-:S03]  /*1930*/  VIMNMX3 R12, R13, R9, R12, !PT ;  /* 0x000000090d0c720f */ /* 0x000fc6000780010c */
[----:B------:R-:W-:Y:S01]  /*1940*/  IMAD.X R9, RZ, RZ, R3, P2 ;  /* 0x000000ffff097224 */ /* 0x000fe200010e0603 */
[----:B------:R-:W-:Y:S01]  /*1950*/  VIMNMX3 R8, R12, R10, R11, !PT ;  /* 0x0000000a0c08720f */ /* 0x000fe2000780010b */
[----:B------:R-:W-:Y:S06]  /*1960*/  @P0 BRA `(.L_x_79) ;  /* 0xfffffffc00800947 */ /* 0x000fec000383ffff */
.L_x_78:
[----:B------:R-:W-:Y:S05]  /*1970*/  BSYNC.RECONVERGENT B2 ;  /* 0x0000000000027941 */ /* 0x000fea0003800200 */
.L_x_77:
[----:B------:R-:W-:Y:S05]  /*1980*/  @!P1 BRA `(.L_x_76) ;  /* 0x0000000000e89947 */ /* 0x000fea0003800000 */
[----:B------:R-:W-:Y:S01]  /*1990*/  ISETP.GE.U32.AND P0, PT, R21, 0x8, PT ;  /* 0x000000081500780c */ /* 0x000fe20003f06070 */
[----:B------:R-:W-:Y:S01]  /*19a0*/  BSSY.RECONVERGENT B2, `(.L_x_80) ;  /* 0x0000015000027945 */ /* 0x000fe20003800200 */
[----:B------:R-:W-:-:S04]  /*19b0*/  LOP3.LUT R15, R20, 0x7, RZ, 0xc0, !PT ;  /* 0x00000007140f7812 */ /* 0x000fc800078ec0ff */
[----:B------:R-:W-:-:S07]  /*19c0*/  ISETP.NE.AND P1, PT, R15, RZ, PT ;  /* 0x000000ff0f00720c */ /* 0x000fce0003f25270 */
[----:B------:R-:W-:Y:S06]  /*19d0*/  @!P0 BRA `(.L_x_81) ;  /* 0x0000000000448947 */ /* 0x000fec0003800000 */
[----:B------:R-:W-:-:S05]  /*19e0*/  IADD3 R3, P0, PT, R4, UR8, RZ ;  /* 0x0000000804037c10 */ /* 0x000fca000ff1e0ff */
[----:B------:R-:W-:Y:S01]  /*19f0*/  IMAD.X R6, RZ, RZ, UR9, P0 ;  /* 0x00000009ff067e24 */ /* 0x000fe200080e06ff */
[----:B------:R-:W-:-:S04]  /*1a00*/  LEA R2, P0, R3, UR12, 0x2 ;  /* 0x0000000c03027c11 */ /* 0x000fc8000f8010ff */
[----:B------:R-:W-:-:S05]  /*1a10*/  LEA.HI.X R3, R3, UR13, R6, 0x2, P0 ;  /* 0x0000000d03037c11 */ /* 0x000fca00080f1406 */
[----:B------:R-:W2:Y:S04]  /*1a20*/  LDG.E R5, desc[UR14][R2.64] ;  /* 0x0000000e02057981 */ /* 0x000ea8000c1e1900 */
[----:B------:R-:W2:Y:S04]  /*1a30*/  LDG.E R6, desc[UR14][R2.64+0x400] ;  /* 0x0004000e02067981 */ /* 0x000ea8000c1e1900 */
[----:B------:R-:W3:Y:S04]  /*1a40*/  LDG.E R10, desc[UR14][R2.64+0x800] ;  /* 0x0008000e020a7981 */ /* 0x000ee8000c1e1900 */
[----:B------:R-:W3:Y:S04]  /*1a50*/  LDG.E R9, desc[UR14][R2.64+0xc00] ;  /* 0x000c000e02097981 */ /* 0x000ee8000c1e1900 */
[----:B------:R-:W4:Y:S04]  /*1a60*/  LDG.E R12, desc[UR14][R2.64+0x1000] ;  /* 0x0010000e020c7981 */ /* 0x000f28000c1e1900 */
[----:B------:R-:W4:Y:S04]  /*1a70*/  LDG.E R11, desc[UR14][R2.64+0x1400] ;  /* 0x0014000e020b7981 */ /* 0x000f28000c1e1900 */
[----:B------:R-:W5:Y:S04]  /*1a80*/  LDG.E R14, desc[UR14][R2.64+0x1800] ;  /* 0x0018000e020e7981 */ /* 0x000f68000c1e1900 */
[----:B------:R-:W5:Y:S01]  /*1a90*/  LDG.E R13, desc[UR14][R2.64+0x1c00] ;  /* 0x001c000e020d7981 */ /* 0x000f62000c1e1900 */
[----:B------:R-:W-:Y:S01]  /*1aa0*/  VIADD R4, R4, 0x800 ;  /* 0x0000080004047836 */ /* 0x000fe20000000000 */
[----:B--2---:R-:W-:-:S04]  /*1ab0*/  VIMNMX3 R5, R8, R5, R6, !PT ;  /* 0x000000050805720f */ /* 0x004fc80007800106 */
[----:B---3--:R-:W-:-:S04]  /*1ac0*/  VIMNMX3 R5, R5, R10, R9, !PT ;  /* 0x0000000a0505720f */ /* 0x008fc80007800109 */
[----:B----4-:R-:W-:-:S04]  /*1ad0*/  VIMNMX3 R5, R5, R12, R11, !PT ;  /* 0x0000000c0505720f */ /* 0x010fc8000780010b */
[----:B-----5:R-:W-:-:S07]  /*1ae0*/  VIMNMX3 R8, R5, R14, R13, !PT ;  /* 0x0000000e0508720f */ /* 0x020fce000780010d */
.L_x_81:
[----:B------:R-:W-:Y:S05]  /*1af0*/  BSYNC.RECONVERGENT B2 ;  /* 0x0000000000027941 */ /* 0x000fea0003800200 */
.L_x_80:
[----:B------:R-:W-:Y:S05]  /*1b00*/  @!P1 BRA `(.L_x_76) ;  /* 0x0000000000889947 */ /* 0x000fea0003800000 */
[----:B------:R-:W-:Y:S01]  /*1b10*/  ISETP.GE.U32.AND P0, PT, R15, 0x4, PT ;  /* 0x000000040f00780c */ /* 0x000fe20003f06070 */
[----:B------:R-:W-:Y:S01]  /*1b20*/  BSSY.RECONVERGENT B2, `(.L_x_82) ;  /* 0x000000e000027945 */ /* 0x000fe20003800200 */
[----:B------:R-:W-:-:S11]  /*1b30*/  LOP3.LUT P1, RZ, R20, 0x3, RZ, 0xc0, !PT ;  /* 0x0000000314ff7812 */ /* 0x000fd6000782c0ff */
[----:B------:R-:W-:Y:S05]  /*1b40*/  @!P0 BRA `(.L_x_83) ;  /* 0x00000000002c8947 */ /* 0x000fea0003800000 */
[----:B------:R-:W-:-:S05]  /*1b50*/  IADD3 R3, P0, PT, R4, UR8, RZ ;  /* 0x0000000804037c10 */ /* 0x000fca000ff1e0ff */
[----:B------:R-:W-:Y:S01]  /*1b60*/  IMAD.X R6, RZ, RZ, UR9, P0 ;  /* 0x00000009ff067e24 */ /* 0x000fe200080e06ff */
[----:B------:R-:W-:-:S04]  /*1b70*/  LEA R2, P0, R3, UR12, 0x2 ;  /* 0x0000000c03027c11 */ /* 0x000fc8000f8010ff */
[----:B------:R-:W-:-:S05]  /*1b80*/  LEA.HI.X R3, R3, UR13, R6, 0x2, P0 ;  /* 0x0000000d03037c11 */ /* 0x000fca00080f1406 */
[----:B------:R-:W2:Y:S04]  /*1b90*/  LDG.E R5, desc[UR14][R2.64] ;  /* 0x0000000e02057981 */ /* 0x000ea8000c1e1900 */
[----:B------:R-:W2:Y:S04]  /*1ba0*/  LDG.E R6, desc[UR14][R2.64+0x400] ;  /* 0x0004000e02067981 */ /* 0x000ea8000c1e1900 */
[----:B------:R-:W3:Y:S04]  /*1bb0*/  LDG.E R10, desc[UR14][R2.64+0x800] ;  /* 0x0008000e020a7981 */ /* 0x000ee8000c1e1900 */
[----:B------:R-:W3:Y:S01]  /*1bc0*/  LDG.E R9, desc[UR14][R2.64+0xc00] ;  /* 0x000c000e02097981 */ /* 0x000ee2000c1e1900 */
[----:B------:R-:W-:Y:S01]  /*1bd0*/  VIADD R4, R4, 0x400 ;  /* 0x0000040004047836 */ /* 0x000fe20000000000 */
[----:B--2---:R-:W-:-:S04]  /*1be0*/  VIMNMX3 R5, R8, R5, R6, !PT ;  /* 0x000000050805720f */ /* 0x004fc80007800106 */
[----:B---3--:R-:W-:-:S07]  /*1bf0*/  VIMNMX3 R8, R5, R10, R9, !PT ;  /* 0x0000000a0508720f */ /* 0x008fce0007800109 */
.L_x_83:
[----:B------:R-:W-:Y:S05]  /*1c00*/  BSYNC.RECONVERGENT B2 ;  /* 0x0000000000027941 */ /* 0x000fea0003800200 */
.L_x_82:
[----:B------:R-:W-:Y:S05]  /*1c10*/  @!P1 BRA `(.L_x_76) ;  /* 0x0000000000449947 */ /* 0x000fea0003800000 */
[----:B------:R-:W-:Y:S02]  /*1c20*/  LOP3.LUT R2, R7, 0xffff, RZ, 0xc0, !PT ;  /* 0x0000ffff07027812 */ /* 0x000fe400078ec0ff */
[----:B------:R-:W-:Y:S02]  /*1c30*/  IADD3 R6, P0, PT, R4, UR10, RZ ;  /* 0x0000000a04067c10 */ /* 0x000fe4000ff1e0ff */
[----:B------:R-:W-:Y:S02]  /*1c40*/  LEA.HI R2, R2, 0x1, RZ, 0x18 ;  /* 0x0000000102027811 */ /* 0x000fe400078fc0ff */
[----:B------:R-:W-:Y:S01]  /*1c50*/  LEA R5, P1, R6, UR12, 0x2 ;  /* 0x0000000c06057c11 */ /* 0x000fe2000f8210ff */
[----:B------:R-:W-:Y:S01]  /*1c60*/  IMAD.X R3, RZ, RZ, UR7, P0 ;  /* 0x00000007ff037e24 */ /* 0x000fe200080e06ff */
[----:B------:R-:W-:-:S04]  /*1c70*/  LOP3.LUT R2, R2, 0x3, RZ, 0xc0, !PT ;  /* 0x0000000302027812 */ /* 0x000fc800078ec0ff */
[----:B------:R-:W-:Y:S01]  /*1c80*/  LEA.HI.X R6, R6, UR13, R3, 0x2, P1 ;  /* 0x0000000d06067c11 */ /* 0x000fe200088f1403 */
[----:B------:R-:W-:-:S07]  /*1c90*/  IMAD.MOV R4, RZ, RZ, -R2 ;  /* 0x000000ffff047224 */ /* 0x000fce00078e0a02 */
.L_x_84:
[----:B------:R-:W-:Y:S02]  /*1ca0*/  IMAD.MOV.U32 R3, RZ, RZ, R6 ;  /* 0x000000ffff037224 */ /* 0x000fe400078e0006 */
[----:B------:R-:W-:-:S05]  /*1cb0*/  IMAD.MOV.U32 R2, RZ, RZ, R5 ;  /* 0x000000ffff027224 */ /* 0x000fca00078e0005 */
[----:B------:R-:W2:Y:S01]  /*1cc0*/  LDG.E R3, desc[UR14][R2.64] ;  /* 0x0000000e02037981 */ /* 0x000ea2000c1e1900 */
[----:B------:R-:W-:Y:S01]  /*1cd0*/  VIADD R4, R4, 0x1 ;  /* 0x0000000104047836 */ /* 0x000fe20000000000 */
[----:B------:R-:W-:-:S04]  /*1ce0*/  IADD3 R5, P1, PT, R5, 0x400, RZ ;  /* 0x0000040005057810 */ /* 0x000fc80007f3e0ff */
[----:B------:R-:W-:Y:S01]  /*1cf0*/  ISETP.NE.AND P0, PT, R4, RZ, PT ;  /* 0x000000ff0400720c */ /* 0x000fe20003f05270 */
[----:B------:R-:W-:Y:S01]  /*1d00*/  IMAD.X R6, RZ, RZ, R6, P1 ;  /* 0x000000ffff067224 */ /* 0x000fe200008e0606 */
[----:B--2---:R-:W-:-:S11]  /*1d10*/  VIMNMX R8, PT, PT, R3, R8, !PT ;  /* 0x0000000803087248 */ /* 0x004fd60007fe0100 */
[----:B------:R-:W-:Y:S05]  /*1d20*/  @P0 BRA `(.L_x_84) ;  /* 0xfffffffc00dc0947 */ /* 0x000fea000383ffff */
.L_x_76:
[----:B------:R-:W-:Y:S05]  /*1d30*/  BSYNC.RECONVERGENT B1 ;  /* 0x0000000000017941 */ /* 0x000fea0003800200 */
.L_x_73:
        /* <DEDUP_REMOVED lines=38> */
[----:B------:R-:W-:-:S07]  /*1fa0*/  VIMNMX R5, PT, PT, R0, R3, !PT ;  /* 0x0000000300057248 */ /* 0x000fce0007fe0100 */
.L_x_72:
[----:B------:R-:W-:Y:S05]  /*1fb0*/  BSYNC.RECONVERGENT B0 ;  /* 0x0000000000007941 */ /* 0x000fea0003800200 */
.L_x_57:
[----:B------:R-:W-:Y:S05]  /*1fc0*/  @P0 EXIT ;  /* 0x000000000000094d */ /* 0x000fea0003800000 */
[----:B------:R-:W3:Y:S02]  /*1fd0*/  LDCU.64 UR4, c[0x0][0x388] ;  /* 0x00007100ff0477ac */ /* 0x000ee40008000a00 */
[----:B---3--:R-:W-:-:S06]  /*1fe0*/  UIMAD.WIDE.U32 UR4, UR16, 0x4, UR4 ;  /* 0x00000004100478a5 */ /* 0x008fcc000f8e0004 */
[----:B0-----:R-:W-:Y:S02]  /*1ff0*/  IMAD.U32 R2, RZ, RZ, UR4 ;  /* 0x00000004ff027e24 */ /* 0x001fe4000f8e00ff */
[----:B--2---:R-:W-:-:S05]  /*2000*/  IMAD.U32 R3, RZ, RZ, UR5 ;  /* 0x00000005ff037e24 */ /* 0x004fca000f8e00ff */
[----:B------:R-:W-:Y:S01]  /*2010*/  STG.E desc[UR14][R2.64], R5 ;  /* 0x0000000502007986 */ /* 0x000fe2000c10190e */
[----:B------:R-:W-:Y:S05]  /*2020*/  EXIT ;  /* 0x000000000000794d */ /* 0x000fea0003800000 */
.L_x_85:
        /* <DEDUP_REMOVED lines=13> */
.L_x_888:


//--------------------- .text._ZN3cub18CUB_300001_SM_10006detail6reduce28DeviceReduceSingleTileKernelINS2_10policy_hubIiyN4cuda3__47maximumIiEEE10Policy1000EN6thrust24THRUST_300001_SM_1000_NS6detail15normal_iteratorINSC_10device_ptrIiEEEEPiyS8_iiNS5_3std3__410__identityEEEvT0_T1_T2_T3_T4_T6_ --------------------------
	.section	.text._ZN3cub18CUB_300001_SM_10006detail6reduce28DeviceReduceSingleTileKernelINS2_10policy_hubIiyN4cuda3__47maximumIiEEE10Policy1000EN6thrust24THRUST_300001_SM_1000_NS6detail15normal_iteratorINSC_10device_ptrIiEEEEPiyS8_iiNS5_3std3__410__identityEEEvT0_T1_T2_T3_T4_T6_,"ax",@progbits
	.align	128
        .global         _ZN3cub18CUB_300001_SM_10006detail6reduce28DeviceReduceSingleTileKernelINS2_10policy_hubIiyN4cuda3__47maximumIiEEE10Policy1000EN6thrust24THRUST_300001_SM_1000_NS6detail15normal_iteratorINSC_10device_ptrIiEEEEPiyS8_iiNS5_3std3__410__identityEEEvT0_T1_T2_T3_T4_T6_
        .type           _ZN3cub18CUB_300001_SM_10006detail6reduce28DeviceReduceSingleTileKernelINS2_10policy_hubIiyN4cuda3__47maximumIiEEE10Policy1000EN6thrust24THRUST_300001_SM_1000_NS6detail15normal_iteratorINSC_10device_ptrIiEEEEPiyS8_iiNS5_3std3__410__identityEEEvT0_T1_T2_T3_T4_T6_,@function
        .size           _ZN3cub18CUB_300001_SM_10006detail6reduce28DeviceReduceSingleTileKernelINS2_10policy_hubIiyN4cuda3__47maximumIiEEE10Policy1000EN6thrust24THRUST_300001_SM_1000_NS6detail15normal_iteratorINSC_10device_ptrIiEEEEPiyS8_iiNS5_3std3__410__identityEEEvT0_T1_T2_T3_T4_T6_,(.L_x_889 - _ZN3cub18CUB_300001_SM_10006detail6reduce28DeviceReduceSingleTileKernelINS2_10policy_hubIiyN4cuda3__47maximumIiEEE10Policy1000EN6thrust24THRUST_300001_SM_1000_NS6detail15normal_iteratorINSC_10device_ptrIiEEEEPiyS8_iiNS5_3std3__410__identityEEEvT0_T1_T2_T3_T4_T6_)
        .other          _ZN3cub18CUB_300001_SM_10006detail6reduce28DeviceReduceSingleTileKernelINS2_10policy_hubIiyN4cuda3__47maximumIiEEE10Policy1000EN6thrust24THRUST_300001_SM_1000_NS6detail15normal_iteratorINSC_10device_ptrIiEEEEPiyS8_iiNS5_3std3__410__identityEEEvT0_T1_T2_T3_T4_T6_,@"STO_CUDA_ENTRY STV_DEFAULT"
_ZN3cub18CUB_300001_SM_10006detail6reduce28DeviceReduceSingleTileKernelINS2_10policy_hubIiyN4cuda3__47maximumIiEEE10Policy1000EN6thrust24THRUST_300001_SM_1000_NS6detail15normal_iteratorINSC_10device_ptrIiEEEEPiyS8_iiNS5_3std3__410__identityEEEvT0_T1_T2_T3_T4_T6_:
.text._ZN3cub18CUB_300001_SM_10006detail6reduce28DeviceReduceSingleTileKernelINS2_10policy_hubIiyN4cuda3__47maximumIiEEE10Policy1000EN6thrust24THRUST_300001_SM_1000_NS6detail15normal_iteratorINSC_10device_ptrIiEEEEPiyS8_iiNS5_3std3__410__identityEEEvT0_T1_T2_T3_T4_T6_:
[----:B------:R-:W-:Y:S01]  /*0000*/  LDC R1, c[0x0][0x37c] ;  /* 0x0000df00ff017b82 */ /* 0x000fe20000000800 */
[----:B------:R-:W0:Y:S01]  /*0010*/  LDCU.64 UR4, c[0x0][0x390] ;  /* 0x00007200ff0477ac */ /* 0x000e220008000a00 */
[----:B------:R-:W1:Y:S01]  /*0020*/  LDCU.64 UR6, c[0x0][0x358] ;  /* 0x00006b00ff0677ac */ /* 0x000e620008000a00 */
[----:B0-----:R-:W-:Y:S02]  /*0030*/  IMAD.U32 R4, RZ, RZ, UR4 ;  /* 0x00000004ff047e24 */ /* 0x001fe4000f8e00ff */
[----:B------:R-:W-:-:S03]  /*0040*/  IMAD.U32 R5, RZ, RZ, UR5 ;  /* 0x00000005ff057e24 */ /* 0x000fc6000f8e00ff */
[----:B------:R-:W-:-:S04]  /*0050*/  ISETP.NE.U32.AND P0, PT, R4, RZ, PT ;  /* 0x000000ff0400720c */ /* 0x000fc80003f05070 */
[----:B------:R-:W-:-:S13]  /*0060*/  ISETP.NE.AND.EX P0, PT, R5, RZ, PT, P0 ;  /* 0x000000ff0500720c */ /* 0x000fda0003f05300 */
        /* <DEDUP_REMOVED lines=8> */
.L_x_86:
[----:B------:R-:W-:Y:S01]  /*00f0*/  ISETP.GT.U32.AND P0, PT, R4, 0xfff, PT ;  /* 0x00000fff0400780c */ /* 0x000fe20003f04070 */
[----:B------:R-:W-:Y:S03]  /*0100*/  BSSY.RECONVERGENT B0, `(.L_x_87) ;  /* 0x00001c4000007945 */ /* 0x000fe60003800200 */
[----:B------:R-:W-:-:S13]  /*0110*/  ISETP.GT.U32.AND.EX P0, PT, R5, RZ, PT, P0 ;  /* 0x000000ff0500720c */ /* 0x000fda0003f04100 */
[----:B------:R-:W-:Y:S05]  /*0120*/  @P0 BRA `(.L_x_88) ;  /* 0x0000000c006c0947 */ /* 0x000fea0003800000 */
[----:B------:R-:W0:Y:S01]  /*0130*/  S2R R7, SR_TID.X ;  /* 0x0000000000077919 */ /* 0x000e220000002100 */
[----:B------:R-:W-:Y:S01]  /*0140*/  BSSY.RECONVERGENT B1, `(.L_x_89) ;  /* 0x0000009000017945 */ /* 0x000fe20003800200 */
[----:B------:R-:W-:Y:S01]  /*0150*/  IMAD.MOV.U32 R0, RZ, RZ, RZ ;  /* 0x000000ffff007224 */ /* 0x000fe200078e00ff */
[----:B0-----:R-:W-:Y:S01]  /*0160*/  ISETP.GE.U32.AND P0, PT, R7, R4, PT ;  /* 0x000000040700720c */ /* 0x001fe20003f06070 */
[----:B------:R-:W-:-:S12]  /*0170*/  IMAD.MOV.U32 R9, RZ, RZ, R7 ;  /* 0x000000ffff097224 */ /* 0x000fd800078e0007 */
[----:B------:R-:W-:Y:S05]  /*0180*/  @P0 BRA `(.L_x_90) ;  /* 0x0000000000100947 */ /* 0x000fea0003800000 */
[----:B------:R-:W0:Y:S02]  /*0190*/  LDC.64 R2, c[0x0][0x380] ;  /* 0x0000e000ff027b82 */ /* 0x000e240000000a00 */
[----:B0-----:R-:W-:-:S05]  /*01a0*/  IMAD.WIDE.U32 R2, R7, 0x4, R2 ;  /* 0x0000000407027825 */ /* 0x001fca00078e0002 */
[----:B------:R0:W5:Y:S01]  /*01b0*/  LDG.E R0, desc[UR6][R2.64] ;  /* 0x0000000602007981 */ /* 0x000162000c1e1900 */
[----:B------:R-:W-:-:S07]  /*01c0*/  VIADD R9, R7, 0x100 ;  /* 0x0000010007097836 */ /* 0x000fce0000000000 */
.L_x_90:
[----:B------:R-:W-:Y:S05]  /*01d0*/  BSYNC.RECONVERGENT B1 ;  /* 0x0000000000017941 */ /* 0x000fea0003800200 */
.L_x_89:
[----:B------:R-:W-:Y:S01]  /*01e0*/  ISETP.GE.U32.AND P0, PT, R9, R4, PT ;  /* 0x000000040900720c */ /* 0x000fe20003f06070 */
[----:B------:R-:W-:-:S12]  /*01f0*/  BSSY.RECONVERGENT B1, `(.L_x_91) ;  /* 0x0000060000017945 */ /* 0x000fd80003800200 */
[----:B------:R-:W-:Y:S05]  /*0200*/  @P0 BRA `(.L_x_92) ;  /* 0x0000000400780947 */ /* 0x000fea0003800000 */
[----:B0-----:R-:W-:Y:S01]  /*0210*/  LOP3.LUT R3, RZ, R9, RZ, 0x33, !PT ;  /* 0x00000009ff037212 */ /* 0x001fe200078e33ff */
[----:B------:R-:W-:Y:S04]  /*0220*/  BSSY.RECONVERGENT B2, `(.L_x_93) ;  /* 0x000002c000027945 */ /* 0x000fe80003800200 */
[----:B------:R-:W-:-:S05]  /*0230*/  IMAD.IADD R3, R3, 0x1, R4 ;  /* 0x0000000103037824 */ /* 0x000fca00078e0204 */
[C---:B------:R-:W-:Y:S02]  /*0240*/  ISETP.GE.U32.AND P0, PT, R3.reuse, 0xf00, PT ;  /* 0x00000f000300780c */ /* 0x040fe40003f06070 */
[----:B------:R-:W-:-:S04]  /*0250*/  LEA.HI R6, R3, 0x1, RZ, 0x18 ;  /* 0x0000000103067811 */ /* 0x000fc800078fc0ff */
[----:B------:R-:W-:-:S04]  /*0260*/  LOP3.LUT R22, R6, 0xf, RZ, 0xc0, !PT ;  /* 0x0000000f06167812 */ /* 0x000fc800078ec0ff */
[----:B------:R-:W-:-:S03]  /*0270*/  ISETP.NE.AND P1, PT, R22, RZ, PT ;  /* 0x000000ff1600720c */ /* 0x000fc60003f25270 */
[----:B------:R-:W-:Y:S10]  /*0280*/  @!P0 BRA `(.L_x_94) ;  /* 0x0000000000948947 */ /* 0x000ff40003800000 */
[----:B------:R-:W0:Y:S01]  /*0290*/  LDC.64 R2, c[0x0][0x380] ;  /* 0x0000e000ff027b82 */ /* 0x000e220000000a00 */
[----:B------:R-:W-:-:S05]  /*02a0*/  LOP3.LUT R8, R6, 0x1fffff0, RZ, 0xc0, !PT ;  /* 0x01fffff006087812 */ /* 0x000fca00078ec0ff */
[----:B------:R-:W-:Y:S02]  /*02b0*/  IMAD.MOV R8, RZ, RZ, -R8 ;  /* 0x000000ffff087224 */ /* 0x000fe400078e0a08 */
[----:B0-----:R-:W-:-:S03]  /*02c0*/  IMAD.WIDE.U32 R2, R9, 0x4, R2 ;  /* 0x0000000409027825 */ /* 0x001fc600078e0002 */
[----:B------:R-:W-:-:S05]  /*02d0*/  IADD3 R15, P0, PT, R2, 0x2000, RZ ;  /* 0x00002000020f7810 */ /* 0x000fca0007f1e0ff */
[----:B------:R-:W-:-:S08]  /*02e0*/  IMAD.X R3, RZ, RZ, R3, P0 ;  /* 0x000000ffff037224 */ /* 0x000fd000000e0603 */
.L_x_95:
        /* <DEDUP_REMOVED lines=31> */
.L_x_94:
[----:B------:R-:W-:Y:S05]  /*04e0*/  BSYNC.RECONVERGENT B2 ;  /* 0x0000000000027941 */ /* 0x000fea0003800200 */
.L_x_93:
[----:B------:R-:W-:Y:S05]  /*04f0*/  @!P1 BRA `(.L_x_92) ;  /* 0x0000000000bc9947 */ /* 0x000fea0003800000 */
[----:B------:R-:W-:Y:S01]  /*0500*/  ISETP.GE.U32.AND P0, PT, R22, 0x8, PT ;  /* 0x000000081600780c */ /* 0x000fe20003f06070 */
[----:B------:R-:W-:Y:S01]  /*0510*/  BSSY.RECONVERGENT B2, `(.L_x_96) ;  /* 0x0000013000027945 */ /* 0x000fe20003800200 */
[----:B------:R-:W-:-:S04]  /*0520*/  LOP3.LUT R16, R6, 0x7, RZ, 0xc0, !PT ;  /* 0x0000000706107812 */ /* 0x000fc800078ec0ff */
[----:B------:R-:W-:-:S07]  /*0530*/  ISETP.NE.AND P1, PT, R16, RZ, PT ;  /* 0x000000ff1000720c */ /* 0x000fce0003f25270 */
[----:B------:R-:W-:Y:S06]  /*0540*/  @!P0 BRA `(.L_x_97) ;  /* 0x00000000003c8947 */ /* 0x000fec0003800000 */
[----:B------:R-:W0:Y:S02]  /*0550*/  LDC.64 R2, c[0x0][0x380] ;  /* 0x0000e000ff027b82 */ /* 0x000e240000000a00 */
[----:B0-----:R-:W-:-:S05]  /*0560*/  IMAD.WIDE R2, R9, 0x4, R2 ;  /* 0x0000000409027825 */ /* 0x001fca00078e0202 */
        /* <DEDUP_REMOVED lines=13> */
.L_x_97:
[----:B------:R-:W-:Y:S05]  /*0640*/  BSYNC.RECONVERGENT B2 ;  /* 0x0000000000027941 */ /* 0x000fea0003800200 */
.L_x_96:
        /* <DEDUP_REMOVED lines=11> */
[----:B------:R-:W3:Y:S01]  /*0700*/  LDG.E R10, desc[UR6][R2.64+0xc00] ;  /* 0x000c0006020a7981 */ /* 0x000ee2000c1e1900 */
[----:B------:R-:W-:Y:S01]  /*0710*/  VIADD R9, R9, 0x400 ;  /* 0x0000040009097836 */ /* 0x000fe20000000000 */
[----:B--2--5:R-:W-:-:S04]  /*0720*/  VIMNMX3 R0, R0, R11, R8, !PT ;  /* 0x0000000b0000720f */ /* 0x024fc80007800108 */
[----:B---3--:R-:W-:-:S07]  /*0730*/  VIMNMX3 R0, R0, R13, R10, !PT ;  /* 0x0000000d0000720f */ /* 0x008fce000780010a */
.L_x_99:
[----:B------:R-:W-:Y:S05]  /*0740*/  BSYNC.RECONVERGENT B2 ;  /* 0x0000000000027941 */ /* 0x000fea0003800200 */
.L_x_98:
[----:B------:R-:W-:Y:S05]  /*0750*/  @!P1 BRA `(.L_x_92) ;  /* 0x0000000000249947 */ /* 0x000fea0003800000 */
[----:B------:R-:W0:Y:S01]  /*0760*/  LDC.64 R10, c[0x0][0x380] ;  /* 0x0000e000ff0a7b82 */ /* 0x000e220000000a00 */
[----:B------:R-:W-:-:S07]  /*0770*/  IMAD.MOV R6, RZ, RZ, -R6 ;  /* 0x000000ffff067224 */ /* 0x000fce00078e0a06 */
.L_x_100:
[----:B0-----:R-:W-:-:S06]  /*0780*/  IMAD.WIDE R2, R9, 0x4, R10 ;  /* 0x0000000409027825 */ /* 0x001fcc00078e020a */
[----:B------:R-:W2:Y:S01]  /*0790*/  LDG.E R3, desc[UR6][R2.64] ;  /* 0x0000000602037981 */ /* 0x000ea2000c1e1900 */
[----:B------:R-:W-:Y:S02]  /*07a0*/  VIADD R6, R6, 0x1 ;  /* 0x0000000106067836 */ /* 0x000fe40000000000 */
[----:B------:R-:W-:-:S03]  /*07b0*/  VIADD R9, R9, 0x100 ;  /* 0x0000010009097836 */ /* 0x000fc60000000000 */
[----:B------:R-:W-:Y:S02]  /*07c0*/  ISETP.NE.AND P0, PT, R6, RZ, PT ;  /* 0x000000ff0600720c */ /* 0x000fe40003f05270 */
[----:B--2--5:R-:W-:-:S11]  /*07d0*/  VIMNMX R0, PT, PT, R3, R0, !PT ;  /* 0x0000000003007248 */ /* 0x024fd60007fe0100 */
[----:B------:R-:W-:Y:S05]  /*07e0*/  @P0 BRA `(.L_x_100) ;  /* 0xfffffffc00e40947 */ /* 0x000fea000383ffff */
.L_x_92:
[----:B------:R-:W-:Y:S05]  /*07f0*/  BSYNC.RECONVERGENT B1 ;  /* 0x0000000000017941 */ /* 0x000fea0003800200 */
.L_x_91:
[----:B------:R-:W-:Y:S01]  /*0800*/  ISETP.GE.U32.AND P0, PT, R4, 0x100, PT ;  /* 0x000001000400780c */ /* 0x000fe20003f06070 */
[----:B-----5:R-:W-:-:S03]  /*0810*/  IMAD.MOV.U32 R11, RZ, RZ, R0 ;  /* 0x000000ffff0b7224 */ /* 0x020fc600078e0000 */
[----:B------:R-:W-:-:S13]  /*0820*/  ISETP.GE.U32.AND.EX P0, PT, R5, RZ, PT, P0 ;  /* 0x000000ff0500720c */ /* 0x000fda0003f06100 */
[----:B------:R-:W-:Y:S05]  /*0830*/  @!P0 BRA `(.L_x_101) ;  /* 0x0000000000a08947 */ /* 0x000fea0003800000 */
[----:B------:R-:W1:Y:S01]  /*0840*/  S2R R6, SR_LANEID ;  /* 0x0000000000067919 */ /* 0x000e620000000000 */
[----:B------:R-:W-:Y:S01]  /*0850*/  ISETP.NE.AND P5, PT, R7, RZ, PT ;  /* 0x000000ff0700720c */ /* 0x000fe20003fa5270 */
[----:B------:R-:W2:Y:S02]  /*0860*/  SHFL.DOWN PT, R0, R11, 0x1, 0x1f ;  /* 0x08201f000b007f89 */ /* 0x000ea400000e0000 */
[----:B--2---:R-:W-:Y:S02]  /*0870*/  VIMNMX R0, PT, PT, R0, R11, !PT ;  /* 0x0000000b00007248 */ /* 0x004fe40007fe0100 */
[C---:B-1----:R-:W-:Y:S02]  /*0880*/  ISETP.GT.AND P0, PT, R6.reuse, 0x1e, PT ;  /* 0x0000001e0600780c */ /* 0x042fe40003f04270 */
[----:B------:R-:W-:Y:S02]  /*0890*/  ISETP.NE.AND P1, PT, R6, RZ, PT ;  /* 0x000000ff0600720c */ /* 0x000fe40003f25270 */
[----:B------:R-:W-:-:S02]  /*08a0*/  SEL R0, R11, R0, P0 ;  /* 0x000000000b007207 */ /* 0x000fc40000000000 */
        /* <DEDUP_REMOVED lines=15> */
[----:B------:R-:W-:-:S03]  /*09a0*/  ISETP.GT.AND P0, PT, R6, 0xf, PT ;  /* 0x0000000f0600780c */ /* 0x000fc60003f04270 */
[----:B------:R-:W0:Y:S02]  /*09b0*/  SHFL.DOWN PT, R3, R0, 0x10, 0x1f ;  /* 0x0a001f0000037f89 */ /* 0x000e2400000e0000 */
[----:B0-----:R-:W-:-:S04]  /*09c0*/  VIMNMX R3, PT, PT, R0, R3, !PT ;  /* 0x0000000300037248 */ /* 0x001fc80007fe0100 */
[----:B------:R-:W-:Y:S01]  /*09d0*/  SEL R9, R0, R3, P0 ;  /* 0x0000000300097207 */ /* 0x000fe20000000000 */
[----:B------:R1:W-:Y:S01]  /*09e0*/  @!P1 STS [R2+0x8], R3 ;  /* 0x0000080302009388 */ /* 0x0003e20000000800 */
[----:B------:R-:W-:Y:S06]  /*09f0*/  BAR.SYNC.DEFER_BLOCKING 0x0 ;  /* 0x0000000000007b1d */ /* 0x000fec0000010000 */
[----:B------:R-:W-:Y:S05]  /*0a00*/  @P5 BRA `(.L_x_102) ;  /* 0x0000001000cc5947 */ /* 0x000fea0003800000 */
[----:B------:R-:W0:Y:S01]  /*0a10*/  S2UR UR5, SR_CgaCtaId ;  /* 0x00000000000579c3 */ /* 0x000e220000008800 */
[----:B------:R-:W-:Y:S02]  /*0a20*/  UMOV UR4, 0x400 ;  /* 0x0000040000047882 */ /* 0x000fe40000000000 */
[----:B0-----:R-:W-:-:S09]  /*0a30*/  ULEA UR4, UR5, UR4, 0x18 ;  /* 0x0000000405047291 */ /* 0x001fd2000f8ec0ff */
[----:B------:R-:W-:Y:S04]  /*0a40*/  LDS R0, [UR4+0xc] ;  /* 0x00000c04ff007984 */ /* 0x000fe80008000800 */
[----:B------:R-:W0:Y:S04]  /*0a50*/  LDS.128 R4, [UR4+0x10] ;  /* 0x00001004ff047984 */ /* 0x000e280008000c00 */
[----:B-1----:R-:W1:Y:S01]  /*0a60*/  LDS.64 R2, [UR4+0x20] ;  /* 0x00002004ff027984 */ /* 0x002e620008000a00 */
[----:B0-----:R-:W-:-:S04]  /*0a70*/  VIMNMX3 R0, R9, R0, R4, !PT ;  /* 0x000000000900720f */ /* 0x001fc80007800104 */
[----:B------:R-:W-:-:S04]  /*0a80*/  VIMNMX3 R0, R0, R5, R6, !PT ;  /* 0x000000050000720f */ /* 0x000fc80007800106 */
[----:B-1----:R-:W-:-:S04]  /*0a90*/  VIMNMX3 R0, R0, R7, R2, !PT ;  /* 0x000000070000720f */ /* 0x002fc80007800102 */
[----:B------:R-:W-:Y:S01]  /*0aa0*/  VIMNMX R9, PT, PT, R0, R3, !PT ;  /* 0x0000000300097248 */ /* 0x000fe20007fe0100 */
[----:B------:R-:W-:Y:S06]  /*0ab0*/  BRA `(.L_x_102) ;  /* 0x0000001000a07947 */ /* 0x000fec0003800000 */
.L_x_101:
[----:B------:R-:W1:Y:S01]  /*0ac0*/  S2R R13, SR_LANEID ;  /* 0x00000000000d7919 */ /* 0x000e620000000000 */
[C---:B------:R-:W-:Y:S02]  /*0ad0*/  LOP3.LUT R0, R7.reuse, 0x3e0, RZ, 0xc0, !PT ;  /* 0x000003e007007812 */ /* 0x040fe400078ec0ff */
[----:B------:R-:W-:Y:S02]  /*0ae0*/  ISETP.NE.AND P5, PT, R7, RZ, PT ;  /* 0x000000ff0700720c */ /* 0x000fe40003fa5270 */
[----:B------:R-:W-:Y:S01]  /*0af0*/  LOP3.LUT R9, RZ, R0, RZ, 0x33, !PT ;  /* 0x00000000ff097212 */ /* 0x000fe200078e33ff */
[----:B0-----:R-:W-:-:S04]  /*0b00*/  VIADD R3, R0, 0x20 ;  /* 0x0000002000037836 */ /* 0x001fc80000000000 */
[----:B------:R-:W-:Y:S01]  /*0b10*/  IMAD.IADD R9, R9, 0x1, R4 ;  /* 0x0000000109097824 */ /* 0x000fe200078e0204 */
[----:B------:R-:W-:-:S04]  /*0b20*/  ISETP.GT.U32.AND P0, PT, R3, R4, PT ;  /* 0x000000040300720c */ /* 0x000fc80003f04070 */
        /* <DEDUP_REMOVED lines=26> */
[----:B0-----:R-:W-:-:S05]  /*0cd0*/  @!P0 VIMNMX R11, PT, PT, R11, R2, !PT ;  /* 0x000000020b0b8248 */ /* 0x001fca0007fe0100 */
[----:B------:R-:W-:-:S05]  /*0ce0*/  IMAD.MOV.U32 R9, RZ, RZ, R11 ;  /* 0x000000ffff097224 */ /* 0x000fca00078e000b */
[----:B------:R0:W-:Y:S01]  /*0cf0*/  @!P1 STS [R6+0x8], R9 ;  /* 0x0000080906009388 */ /* 0x0001e20000000800 */
[----:B------:R-:W-:Y:S06]  /*0d00*/  BAR.SYNC.DEFER_BLOCKING 0x0 ;  /* 0x0000000000007b1d */ /* 0x000fec0000010000 */
[----:B------:R-:W-:Y:S05]  /*0d10*/  @P5 BRA `(.L_x_102) ;  /* 0x0000001000085947 */ /* 0x000fea0003800000 */
[----:B------:R-:W1:Y:S01]  /*0d20*/  S2UR UR5, SR_CgaCtaId ;  /* 0x00000000000579c3 */ /* 0x000e620000008800 */
[----:B------:R-:W-:Y:S01]  /*0d30*/  UMOV UR4, 0x400 ;  /* 0x0000040000047882 */ /* 0x000fe20000000000 */
[C---:B------:R-:W-:Y:S02]  /*0d40*/  ISETP.GT.U32.AND P3, PT, R4.reuse, 0x20, PT ;  /* 0x000000200400780c */ /* 0x040fe40003f64070 */
[C---:B------:R-:W-:Y:S02]  /*0d50*/  ISETP.GT.U32.AND P1, PT, R4.reuse, 0x40, PT ;  /* 0x000000400400780c */ /* 0x040fe40003f24070 */
[C---:B------:R-:W-:Y:S02]  /*0d60*/  ISETP.GT.U32.AND.EX P3, PT, R5.reuse, RZ, PT, P3 ;  /* 0x000000ff0500720c */ /* 0x040fe40003f64130 */
[----:B------:R-:W-:Y:S02]  /*0d70*/  ISETP.GT.U32.AND P0, PT, R4, 0x60, PT ;  /* 0x000000600400780c */ /* 0x000fe40003f04070 */
[----:B------:R-:W-:-:S02]  /*0d80*/  ISETP.GT.U32.AND.EX P1, PT, R5, RZ, PT, P1 ;  /* 0x000000ff0500720c */ /* 0x000fc40003f24110 */
[C---:B------:R-:W-:Y:S02]  /*0d90*/  ISETP.GT.U32.AND P2, PT, R4.reuse, 0x80, PT ;  /* 0x000000800400780c */ /* 0x040fe40003f44070 */
[C---:B------:R-:W-:Y:S02]  /*0da0*/  ISETP.GT.U32.AND.EX P0, PT, R5.reuse, RZ, PT, P0 ;  /* 0x000000ff0500720c */ /* 0x040fe40003f04100 */
[----:B------:R-:W-:Y:S02]  /*0db0*/  ISETP.GT.U32.AND P4, PT, R4, 0xa0, PT ;  /* 0x000000a00400780c */ /* 0x000fe40003f84070 */
[C---:B------:R-:W-:Y:S02]  /*0dc0*/  ISETP.GT.U32.AND.EX P2, PT, R5.reuse, RZ, PT, P2 ;  /* 0x000000ff0500720c */ /* 0x040fe40003f44120 */
[----:B------:R-:W-:Y:S01]  /*0dd0*/  ISETP.GT.U32.AND.EX P4, PT, R5, RZ, PT, P4 ;  /* 0x000000ff0500720c */ /* 0x000fe20003f84140 */
[----:B-1----:R-:W-:-:S09]  /*0de0*/  ULEA UR4, UR5, UR4, 0x18 ;  /* 0x0000000405047291 */ /* 0x002fd2000f8ec0ff */
[----:B------:R-:W0:Y:S04]  /*0df0*/  LDS R0, [UR4+0xc] ;  /* 0x00000c04ff007984 */ /* 0x000e280008000800 */
[----:B------:R-:W1:Y:S04]  /*0e00*/  LDS.128 R12, [UR4+0x10] ;  /* 0x00001004ff0c7984 */ /* 0x000e680008000c00 */
[----:B------:R-:W2:Y:S01]  /*0e10*/  LDS.64 R2, [UR4+0x20] ;  /* 0x00002004ff027984 */ /* 0x000ea20008000a00 */
[----:B0-----:R-:W-:Y:S02]  /*0e20*/  @P3 VIMNMX R9, PT, PT, R9, R0, !PT ;  /* 0x0000000009093248 */ /* 0x001fe40007fe0100 */
[----:B------:R-:W-:-:S02]  /*0e30*/  ISETP.GT.U32.AND P3, PT, R4, 0xc0, PT ;  /* 0x000000c00400780c */ /* 0x000fc40003f64070 */
[----:B-1----:R-:W-:Y:S02]  /*0e40*/  @P1 VIMNMX R9, PT, PT, R9, R12, !PT ;  /* 0x0000000c09091248 */ /* 0x002fe40007fe0100 */
[----:B------:R-:W-:Y:S02]  /*0e50*/  ISETP.GT.U32.AND P1, PT, R4, 0xe0, PT ;  /* 0x000000e00400780c */ /* 0x000fe40003f24070 */
[----:B------:R-:W-:Y:S02]  /*0e60*/  ISETP.GT.U32.AND.EX P3, PT, R5, RZ, PT, P3 ;  /* 0x000000ff0500720c */ /* 0x000fe40003f64130 */
[----:B------:R-:W-:Y:S02]  /*0e70*/  @P0 VIMNMX R9, PT, PT, R9, R13, !PT ;  /* 0x0000000d09090248 */ /* 0x000fe40007fe0100 */
[----:B------:R-:W-:Y:S02]  /*0e80*/  ISETP.GT.U32.AND.EX P1, PT, R5, RZ, PT, P1 ;  /* 0x000000ff0500720c */ /* 0x000fe40003f24110 */
[----:B------:R-:W-:-:S04]  /*0e90*/  @P2 VIMNMX R9, PT, PT, R9, R14, !PT ;  /* 0x0000000e09092248 */ /* 0x000fc80007fe0100 */
[----:B------:R-:W-:-:S04]  /*0ea0*/  @P4 VIMNMX R9, PT, PT, R9, R15, !PT ;  /* 0x0000000f09094248 */ /* 0x000fc80007fe0100 */
[----:B--2---:R-:W-:-:S04]  /*0eb0*/  @P3 VIMNMX R9, PT, PT, R9, R2, !PT ;  /* 0x0000000209093248 */ /* 0x004fc80007fe0100 */
[----:B------:R-:W-:Y:S01]  /*0ec0*/  @P1 VIMNMX R9, PT, PT, R9, R3, !PT ;  /* 0x0000000309091248 */ /* 0x000fe20007fe0100 */
[----:B------:R-:W-:Y:S06]  /*0ed0*/  BRA `(.L_x_102) ;  /* 0x0000000c00987947 */ /* 0x000fec0003800000 */
.L_x_88:
[----:B------:R-:W0:Y:S01]  /*0ee0*/  S2R R0, SR_TID.X ;  /* 0x0000000000007919 */ /* 0x000e220000002100 */
[----:B------:R-:W0:Y:S02]  /*0ef0*/  LDC.64 R2, c[0x0][0x380] ;  /* 0x0000e000ff027b82 */ /* 0x000e240000000a00 */
[----:B0-----:R-:W-:-:S05]  /*0f00*/  IMAD.WIDE.U32 R2, R0, 0x4, R2 ;  /* 0x0000000400027825 */ /* 0x001fca00078e0002 */
        /* <DEDUP_REMOVED lines=16> */
[----:B------:R-:W-:-:S04]  /*1010*/  IADD3 R12, P1, PT, R4, -0x1000, RZ ;  /* 0xfffff000040c7810 */ /* 0x000fc80007f3e0ff */
[----:B------:R-:W-:Y:S02]  /*1020*/  ISETP.GE.U32.AND P0, PT, R12, 0x1000, PT ;  /* 0x000010000c00780c */ /* 0x000fe40003f06070 */
[----:B--2---:R-:W-:Y:S02]  /*1030*/  VIMNMX3 R9, R9, R10, R11, !PT ;  /* 0x0000000a0909720f */ /* 0x004fe4000780010b */
[----:B------:R-:W-:-:S04]  /*1040*/  IADD3.X R11, PT, PT, R5, -0x1, RZ, P1, !PT ;  /* 0xffffffff050b7810 */ /* 0x000fc80000ffe4ff */
[----:B------:R-:W-:Y:S02]  /*1050*/  ISETP.GE.U32.AND.EX P0, PT, R11, RZ, PT, P0 ;  /* 0x000000ff0b00720c */ /* 0x000fe40003f06100 */
[----:B---3--:R-:W-:Y:S01]  /*1060*/  VIMNMX3 R6, R6, R7, R8, !PT ;  /* 0x000000070606720f */ /* 0x008fe20007800108 */
[----:B------:R-:W-:Y:S01]  /*1070*/  IMAD.MOV.U32 R8, RZ, RZ, RZ ;  /* 0x000000ffff087224 */ /* 0x000fe200078e00ff */
[----:B----4-:R-:W-:-:S04]  /*1080*/  VIMNMX3 R13, R13, R14, R15, !PT ;  /* 0x0000000e0d0d720f */ /* 0x010fc8000780010f */
[----:B------:R-:W-:Y:S02]  /*1090*/  VIMNMX3 R6, R6, R9, R13, !PT ;  /* 0x000000090606720f */ /* 0x000fe4000780010d */
[----:B-----5:R-:W-:Y:S01]  /*10a0*/  VIMNMX3 R17, R16, R17, R18, !PT ;  /* 0x000000111011720f */ /* 0x020fe20007800112 */
[----:B------:R-:W-:Y:S01]  /*10b0*/  IMAD.MOV.U32 R9, RZ, RZ, 0x1000 ;  /* 0x00001000ff097424 */ /* 0x000fe200078e00ff */
[----:B------:R-:W-:-:S04]  /*10c0*/  VIMNMX3 R19, R19, R20, R21, !PT ;  /* 0x000000141313720f */ /* 0x000fc80007800115 */
[----:B------:R-:W-:-:S04]  /*10d0*/  VIMNMX3 R17, R17, R19, R22, !PT ;  /* 0x000000131111720f */ /* 0x000fc80007800116 */
[----:B------:R-:W-:Y:S01]  /*10e0*/  VIMNMX R10, PT, PT, R6, R17, !PT ;  /* 0x00000011060a7248 */ /* 0x000fe20007fe0100 */
[----:B------:R-:W-:Y:S06]  /*10f0*/  @!P0 BRA `(.L_x_103) ;  /* 0x0000000000a08947 */ /* 0x000fec0003800000 */
[----:B------:R-:W0:Y:S01]  /*1100*/  LDC.64 R4, c[0x0][0x390] ;  /* 0x0000e400ff047b82 */ /* 0x000e220000000a00 */
[----:B------:R-:W-:Y:S02]  /*1110*/  IMAD.MOV.U32 R9, RZ, RZ, 0x1000 ;  /* 0x00001000ff097424 */ /* 0x000fe400078e00ff */
[----:B------:R-:W-:-:S07]  /*1120*/  IMAD.MOV.U32 R8, RZ, RZ, RZ ;  /* 0x000000ffff087224 */ /* 0x000fce00078e00ff */
.L_x_105:
[----:B------:R-:W-:-:S04]  /*1130*/  LEA R6, P0, R9, R2, 0x2 ;  /* 0x0000000209067211 */ /* 0x000fc800078010ff */
[----:B------:R-:W-:-:S05]  /*1140*/  LEA.HI.X R7, R9, R3, R8, 0x2, P0 ;  /* 0x0000000309077211 */ /* 0x000fca00000f1408 */
[----:B------:R-:W2:Y:S04]  /*1150*/  LDG.E R13, desc[UR6][R6.64+0x800] ;  /* 0x00080006060d7981 */ /* 0x000ea8000c1e1900 */
[----:B------:R-:W2:Y:S04]  /*1160*/  LDG.E R14, desc[UR6][R6.64+0xc00] ;  /* 0x000c0006060e7981 */ /* 0x000ea8000c1e1900 */
[----:B------:R-:W2:Y:S04]  /*1170*/  LDG.E R15, desc[UR6][R6.64+0x1000] ;  /* 0x00100006060f7981 */ /* 0x000ea8000c1e1900 */
        /* <DEDUP_REMOVED lines=13> */
[----:B0-----:R-:W-:-:S04]  /*1250*/  IADD3 R29, P1, PT, -R9, R4, RZ ;  /* 0x00000004091d7210 */ /* 0x001fc80007f3e1ff */
[----:B------:R-:W-:Y:S02]  /*1260*/  ISETP.GE.U32.AND P0, PT, R29, 0x1000, PT ;  /* 0x000010001d00780c */ /* 0x000fe40003f06070 */
[----:B--2---:R-:W-:Y:S01]  /*1270*/  VIMNMX3 R13, R13, R14, R15, !PT ;  /* 0x0000000e0d0d720f */ /* 0x004fe2000780010f */
[----:B------:R-:W-:-:S05]  /*1280*/  IMAD.X R14, R5, 0x1, ~R8, P1 ;  /* 0x00000001050e7824 */ /* 0x000fca00008e0e08 */
[----:B------:R-:W-:Y:S02]  /*1290*/  ISETP.GE.U32.AND.EX P0, PT, R14, RZ, PT, P0 ;  /* 0x000000ff0e00720c */ /* 0x000fe40003f06100 */
        /* <DEDUP_REMOVED lines=9> */
[----:B------:R-:W-:-:S05]  /*1330*/  IADD3 R9, P0, PT, R9, 0x1000, RZ ;  /* 0x0000100009097810 */ /* 0x000fca0007f1e0ff */
[----:B------:R-:W-:Y:S01]  /*1340*/  IMAD.X R8, RZ, RZ, R8, P0 ;  /* 0x000000ffff087224 */ /* 0x000fe200000e0608 */
[----:B------:R-:W-:-:S04]  /*1350*/  ISETP.GT.U32.AND P0, PT, R9, R12, PT ;  /* 0x0000000c0900720c */ /* 0x000fc80003f04070 */
[----:B------:R-:W-:-:S13]  /*1360*/  ISETP.GT.U32.AND.EX P0, PT, R8, R11, PT, P0 ;  /* 0x0000000b0800720c */ /* 0x000fda0003f04100 */
[----:B------:R-:W-:Y:S05]  /*1370*/  @!P0 BRA `(.L_x_105) ;  /* 0xfffffffc006c8947 */ /* 0x000fea000383ffff */
.L_x_103:
[----:B------:R-:W-:Y:S01]  /*1380*/  IMAD.IADD R3, R4, 0x1, -R9 ;  /* 0x0000000104037824 */ /* 0x000fe200078e0a09 */
[----:B------:R-:W-:Y:S01]  /*1390*/  ISETP.GE.U32.AND P1, PT, R9, R4, PT ;  /* 0x000000040900720c */ /* 0x000fe20003f26070 */
[----:B------:R-:W-:Y:S03]  /*13a0*/  BSSY.RECONVERGENT B1, `(.L_x_104) ;  /* 0x0000072000017945 */ /* 0x000fe60003800200 */
[----:B------:R-:W-:-:S04]  /*13b0*/  ISETP.GE.AND P0, PT, R0, R3, PT ;  /* 0x000000030000720c */ /* 0x000fc80003f06270 */
[----:B------:R-:W-:-:S13]  /*13c0*/  ISETP.GE.U32.OR.EX P0, PT, R8, R5, P0, P1 ;  /* 0x000000050800720c */ /* 0x000fda0000706510 */
[----:B------:R-:W-:Y:S05]  /*13d0*/  @P0 BRA `(.L_x_106) ;  /* 0x0000000400b80947 */ /* 0x000fea0003800000 */
[----:B------:R-:W-:Y:S01]  /*13e0*/  LOP3.LUT R2, RZ, R0, RZ, 0x33, !PT ;  /* 0x00000000ff027212 */ /* 0x000fe200078e33ff */
[----:B------:R-:W-:Y:S03]  /*13f0*/  BSSY.RECONVERGENT B2, `(.L_x_107) ;  /* 0x0000031000027945 */ /* 0x000fe60003800200 */
[----:B------:R-:W-:Y:S01]  /*1400*/  IADD3 R2, PT, PT, -R9, R4, R2 ;  /* 0x0000000409027210 */ /* 0x000fe20007ffe102 */
[----:B------:R-:W-:-:S03]  /*1410*/  IMAD.MOV.U32 R4, RZ, RZ, R0 ;  /* 0x000000ffff047224 */ /* 0x000fc600078e0000 */
[C---:B------:R-:W-:Y:S02]  /*1420*/  ISETP.GE.U32.AND P1, PT, R2.reuse, 0xf00, PT ;  /* 0x00000f000200780c */ /* 0x040fe40003f26070 */
[----:B------:R-:W-:-:S04]  /*1430*/  LEA.HI R5, R2, 0x1, RZ, 0x18 ;  /* 0x0000000102057811 */ /* 0x000fc800078fc0ff */
[----:B------:R-:W-:-:S04]  /*1440*/  LOP3.LUT R24, R5, 0xf, RZ, 0xc0, !PT ;  /* 0x0000000f05187812 */ /* 0x000fc800078ec0ff */
[----:B------:R-:W-:-:S03]  /*1450*/  ISETP.NE.AND P0, PT, R24, RZ, PT ;  /* 0x000000ff1800720c */ /* 0x000fc60003f05270 */
[----:B------:R-:W-:Y:S10]  /*1460*/  @!P1 BRA `(.L_x_108) ;  /* 0x0000000000a49947 */ /* 0x000ff40003800000 */
[----:B------:R-:W0:Y:S01]  /*1470*/  LDCU.64 UR4, c[0x0][0x380] ;  /* 0x00007000ff0477ac */ /* 0x000e220008000a00 */
[----:B------:R-:W-:Y:S01]  /*1480*/  IADD3 R3, P1, PT, R0, R9, RZ ;  /* 0x0000000900037210 */ /* 0x000fe20007f3e0ff */
[----:B------:R-:W-:Y:S01]  /*1490*/  IMAD.MOV.U32 R4, RZ, RZ, R0 ;  /* 0x000000ffff047224 */ /* 0x000fe200078e0000 */
[----:B------:R-:W-:-:S03]  /*14a0*/  LOP3.LUT R14, R5, 0x1fffff0, RZ, 0xc0, !PT ;  /* 0x01fffff0050e7812 */ /* 0x000fc600078ec0ff */
[----:B------:R-:W-:Y:S02]  /*14b0*/  IMAD.X R2, RZ, RZ, R8, P1 ;  /* 0x000000ffff027224 */ /* 0x000fe400008e0608 */
[----:B------:R-:W-:Y:S01]  /*14c0*/  IMAD.MOV R14, RZ, RZ, -R14 ;  /* 0x000000ffff0e7224 */ /* 0x000fe200078e0a0e */
[----:B0-----:R-:W-:-:S04]  /*14d0*/  LEA R15, P2, R3, UR4, 0x2 ;  /* 0x00000004030f7c11 */ /* 0x001fc8000f8410ff */
[----:B------:R-:W-:Y:S02]  /*14e0*/  IADD3 R15, P1, PT, R15, 0x2000, RZ ;  /* 0x000020000f0f7810 */ /* 0x000fe40007f3e0ff */
[----:B------:R-:W-:-:S05]  /*14f0*/  LEA.HI.X R3, R3, UR5, R2, 0x2, P2 ;  /* 0x0000000503037c11 */ /* 0x000fca00090f1402 */
[----:B------:R-:W-:-:S07]  /*1500*/  IMAD.X R3, RZ, RZ, R3, P1 ;  /* 0x000000ffff037224 */ /* 0x000fce00008e0603 */
.L_x_109:
        /* <DEDUP_REMOVED lines=16> */
[----:B------:R0:W5:Y:S01]  /*1610*/  LDG.E R6, desc[UR6][R2.64+0x1c00] ;  /* 0x001c000602067981 */ /* 0x000162000c1e1900 */
        /* <DEDUP_REMOVED lines=9> */
[----:B------:R-:W-:-:S05]  /*16b0*/  IADD3 R15, P2, PT, R2, 0x4000, RZ ;  /* 0x00004000020f7810 */ /* 0x000fca0007f5e0ff */
[----:B0-----:R-:W-:Y:S01]  /*16c0*/  IMAD.X R3, RZ, RZ, R3, P2 ;  /* 0x000000ffff037224 */ /* 0x001fe200010e0603 */
[----:B------:R-:W-:-:S04]  /*16d0*/  VIMNMX3 R7, R11, R12, R7, !PT ;  /* 0x0000000c0b07720f */ /* 0x000fc80007800107 */
[----:B------:R-:W-:Y:S01]  /*16e0*/  VIMNMX3 R10, R7, R13, R6, !PT ;  /* 0x0000000d070a720f */ /* 0x000fe20007800106 */
[----:B------:R-:W-:Y:S06]  /*16f0*/  @P1 BRA `(.L_x_109) ;  /* 0xfffffffc00841947 */ /* 0x000fec000383ffff */
.L_x_108:
[----:B------:R-:W-:Y:S05]  /*1700*/  BSYNC.RECONVERGENT B2 ;  /* 0x0000000000027941 */ /* 0x000fea0003800200 */
.L_x_107:
[----:B------:R-:W-:Y:S05]  /*1710*/  @!P0 BRA `(.L_x_106) ;  /* 0x0000000000e88947 */ /* 0x000fea0003800000 */
[----:B------:R-:W-:Y:S01]  /*1720*/  ISETP.GE.U32.AND P0, PT, R24, 0x8, PT ;  /* 0x000000081800780c */ /* 0x000fe20003f06070 */
[----:B------:R-:W-:Y:S01]  /*1730*/  BSSY.RECONVERGENT B2, `(.L_x_110) ;  /* 0x0000016000027945 */ /* 0x000fe20003800200 */
[----:B------:R-:W-:-:S04]  /*1740*/  LOP3.LUT R17, R5, 0x7, RZ, 0xc0, !PT ;  /* 0x0000000705117812 */ /* 0x000fc800078ec0ff */
[----:B------:R-:W-:-:S07]  /*1750*/  ISETP.NE.AND P1, PT, R17, RZ, PT ;  /* 0x000000ff1100720c */ /* 0x000fce0003f25270 */
[----:B------:R-:W-:Y:S06]  /*1760*/  @!P0 BRA `(.L_x_111) ;  /* 0x0000000000488947 */ /* 0x000fec0003800000 */
[----:B------:R-:W0:Y:S01]  /*1770*/  LDCU.64 UR4, c[0x0][0x380] ;  /* 0x00007000ff0477ac */ /* 0x000e220008000a00 */
[----:B------:R-:W-:-:S05]  /*1780*/  IADD3 R3, P0, PT, R4, R9, RZ ;  /* 0x0000000904037210 */ /* 0x000fca0007f1e0ff */
[----:B------:R-:W-:Y:S01]  /*1790*/  IMAD.X R6, RZ, RZ, R8, P0 ;  /* 0x000000ffff067224 */ /* 0x000fe200000e0608 */
        /* <DEDUP_REMOVED lines=15> */
.L_x_111:
[----:B------:R-:W-:Y:S05]  /*1890*/  BSYNC.RECONVERGENT B2 ;  /* 0x0000000000027941 */ /* 0x000fea0003800200 */
.L_x_110:
        /* <DEDUP_REMOVED lines=18> */
.L_x_113:
[----:B------:R-:W-:Y:S05]  /*19c0*/  BSYNC.RECONVERGENT B2 ;  /* 0x0000000000027941 */ /* 0x000fea0003800200 */
.L_x_112:
[----:B------:R-:W-:Y:S05]  /*19d0*/  @!P1 BRA `(.L_x_106) ;  /* 0x0000000000389947 */ /* 0x000fea0003800000 */
[----:B------:R-:W0:Y:S01]  /*19e0*/  LDCU.64 UR4, c[0x0][0x380] ;  /* 0x00007000ff0477ac */ /* 0x000e220008000a00 */
[----:B------:R-:W-:Y:S01]  /*19f0*/  IADD3 R5, P0, PT, R4, R9, RZ ;  /* 0x0000000904057210 */ /* 0x000fe20007f1e0ff */
[----:B------:R-:W-:-:S04]  /*1a00*/  IMAD.MOV R4, RZ, RZ, -R6 ;  /* 0x000000ffff047224 */ /* 0x000fc800078e0a06 */
[----:B------:R-:W-:Y:S01]  /*1a10*/  IMAD.X R8, RZ, RZ, R8, P0 ;  /* 0x000000ffff087224 */ /* 0x000fe200000e0608 */
[----:B0-----:R-:W-:-:S04]  /*1a20*/  LEA R2, P1, R5, UR4, 0x2 ;  /* 0x0000000405027c11 */ /* 0x001fc8000f8210ff */
[----:B------:R-:W-:-:S09]  /*1a30*/  LEA.HI.X R5, R5, UR5, R8, 0x2, P1 ;  /* 0x0000000505057c11 */ /* 0x000fd200088f1408 */
.L_x_114:
[----:B------:R-:W-:-:S06]  /*1a40*/  IMAD.MOV.U32 R3, RZ, RZ, R5 ;  /* 0x000000ffff037224 */ /* 0x000fcc00078e0005 */
[----:B------:R0:W2:Y:S01]  /*1a50*/  LDG.E R3, desc[UR6][R2.64] ;  /* 0x0000000602037981 */ /* 0x0000a2000c1e1900 */
[----:B------:R-:W-:-:S05]  /*1a60*/  VIADD R4, R4, 0x1 ;  /* 0x0000000104047836 */ /* 0x000fca0000000000 */
[----:B------:R-:W-:Y:S02]  /*1a70*/  ISETP.NE.AND P0, PT, R4, RZ, PT ;  /* 0x000000ff0400720c */ /* 0x000fe40003f05270 */
[----:B0-----:R-:W-:-:S05]  /*1a80*/  IADD3 R2, P1, PT, R2, 0x400, RZ ;  /* 0x0000040002027810 */ /* 0x001fca0007f3e0ff */
[----:B------:R-:W-:Y:S01]  /*1a90*/  IMAD.X R5, RZ, RZ, R5, P1 ;  /* 0x000000ffff057224 */ /* 0x000fe200008e0605 */
[----:B--2---:R-:W-:-:S05]  /*1aa0*/  VIMNMX R10, PT, PT, R3, R10, !PT ;  /* 0x0000000a030a7248 */ /* 0x004fca0007fe0100 */
[----:B------:R-:W-:Y:S05]  /*1ab0*/  @P0 BRA `(.L_x_114) ;  /* 0xfffffffc00e00947 */ /* 0x000fea000383ffff */
.L_x_106:
[----:B------:R-:W-:Y:S05]  /*1ac0*/  BSYNC.RECONVERGENT B1 ;  /* 0x0000000000017941 */ /* 0x000fea0003800200 */
.L_x_104:
[----:B------:R-:W0:Y:S01]  /*1ad0*/  S2R R6, SR_LANEID ;  /* 0x0000000000067919 */ /* 0x000e220000000000 */
[----:B------:R-:W-:Y:S01]  /*1ae0*/  IMAD.MOV.U32 R9, RZ, RZ, R10 ;  /* 0x000000ffff097224 */ /* 0x000fe200078e000a */
[----:B------:R-:W-:-:S04]  /*1af0*/  ISETP.NE.AND P5, PT, R0, RZ, PT ;  /* 0x000000ff0000720c */ /* 0x000fc80003fa5270 */
        /* <DEDUP_REMOVED lines=35> */
[----:B------:R-:W-:-:S07]  /*1d30*/  VIMNMX R9, PT, PT, R0, R3, !PT ;  /* 0x0000000300097248 */ /* 0x000fce0007fe0100 */
.L_x_102:
[----:B------:R-:W-:Y:S05]  /*1d40*/  BSYNC.RECONVERGENT B0 ;  /* 0x0000000000007941 */ /* 0x000fea0003800200 */
.L_x_87:
[----:B------:R-:W-:Y:S05]  /*1d50*/  @P5 EXIT ;  /* 0x000000000000594d */ /* 0x000fea0003800000 */
[----:B-12---:R-:W1:Y:S01]  /*1d60*/  LDC.64 R2, c[0x0][0x388] ;  /* 0x0000e200ff027b82 */ /* 0x006e620000000a00 */
[----:B------:R-:W0:Y:S02]  /*1d70*/  LDCU UR4, c[0x0][0x39c] ;  /* 0x00007380ff0477ac */ /* 0x000e240008000800 */
[----:B0-----:R-:W-:-:S05]  /*1d80*/  VIMNMX R9, PT, PT, R9, UR4, !PT ;  /* 0x0000000409097c48 */ /* 0x001fca000ffe0100 */
[----:B-1----:R-:W-:Y:S01]  /*1d90*/  STG.E desc[UR6][R2.64], R9 ;  /* 0x0000000902007986 */ /* 0x002fe2000c101906 */
[----:B------:R-:W-:Y:S05]  /*1da0*/  EXIT ;  /* 0x000000000000794d */ /* 0x000fea0003800000 */
.L_x_115:
        /* <DEDUP_REMOVED lines=13> */
.L_x_889:


//--------------------- .text._ZN3cub18CUB_300001_SM_10006detail6reduce28DeviceReduceSingleTileKernelINS2_10policy_hubIijN4cuda3__47maximumIiEEE10Policy1000EPiSB_iS8_iiNS5_3std3__410__identityEEEvT0_T1_T2_T3_T4_T6_ --------------------------
	.section	.text._ZN3cub18CUB_300001_SM_10006detail6reduce28DeviceReduceSingleTileKernelINS2_10policy_hubIijN4cuda3__47maximumIiEEE10Policy1000EPiSB_iS8_iiNS5_3std3__410__identityEEEvT0_T1_T2_T3_T4_T6_,"ax",@progbits
	.align	128
        .global         _ZN3cub18CUB_300001_SM_10006detail6reduce28DeviceReduceSingleTileKernelINS2_10policy_hubIijN4cuda3__47maximumIiEEE10Policy1000EPiSB_iS8_iiNS5_3std3__410__identityEEEvT0_T1_T2_T3_T4_T6_
        .type           _ZN3cub18CUB_300001_SM_10006detail6reduce28DeviceReduceSingleTileKernelINS2_10policy_hubIijN4cuda3__47maximumIiEEE10Policy1000EPiSB_iS8_iiNS5_3std3__410__identityEEEvT0_T1_T2_T3_T4_T6_,@function
        .size           _ZN3cub18CUB_300001_SM_10006detail6reduce28DeviceReduceSingleTileKernelINS2_10policy_hubIijN4cuda3__47maximumIiEEE10Policy1000EPiSB_iS8_iiNS5_3std3__410__identityEEEvT0_T1_T2_T3_T4_T6_,(.L_x_890 - _ZN3cub18CUB_300001_SM_10006detail6reduce28DeviceReduceSingleTileKernelINS2_10policy_hubIijN4cuda3__47maximumIiEEE10Policy1000EPiSB_iS8_iiNS5_3std3__410__identityEEEvT0_T1_T2_T3_T4_T6_)
        .other          _ZN3cub18CUB_300001_SM_10006detail6reduce28DeviceReduceSingleTileKernelINS2_10policy_hubIijN4cuda3__47maximumIiEEE10Policy1000EPiSB_iS8_iiNS5_3std3__410__identityEEEvT0_T1_T2_T3_T4_T6_,@"STO_CUDA_ENTRY STV_DEFAULT"
_ZN3cub18CUB_300001_SM_10006detail6reduce28DeviceReduceSingleTileKernelINS2_10policy_hubIijN4cuda3__47maximumIiEEE10Policy1000EPiSB_iS8_iiNS5_3std3__410__identityEEEvT0_T1_T2_T3_T4_T6_:
.text._ZN3cub18CUB_300001_SM_10006detail6reduce28DeviceReduceSingleTileKernelINS2_10policy_hubIijN4cuda3__47maximumIiEEE10Policy1000EPiSB_iS8_iiNS5_3std3__410__identityEEEvT0_T1_T2_T3_T4_T6_:
        /* <DEDUP_REMOVED lines=13> */
.L_x_116:
        /* <DEDUP_REMOVED lines=16> */
.L_x_121:
[----:B------:R-:W-:Y:S05]  /*01d0*/  BSYNC.RECONVERGENT B1 ;  /* 0x0000000000017941 */ /* 0x000fea0003800200 */
.L_x_120:
        /* <DEDUP_REMOVED lines=16> */
.L_x_126:
        /* <DEDUP_REMOVED lines=9> */
.L_x_125:
[----:B------:R-:W-:Y:S05]  /*0370*/  BSYNC.RECONVERGENT B2 ;  /* 0x0000000000027941 */ /* 0x000fea0003800200 */
.L_x_124:
        /* <DEDUP_REMOVED lines=8> */
.L_x_129:
        /* <DEDUP_REMOVED lines=35> */
.L_x_128:
[----:B------:R-:W-:Y:S05]  /*0630*/  BSYNC.RECONVERGENT B2 ;  /* 0x0000000000027941 */ /* 0x000fea0003800200 */
.L_x_127:
        /* <DEDUP_REMOVED lines=22> */
.L_x_131:
[----:B------:R-:W-:Y:S05]  /*07a0*/  BSYNC.RECONVERGENT B2 ;  /* 0x0000000000027941 */ /* 0x000fea0003800200 */
.L_x_130:
        /* <DEDUP_REMOVED lines=10> */
.L_x_123:
[----:B------:R-:W-:Y:S05]  /*0850*/  BSYNC.RECONVERGENT B1 ;  /* 0x0000000000017941 */ /* 0x000fea0003800200 */
.L_x_122:
        /* <DEDUP_REMOVED lines=43> */
.L_x_132:
        /* <DEDUP_REMOVED lines=59> */
.L_x_119:
        /* <DEDUP_REMOVED lines=22> */
.L_x_136:
        /* <DEDUP_REMOVED lines=21> */
.L_x_134:
        /* <DEDUP_REMOVED lines=20> */
.L_x_140:
        /* <DEDUP_REMOVED lines=8> */
.L_x_139:
[----:B------:R-:W-:Y:S05]  /*1330*/  BSYNC.RECONVERGENT B2 ;  /* 0x0000000000027941 */ /* 0x000fea0003800200 */
.L_x_138:
        /* <DEDUP_REMOVED lines=16> */
.L_x_143:
        /* <DEDUP_REMOVED lines=39> */
.L_x_142:
[----:B------:R-:W-:Y:S05]  /*16b0*/  BSYNC.RECONVERGENT B2 ;  /* 0x0000000000027941 */ /* 0x000fea0003800200 */
.L_x_141:
        /* <DEDUP_REMOVED lines=27> */
.L_x_145:
[----:B------:R-:W-:Y:S05]  /*1870*/  BSYNC.RECONVERGENT B2 ;  /* 0x0000000000027941 */ /* 0x000fea0003800200 */
.L_x_144:
        /* <DEDUP_REMOVED lines=10> */
.L_x_137:
[----:B------:R-:W-:Y:S05]  /*1920*/  BSYNC.RECONVERGENT B1 ;  /* 0x0000000000017941 */ /* 0x000fea0003800200 */
.L_x_135:
        /* <DEDUP_REMOVED lines=39> */
.L_x_118:
        /* <DEDUP_REMOVED lines=12> */
.L_x_148:
[----:B------:R-:W-:Y:S05]  /*1c60*/  BSYNC.RECONVERGENT B1 ;  /* 0x0000000000017941 */ /* 0x000fea0003800200 */
.L_x_147:
        /* <DEDUP_REMOVED lines=16> */
.L_x_153:
        /* <DEDUP_REMOVED lines=9> */
.L_x_152:
[----:B------:R-:W-:Y:S05]  /*1e00*/  BSYNC.RECONVERGENT B2 ;  /* 0x0000000000027941 */ /* 0x000fea0003800200 */
.L_x_151:
        /* <DEDUP_REMOVED lines=8> */
.L_x_156:
        /* <DEDUP_REMOVED lines=35> */
.L_x_155:
[----:B------:R-:W-:Y:S05]  /*20c0*/  BSYNC.RECONVERGENT B2 ;  /* 0x0000000000027941 */ /* 0x000fea0003800200 */
.L_x_154:
        /* <DEDUP_REMOVED lines=22> */
.L_x_158:
[----:B------:R-:W-:Y:S05]  /*2230*/  BSYNC.RECONVERGENT B2 ;  /* 0x0000000000027941 */ /* 0x000fea0003800200 */
.L_x_157:
        /* <DEDUP_REMOVED lines=10> */
.L_x_150:
[----:B------:R-:W-:Y:S05]  /*22e0*/  BSYNC.RECONVERGENT B1 ;  /* 0x0000000000017941 */ /* 0x000fea0003800200 */
.L_x_149:
        /* <DEDUP_REMOVED lines=43> */
.L_x_159:
        /* <DEDUP_REMOVED lines=59> */
.L_x_146:
        /* <DEDUP_REMOVED lines=33> */
.L_x_162:
        /* <DEDUP_REMOVED lines=33> */
.L_x_160:
        /* <DEDUP_REMOVED lines=20> */
.L_x_166:
        /* <DEDUP_REMOVED lines=8> */
.L_x_165:
[----:B------:R-:W-:Y:S05]  /*2f30*/  BSYNC.RECONVERGENT B2 ;  /* 0x0000000000027941 */ /* 0x000fea0003800200 */
.L_x_164:
        /* <DEDUP_REMOVED lines=16> */
.L_x_169:
        /* <DEDUP_REMOVED lines=39> */
.L_x_168:
[----:B------:R-:W-:Y:S05]  /*32b0*/  BSYNC.RECONVERGENT B2 ;  /* 0x0000000000027941 */ /* 0x000fea0003800200 */
.L_x_167:
        /* <DEDUP_REMOVED lines=27> */
.L_x_171:
[----:B------:R-:W-:Y:S05]  /*3470*/  BSYNC.RECONVERGENT B2 ;  /* 0x0000000000027941 */ /* 0x000fea0003800200 */
.L_x_170:
        /* <DEDUP_REMOVED lines=10> */
.L_x_163:
[----:B------:R-:W-:Y:S05]  /*3520*/  BSYNC.RECONVERGENT B1 ;  /* 0x0000000000017941 */ /* 0x000fea0003800200 */
.L_x_161:
        /* <DEDUP_REMOVED lines=39> */
.L_x_133:
[----:B------:R-:W-:Y:S05]  /*37a0*/  BSYNC.RECONVERGENT B0 ;  /* 0x0000000000007941 */ /* 0x000fea0003800200 */
.L_x_117:
[----:B------:R-:W-:Y:S05]  /*37b0*/  @P0 EXIT ;  /* 0x000000000000094d */ /* 0x000fea0003800000 */
[----:B0-23--:R-:W0:Y:S01]  /*37c0*/  LDC.64 R2, c[0x0][0x388] ;  /* 0x0000e200ff027b82 */ /* 0x00de220000000a00 */
[----:B------:R-:W1:Y:S02]  /*37d0*/  LDCU UR4, c[0x0][0x398] ;  /* 0x00007300ff0477ac */ /* 0x000e640008000800 */
[----:B-1--4-:R-:W-:-:S05]  /*37e0*/  VIMNMX R5, PT, PT, R5, UR4, !PT ;  /* 0x0000000405057c48 */ /* 0x012fca000ffe0100 */
[----:B0-----:R-:W-:Y:S01]  /*37f0*/  STG.E desc[UR6][R2.64], R5 ;  /* 0x0000000502007986 */ /* 0x001fe2000c101906 */
[----:B------:R-:W-:Y:S05]  /*3800*/  EXIT ;  /* 0x000000000000794d */ /* 0x000fea0003800000 */
.L_x_172:
        /* <DEDUP_REMOVED lines=15> */
.L_x_890:


//--------------------- .text._ZN3cub18CUB_300001_SM_10006detail6reduce18DeviceReduceKernelINS2_10policy_hubIijN4cuda3__47maximumIiEEE10Policy1000EN6thrust24THRUST_300001_SM_1000_NS6detail15normal_iteratorINSC_10device_ptrIiEEEEjS8_iNS5_3std3__410__identityEEEvT0_PT3_T1_NS0_13GridEvenShareISO_EET2_T4_ --------------------------
	.section	.text._ZN3cub18CUB_300001_SM_10006detail6reduce18DeviceReduceKernelINS2_10policy_hubIijN4cuda3__47maximumIiEEE10Policy1000EN6thrust24THRUST_300001_SM_1000_NS6detail15normal_iteratorINSC_10device_ptrIiEEEEjS8_iNS5_3std3__410__identityEEEvT0_PT3_T1_NS0_13GridEvenShareISO_EET2_T4_,"ax",@progbits
	.align	128
        .global         _ZN3cub18CUB_300001_SM_10006detail6reduce18DeviceReduceKernelINS2_10policy_hubIijN4cuda3__47maximumIiEEE10Policy1000EN6thrust24THRUST_300001_SM_1000_NS6detail15normal_iteratorINSC_10device_ptrIiEEEEjS8_iNS5_3std3__410__identityEEEvT0_PT3_T1_NS0_13GridEvenShareISO_EET2_T4_
        .type           _ZN3cub18CUB_300001_SM_10006detail6reduce18DeviceReduceKernelINS2_10policy_hubIijN4cuda3__47maximumIiEEE10Policy1000EN6thrust24THRUST_300001_SM_1000_NS6detail15normal_iteratorINSC_10device_ptrIiEEEEjS8_iNS5_3std3__410__identityEEEvT0_PT3_T1_NS0_13GridEvenShareISO_EET2_T4_,@function
        .size           _ZN3cub18CUB_300001_SM_10006detail6reduce18DeviceReduceKernelINS2_10policy_hubIijN4cuda3__47maximumIiEEE10Policy1000EN6thrust24THRUST_300001_SM_1000_NS6detail15normal_iteratorINSC_10device_ptrIiEEEEjS8_iNS5_3std3__410__identityEEEvT0_PT3_T1_NS0_13GridEvenShareISO_EET2_T4_,(.L_x_891 - _ZN3cub18CUB_300001_SM_10006detail6reduce18DeviceReduceKernelINS2_10policy_hubIijN4cuda3__47maximumIiEEE10Policy1000EN6thrust24THRUST_300001_SM_1000_NS6detail15normal_iteratorINSC_10device_ptrIiEEEEjS8_iNS5_3std3__410__identityEEEvT0_PT3_T1_NS0_13GridEvenShareISO_EET2_T4_)
        .other          _ZN3cub18CUB_300001_SM_10006detail6reduce18DeviceReduceKernelINS2_10policy_hubIijN4cuda3__47maximumIiEEE10Policy1000EN6thrust24THRUST_300001_SM_1000_NS6detail15normal_iteratorINSC_10device_ptrIiEEEEjS8_iNS5_3std3__410__identityEEEvT0_PT3_T1_NS0_13GridEvenShareISO_EET2_T4_,@"STO_CUDA_ENTRY STV_DEFAULT"
_ZN3cub18CUB_300001_SM_10006detail6reduce18DeviceReduceKernelINS2_10policy_hubIijN4cuda3__47maximumIiEEE10Policy1000EN6thrust24THRUST_300001_SM_1000_NS6detail15normal_iteratorINSC_10device_ptrIiEEEEjS8_iNS5_3std3__410__identityEEEvT0_PT3_T1_NS0_13GridEvenShareISO_EET2_T4_:
.text._ZN3cub18CUB_300001_SM_10006detail6reduce18DeviceReduceKernelINS2_10policy_hubIijN4cuda3__47maximumIiEEE10Policy1000EN6thrust24THRUST_300001_SM_1000_NS6detail15normal_iteratorINSC_10device_ptrIiEEEEjS8_iNS5_3std3__410__identityEEEvT0_PT3_T1_NS0_13GridEvenShareISO_EET2_T4_:
[----:B------:R-:W-:Y:S01]  /*0000*/  LDC R1, c[0x0][0x37c] ;  /* 0x0000df00ff017b82 */ /* 0x000fe20000000800 */
[----:B------:R-:W0:Y:S07]  /*0010*/  S2R R3, SR_CTAID.X ;  /* 0x0000000000037919 */ /* 0x000e2e0000002500 */
[----:B------:R-:W1:Y:S01]  /*0020*/  LDC.64 R8, c[0x0][0x3a8] ;  /* 0x0000ea00ff087b82 */ /* 0x000e620000000a00 */
[----:B------:R-:W2:Y:S01]  /*0030*/  LDCU.64 UR6, c[0x0][0x358] ;  /* 0x00006b00ff0677ac */ /* 0x000ea20008000a00 */
[----:B------:R-:W-:Y:S01]  /*0040*/  BSSY.RECONVERGENT B0, `(.L_x_173) ;  /* 0x0000228000007945 */ /* 0x000fe20003800200 */
[----:B-1----:R-:W-:-:S02]  /*0050*/  IMAD.SHL.U32 R13, R9, 0x1000, RZ ;  /* 0x00001000090d7824 */ /* 0x002fc400078e00ff */
[----:B0-----:R-:W-:-:S05]  /*0060*/  IMAD R0, R3, -0x1000, R8 ;  /* 0xfffff00003007824 */ /* 0x001fca00078e0208 */
[----:B------:R-:W-:-:S13]  /*0070*/  ISETP.GT.U32.AND P0, PT, R0, 0xfff, PT ;  /* 0x00000fff0000780c */ /* 0x000fda0003f04070 */
[----:B--2---:R-:W-:Y:S05]  /*0080*/  @P0 BRA `(.L_x_174) ;  /* 0x0000001000280947 */ /* 0x004fea0003800000 */
[----:B------:R-:W0:Y:S01]  /*0090*/  S2R R2, SR_TID.X ;  /* 0x0000000000027919 */ /* 0x000e220000002100 */
[----:B------:R-:W-:Y:S01]  /*00a0*/  BSSY.RECONVERGENT B1, `(.L_x_175) ;  /* 0x000000a000017945 */ /* 0x000fe20003800200 */
[----:B------:R-:W-:Y:S01]  /*00b0*/  IMAD.MOV.U32 R14, RZ, RZ, RZ ;  /* 0x000000ffff0e7224 */ /* 0x000fe200078e00ff */
[----:B0-----:R-:W-:Y:S01]  /*00c0*/  ISETP.GE.U32.AND P0, PT, R2, R0, PT ;  /* 0x000000000200720c */ /* 0x001fe20003f06070 */
[----:B------:R-:W-:-:S12]  /*00d0*/  IMAD.MOV.U32 R4, RZ, RZ, R2 ;  /* 0x000000ffff047224 */ /* 0x000fd800078e0002 */
[----:B------:R-:W-:Y:S05]  /*00e0*/  @P0 BRA `(.L_x_176) ;  /* 0x0000000000140947 */ /* 0x000fea0003800000 */
[----:B------:R-:W0:Y:S01]  /*00f0*/  LDC.64 R14, c[0x0][0x380] ;  /* 0x0000e000ff0e7b82 */ /* 0x000e220000000a00 */
[----:B------:R-:W-:-:S04]  /*0100*/  IMAD R5, R3, 0x1000, R2 ;  /* 0x0000100003057824 */ /* 0x000fc800078e0202 */
[----:B0-----:R-:W-:-:S06]  /*0110*/  IMAD.WIDE.U32 R14, R5, 0x4, R14 ;  /* 0x00000004050e7825 */ /* 0x001fcc00078e000e */
[----:B------:R0:W5:Y:S01]  /*0120*/  LDG.E R14, desc[UR6][R14.64] ;  /* 0x000000060e0e7981 */ /* 0x000162000c1e1900 */
[----:B------:R-:W-:-:S07]  /*0130*/  VIADD R4, R2, 0x100 ;  /* 0x0000010002047836 */ /* 0x000fce0000000000 */
.L_x_176:
[----:B------:R-:W-:Y:S05]  /*0140*/  BSYNC.RECONVERGENT B1 ;  /* 0x0000000000017941 */ /* 0x000fea0003800200 */
.L_x_175:
[----:B------:R-:W-:Y:S01]  /*0150*/  ISETP.GE.U32.AND P0, PT, R4, R0, PT ;  /* 0x000000000400720c */ /* 0x000fe20003f06070 */
[----:B------:R-:W-:-:S12]  /*0160*/  BSSY.RECONVERGENT B1, `(.L_x_177) ;  /* 0x0000097000017945 */ /* 0x000fd80003800200 */
[----:B------:R-:W-:Y:S05]  /*0170*/  @P0 BRA `(.L_x_178) ;  /* 0x0000000800540947 */ /* 0x000fea0003800000 */
[----:B------:R-:W-:Y:S01]  /*0180*/  LOP3.LUT R5, RZ, R4, RZ, 0x33, !PT ;  /* 0x00000004ff057212 */ /* 0x000fe200078e33ff */
[----:B------:R-:W-:Y:S04]  /*0190*/  BSSY.RECONVERGENT B2, `(.L_x_179) ;  /* 0x000004b000027945 */ /* 0x000fe80003800200 */
[----:B------:R-:W-:-:S04]  /*01a0*/  IMAD.IADD R8, R5, 0x1, R8 ;  /* 0x0000000105087824 */ /* 0x000fc800078e0208 */
[----:B------:R-:W-:-:S05]  /*01b0*/  IMAD R8, R3, -0x1000, R8 ;  /* 0xfffff00003087824 */ /* 0x000fca00078e0208 */
[C---:B------:R-:W-:Y:S02]  /*01c0*/  ISETP.GE.U32.AND P0, PT, R8.reuse, 0xf00, PT ;  /* 0x00000f000800780c */ /* 0x040fe40003f06070 */
[----:B------:R-:W-:-:S04]  /*01d0*/  LEA.HI R5, R8, 0x1, RZ, 0x18 ;  /* 0x0000000108057811 */ /* 0x000fc800078fc0ff */
[----:B------:R-:W-:-:S07]  /*01e0*/  LOP3.LUT R6, R5, 0xf, RZ, 0xc0, !PT ;  /* 0x0000000f05067812 */ /* 0x000fce00078ec0ff */
[----:B------:R-:W-:Y:S05]  /*01f0*/  @!P0 BRA `(.L_x_180) ;  /* 0x0000000400108947 */ /* 0x000fea0003800000 */
[----:B------:R-:W-:Y:S01]  /*0200*/  LOP3.LUT R9, R5, 0x1fffff0, RZ, 0xc0, !PT ;  /* 0x01fffff005097812 */ /* 0x000fe200078ec0ff */
[----:B------:R-:W-:Y:S01]  /*0210*/  BSSY.RECONVERGENT B3, `(.L_x_181) ;  /* 0x0000041000037945 */ /* 0x000fe20003800200 */
[----:B------:R-:W-:Y:S01]  /*0220*/  LOP3.LUT R8, R4, 0x800, RZ, 0xfc, !PT ;  /* 0x0000080004087812 */ /* 0x000fe200078efcff */
[----:B------:R-:W-:Y:S02]  /*0230*/  IMAD R4, R3, 0x1000, R4 ;  /* 0x0000100003047824 */ /* 0x000fe400078e0204 */
[----:B------:R-:W-:-:S07]  /*0240*/  IMAD.MOV R9, RZ, RZ, -R9 ;  /* 0x000000ffff097224 */ /* 0x000fce00078e0a09 */
.L_x_182:
[----:B------:R-:W1:Y:S01]  /*0250*/  LDC.64 R12, c[0x0][0x380] ;  /* 0x0000e000ff0c7b82 */ /* 0x000e620000000a00 */
[C---:B------:R-:W-:Y:S02]  /*0260*/  VIADD R17, R4.reuse, 0x100 ;  /* 0x0000010004117836 */ /* 0x040fe40000000000 */
[----:B-1----:R-:W-:-:S04]  /*0270*/  IMAD.WIDE.U32 R26, R4, 0x4, R12 ;  /* 0x00000004041a7825 */ /* 0x002fc800078e000c */
[--C-:B------:R-:W-:Y:S02]  /*0280*/  IMAD.WIDE.U32 R16, R17, 0x4, R12.reuse ;  /* 0x0000000411107825 */ /* 0x100fe400078e000c */
[----:B------:R-:W2:Y:S04]  /*0290*/  LDG.E R26, desc[UR6][R26.64] ;  /* 0x000000061a1a7981 */ /* 0x000ea8000c1e1900 */
[----:B0-----:R0:W2:Y:S01]  /*02a0*/  LDG.E R15, desc[UR6][R16.64] ;  /* 0x00000006100f7981 */ /* 0x0010a2000c1e1900 */
[C---:B------:R-:W-:Y:S02]  /*02b0*/  VIADD R29, R4.reuse, 0x200 ;  /* 0x00000200041d7836 */ /* 0x040fe40000000000 */
[----:B------:R-:W-:Y:S02]  /*02c0*/  VIADD R23, R4, 0x600 ;  /* 0x0000060004177836 */ /* 0x000fe40000000000 */
[----:B------:R-:W-:-:S04]  /*02d0*/  IMAD.WIDE.U32 R28, R29, 0x4, R12 ;  /* 0x000000041d1c7825 */ /* 0x000fc800078e000c */
[----:B------:R-:W-:Y:S01]  /*02e0*/  VIADD R11, R4, 0x300 ;  /* 0x00000300040b7836 */ /* 0x000fe20000000000 */
[----:B------:R1:W3:Y:S01]  /*02f0*/  LDG.E R25, desc[UR6][R28.64] ;  /* 0x000000061c197981 */ /* 0x0002e2000c1e1900 */
[----:B0-----:R-:W-:-:S04]  /*0300*/  IMAD.WIDE.U32 R16, R23, 0x4, R12 ;  /* 0x0000000417107825 */ /* 0x001fc800078e000c */
[C---:B------:R-:W-:Y:S01]  /*0310*/  VIADD R19, R4.reuse, 0x400 ;  /* 0x0000040004137836 */ /* 0x040fe20000000000 */
[----:B------:R0:W4:Y:S01]  /*0320*/  LDG.E R22, desc[UR6][R16.64] ;  /* 0x0000000610167981 */ /* 0x000122000c1e1900 */
[C---:B------:R-:W-:Y:S02]  /*0330*/  VIADD R21, R4.reuse, 0x500 ;  /* 0x0000050004157836 */ /* 0x040fe40000000000 */
[C---:B------:R-:W-:Y:S02]  /*0340*/  VIADD R27, R4.reuse, 0x700 ;  /* 0x00000700041b7836 */ /* 0x040fe40000000000 */
[----:B-1----:R-:W-:Y:S02]  /*0350*/  VIADD R29, R4, 0x800 ;  /* 0x00000800041d7836 */ /* 0x002fe40000000000 */
[----:B------:R-:W-:-:S04]  /*0360*/  IMAD.WIDE.U32 R10, R11, 0x4, R12 ;  /* 0x000000040b0a7825 */ /* 0x000fc800078e000c */
[--C-:B------:R-:W-:Y:S01]  /*0370*/  IMAD.WIDE.U32 R18, R19, 0x4, R12.reuse ;  /* 0x0000000413127825 */ /* 0x100fe200078e000c */
[----:B------:R1:W3:Y:S03]  /*0380*/  LDG.E R7, desc[UR6][R10.64] ;  /* 0x000000060a077981 */ /* 0x0002e6000c1e1900 */
[--C-:B------:R-:W-:Y:S01]  /*0390*/  IMAD.WIDE.U32 R20, R21, 0x4, R12.reuse ;  /* 0x0000000415147825 */ /* 0x100fe200078e000c */
[----:B------:R-:W4:Y:S03]  /*03a0*/  LDG.E R24, desc[UR6][R18.64] ;  /* 0x0000000612187981 */ /* 0x000f26000c1e1900 */
[--C-:B0-----:R-:W-:Y:S01]  /*03b0*/  IMAD.WIDE.U32 R16, R27, 0x4, R12.reuse ;  /* 0x000000041b107825 */ /* 0x101fe200078e000c */
[----:B------:R0:W4:Y:S03]  /*03c0*/  LDG.E R23, desc[UR6][R20.64] ;  /* 0x0000000614177981 */ /* 0x000126000c1e1900 */
[----:B------:R-:W-:Y:S01]  /*03d0*/  IMAD.WIDE.U32 R28, R29, 0x4, R12 ;  /* 0x000000041d1c7825 */ /* 0x000fe200078e000c */
[----:B------:R-:W4:Y:S03]  /*03e0*/  LDG.E R19, desc[UR6][R16.64] ;  /* 0x0000000610137981 */ /* 0x000f26000c1e1900 */
[----:B------:R-:W-:-:S02]  /*03f0*/  VIADD R27, R4, 0xa00 ;  /* 0x00000a00041b7836 */ /* 0x000fc40000000000 */
[----:B-1----:R-:W-:Y:S01]  /*0400*/  VIADD R11, R4, 0x900 ;  /* 0x00000900040b7836 */ /* 0x002fe20000000000 */
[----:B------:R1:W4:Y:S01]  /*0410*/  LDG.E R18, desc[UR6][R28.64] ;  /* 0x000000061c127981 */ /* 0x000322000c1e1900 */
[----:B0-----:R-:W-:-:S04]  /*0420*/  IMAD.WIDE.U32 R20, R27, 0x4, R12 ;  /* 0x000000041b147825 */ /* 0x001fc800078e000c */
[----:B------:R-:W-:Y:S02]  /*0430*/  VIADD R27, R4, 0xb00 ;  /* 0x00000b00041b7836 */ /* 0x000fe40000000000 */
[----:B------:R-:W-:-:S04]  /*0440*/  IMAD.WIDE.U32 R10, R11, 0x4, R12 ;  /* 0x000000040b0a7825 */ /* 0x000fc800078e000c */
[----:B-1----:R-:W-:Y:S02]  /*0450*/  VIADD R29, R4, 0xc00 ;  /* 0x00000c00041d7836 */ /* 0x002fe40000000000 */
[----:B------:R-:W4:Y:S02]  /*0460*/  LDG.E R11, desc[UR6][R10.64] ;  /* 0x000000060a0b7981 */ /* 0x000f24000c1e1900 */
[----:B------:R-:W-:-:S06]  /*0470*/  IMAD.WIDE.U32 R16, R29, 0x4, R12 ;  /* 0x000000041d107825 */ /* 0x000fcc00078e000c */
[----:B------:R0:W4:Y:S04]  /*0480*/  LDG.E R16, desc[UR6][R16.64] ;  /* 0x0000000610107981 */ /* 0x000128000c1e1900 */
[----:B------:R1:W4:Y:S01]  /*0490*/  LDG.E R10, desc[UR6][R20.64] ;  /* 0x00000006140a7981 */ /* 0x000322000c1e1900 */
[----:B0-----:R-:W-:Y:S01]  /*04a0*/  VIADD R17, R4, 0xf00 ;  /* 0x00000f0004117836 */ /* 0x001fe20000000000 */
[----:B--2--5:R-:W-:Y:S01]  /*04b0*/  VIMNMX3 R26, R14, R26, R15, !PT ;  /* 0x0000001a0e1a720f */ /* 0x024fe2000780010f */
[----:B------:R-:W-:-:S04]  /*04c0*/  IMAD.WIDE.U32 R14, R27, 0x4, R12 ;  /* 0x000000041b0e7825 */ /* 0x000fc800078e000c */
[----:B------:R-:W-:Y:S02]  /*04d0*/  VIADD R27, R4, 0xd00 ;  /* 0x00000d00041b7836 */ /* 0x000fe40000000000 */
[----:B------:R-:W2:Y:S02]  /*04e0*/  LDG.E R15, desc[UR6][R14.64] ;  /* 0x000000060e0f7981 */ /* 0x000ea4000c1e1900 */
[----:B------:R-:W-:-:S04]  /*04f0*/  IMAD.WIDE.U32 R28, R27, 0x4, R12 ;  /* 0x000000041b1c7825 */ /* 0x000fc800078e000c */
[----:B------:R-:W-:Y:S02]  /*0500*/  VIADD R27, R4, 0xe00 ;  /* 0x00000e00041b7836 */ /* 0x000fe40000000000 */
[----:B------:R-:W2:Y:S02]  /*0510*/  LDG.E R29, desc[UR6][R28.64] ;  /* 0x000000061c1d7981 */ /* 0x000ea4000c1e1900 */
[----:B-1----:R-:W-:-:S04]  /*0520*/  IMAD.WIDE.U32 R20, R27, 0x4, R12 ;  /* 0x000000041b147825 */ /* 0x002fc800078e000c */
[----:B------:R-:W-:Y:S02]  /*0530*/  IMAD.WIDE.U32 R12, R17, 0x4, R12 ;  /* 0x00000004110c7825 */ /* 0x000fe400078e000c */
[----:B------:R-:W2:Y:S04]  /*0540*/  LDG.E R20, desc[UR6][R20.64] ;  /* 0x0000000614147981 */ /* 0x000ea8000c1e1900 */
[----:B------:R-:W2:Y:S01]  /*0550*/  LDG.E R12, desc[UR6][R12.64] ;  /* 0x000000060c0c7981 */ /* 0x000ea2000c1e1900 */
[----:B---3--:R-:W-:Y:S01]  /*0560*/  VIMNMX3 R7, R26, R25, R7, !PT ;  /* 0x000000191a07720f */ /* 0x008fe20007800107 */
[----:B------:R-:W-:-:S03]  /*0570*/  VIADD R9, R9, 0x10 ;  /* 0x0000001009097836 */ /* 0x000fc60000000000 */
[----:B----4-:R-:W-:Y:S02]  /*0580*/  VIMNMX3 R7, R7, R24, R23, !PT ;  /* 0x000000180707720f */ /* 0x010fe40007800117 */
[----:B------:R-:W-:Y:S02]  /*0590*/  ISETP.NE.AND P0, PT, R9, RZ, PT ;  /* 0x000000ff0900720c */ /* 0x000fe40003f05270 */
[----:B------:R-:W-:Y:S01]  /*05a0*/  VIMNMX3 R7, R7, R22, R19, !PT ;  /* 0x000000160707720f */ /* 0x000fe20007800113 */
[----:B------:R-:W-:Y:S02]  /*05b0*/  VIADD R8, R8, 0x1000 ;  /* 0x0000100008087836 */ /* 0x000fe40000000000 */
[----:B------:R-:W-:Y:S01]  /*05c0*/  VIADD R4, R4, 0x1000 ;  /* 0x0000100004047836 */ /* 0x000fe20000000000 */
[----:B------:R-:W-:-:S04]  /*05d0*/  VIMNMX3 R7, R7, R18, R11, !PT ;  /* 0x000000120707720f */ /* 0x000fc8000780010b */
[----:B--2---:R-:W-:-:S04]  /*05e0*/  VIMNMX3 R7, R7, R10, R15, !PT ;  /* 0x0000000a0707720f */ /* 0x004fc8000780010f */
[----:B------:R-:W-:-:S04]  /*05f0*/  VIMNMX3 R7, R7, R16, R29, !PT ;  /* 0x000000100707720f */ /* 0x000fc8000780011d */
[----:B------:R-:W-:Y:S01]  /*0600*/  VIMNMX3 R14, R7, R20, R12, !PT ;  /* 0x00000014070e720f */ /* 0x000fe2000780010c */
[----:B------:R-:W-:Y:S06]  /*0610*/  @P0 BRA `(.L_x_182) ;  /* 0xfffffffc000c0947 */ /* 0x000fec000383ffff */
[----:B------:R-:W-:Y:S05]  /*0620*/  BSYNC.RECONVERGENT B3 ;  /* 0x0000000000037941 */ /* 0x000fea0003800200 */
.L_x_181:
[----:B------:R-:W-:-:S07]  /*0630*/  VIADD R4, R8, 0xfffff800 ;  /* 0xfffff80008047836 */ /* 0x000fce0000000000 */
.L_x_180:
[----:B------:R-:W-:Y:S05]  /*0640*/  BSYNC.RECONVERGENT B2 ;  /* 0x0000000000027941 */ /* 0x000fea0003800200 */
.L_x_179:
[----:B------:R-:W-:-:S13]  /*0650*/  ISETP.NE.AND P0, PT, R6, RZ, PT ;  /* 0x000000ff0600720c */ /* 0x000fda0003f05270 */
[----:B------:R-:W-:Y:S05]  /*0660*/  @!P0 BRA `(.L_x_178) ;  /* 0x0000000400188947 */ /* 0x000fea0003800000 */
[----:B------:R-:W-:Y:S01]  /*0670*/  ISETP.GE.U32.AND P0, PT, R6, 0x8, PT ;  /* 0x000000080600780c */ /* 0x000fe20003f06070 */
[----:B------:R-:W-:Y:S01]  /*0680*/  BSSY.RECONVERGENT B2, `(.L_x_183) ;  /* 0x0000022000027945 */ /* 0x000fe20003800200 */
[----:B------:R-:W-:-:S04]  /*0690*/  LOP3.LUT R24, R5, 0x7, RZ, 0xc0, !PT ;  /* 0x0000000705187812 */ /* 0x000fc800078ec0ff */
[----:B------:R-:W-:-:S07]  /*06a0*/  ISETP.NE.AND P1, PT, R24, RZ, PT ;  /* 0x000000ff1800720c */ /* 0x000fce0003f25270 */
[----:B------:R-:W-:Y:S06]  /*06b0*/  @!P0 BRA `(.L_x_184) ;  /* 0x0000000000788947 */ /* 0x000fec0003800000 */
[----:B------:R-:W1:Y:S01]  /*06c0*/  LDC.64 R10, c[0x0][0x380] ;  /* 0x0000e000ff0a7b82 */ /* 0x000e620000000a00 */
[----:B------:R-:W-:-:S05]  /*06d0*/  LEA R27, R3, R4, 0xc ;  /* 0x00000004031b7211 */ /* 0x000fca00078e60ff */
[C---:B------:R-:W-:Y:S02]  /*06e0*/  VIADD R21, R27.reuse, 0x100 ;  /* 0x000001001b157836 */ /* 0x040fe40000000000 */
[C---:B------:R-:W-:Y:S02]  /*06f0*/  VIADD R17, R27.reuse, 0x300 ;  /* 0x000003001b117836 */ /* 0x040fe40000000000 */
[C---:B------:R-:W-:Y:S02]  /*0700*/  VIADD R23, R27.reuse, 0x200 ;  /* 0x000002001b177836 */ /* 0x040fe40000000000 */
[C---:B------:R-:W-:Y:S02]  /*0710*/  VIADD R7, R27.reuse, 0x400 ;  /* 0x000004001b077836 */ /* 0x040fe40000000000 */
[C---:B------:R-:W-:Y:S02]  /*0720*/  VIADD R9, R27.reuse, 0x500 ;  /* 0x000005001b097836 */ /* 0x040fe40000000000 */
[----:B------:R-:W-:-:S02]  /*0730*/  VIADD R25, R27, 0x600 ;  /* 0x000006001b197836 */ /* 0x000fc40000000000 */
[----:B-1----:R-:W-:-:S04]  /*0740*/  IMAD.WIDE.U32 R12, R27, 0x4, R10 ;  /* 0x000000041b0c7825 */ /* 0x002fc800078e000a */
[--C-:B------:R-:W-:Y:S01]  /*0750*/  IMAD.WIDE.U32 R20, R21, 0x4, R10.reuse ;  /* 0x0000000415147825 */ /* 0x100fe200078e000a */
[----:B0-----:R0:W2:Y:S03]  /*0760*/  LDG.E R15, desc[UR6][R12.64] ;  /* 0x000000060c0f7981 */ /* 0x0010a6000c1e1900 */
[--C-:B------:R-:W-:Y:S01]  /*0770*/  IMAD.WIDE.U32 R16, R17, 0x4, R10.reuse ;  /* 0x0000000411107825 */ /* 0x100fe200078e000a */
[----:B------:R-:W2:Y:S03]  /*0780*/  LDG.E R18, desc[UR6][R20.64] ;  /* 0x0000000614127981 */ /* 0x000ea6000c1e1900 */
[----:B------:R-:W-:Y:S02]  /*0790*/  IMAD.WIDE.U32 R22, R23, 0x4, R10 ;  /* 0x0000000417167825 */ /* 0x000fe400078e000a */
[----:B------:R-:W3:Y:S02]  /*07a0*/  LDG.E R16, desc[UR6][R16.64] ;  /* 0x0000000610107981 */ /* 0x000ee4000c1e1900 */
[----:B------:R-:W-:-:S02]  /*07b0*/  VIADD R27, R27, 0x700 ;  /* 0x000007001b1b7836 */ /* 0x000fc40000000000 */
[--C-:B------:R-:W-:Y:S01]  /*07c0*/  IMAD.WIDE.U32 R6, R7, 0x4, R10.reuse ;  /* 0x0000000407067825 */ /* 0x100fe200078e000a */
[----:B------:R-:W3:Y:S03]  /*07d0*/  LDG.E R19, desc[UR6][R22.64] ;  /* 0x0000000616137981 */ /* 0x000ee6000c1e1900 */
[--C-:B------:R-:W-:Y:S02]  /*07e0*/  IMAD.WIDE.U32 R8, R9, 0x4, R10.reuse ;  /* 0x0000000409087825 */ /* 0x100fe400078e000a */
[----:B------:R-:W4:Y:S02]  /*07f0*/  LDG.E R7, desc[UR6][R6.64] ;  /* 0x0000000606077981 */ /* 0x000f24000c1e1900 */
[--C-:B0-----:R-:W-:Y:S02]  /*0800*/  IMAD.WIDE.U32 R12, R25, 0x4, R10.reuse ;  /* 0x00000004190c7825 */ /* 0x101fe400078e000a */
[----:B------:R-:W4:Y:S02]  /*0810*/  LDG.E R8, desc[UR6][R8.64] ;  /* 0x0000000608087981 */ /* 0x000f24000c1e1900 */
[----:B------:R-:W-:-:S02]  /*0820*/  IMAD.WIDE.U32 R10, R27, 0x4, R10 ;  /* 0x000000041b0a7825 */ /* 0x000fc400078e000a */
[----:B------:R-:W4:Y:S04]  /*0830*/  LDG.E R13, desc[UR6][R12.64] ;  /* 0x000000060c0d7981 */ /* 0x000f28000c1e1900 */
[----:B------:R-:W4:Y:S01]  /*0840*/  LDG.E R10, desc[UR6][R10.64] ;  /* 0x000000060a0a7981 */ /* 0x000f22000c1e1900 */
[----:B------:R-:W-:Y:S01]  /*0850*/  VIADD R4, R4, 0x800 ;  /* 0x0000080004047836 */ /* 0x000fe20000000000 */
[----:B--2--5:R-:W-:-:S04]  /*0860*/  VIMNMX3 R18, R14, R15, R18, !PT ;  /* 0x0000000f0e12720f */ /* 0x024fc80007800112 */
[----:B---3--:R-:W-:-:S04]  /*0870*/  VIMNMX3 R18, R18, R19, R16, !PT ;  /* 0x000000131212720f */ /* 0x008fc80007800110 */
[----:B----4-:R-:W-:-:S04]  /*0880*/  VIMNMX3 R18, R18, R7, R8, !PT ;  /* 0x000000071212720f */ /* 0x010fc80007800108 */
[----:B------:R-:W-:-:S07]  /*0890*/  VIMNMX3 R14, R18, R13, R10, !PT ;  /* 0x0000000d120e720f */ /* 0x000fce000780010a */
.L_x_184:
[----:B------:R-:W-:Y:S05]  /*08a0*/  BSYNC.RECONVERGENT B2 ;  /* 0x0000000000027941 */ /* 0x000fea0003800200 */
.L_x_183:
[----:B------:R-:W-:Y:S05]  /*08b0*/  @!P1 BRA `(.L_x_178) ;  /* 0x0000000000849947 */ /* 0x000fea0003800000 */
[----:B------:R-:W-:Y:S01]  /*08c0*/  ISETP.GE.U32.AND P0, PT, R24, 0x4, PT ;  /* 0x000000041800780c */ /* 0x000fe20003f06070 */
[----:B------:R-:W-:Y:S01]  /*08d0*/  BSSY.RECONVERGENT B2, `(.L_x_185) ;  /* 0x0000014000027945 */ /* 0x000fe20003800200 */
[----:B------:R-:W-:-:S04]  /*08e0*/  LOP3.LUT R5, R5, 0x3, RZ, 0xc0, !PT ;  /* 0x0000000305057812 */ /* 0x000fc800078ec0ff */
[----:B------:R-:W-:-:S07]  /*08f0*/  ISETP.NE.AND P1, PT, R5, RZ, PT ;  /* 0x000000ff0500720c */ /* 0x000fce0003f25270 */
[----:B------:R-:W-:Y:S06]  /*0900*/  @!P0 BRA `(.L_x_186) ;  /* 0x0000000000408947 */ /* 0x000fec0003800000 */
[----:B------:R-:W1:Y:S01]  /*0910*/  LDC.64 R6, c[0x0][0x380] ;  /* 0x0000e000ff067b82 */ /* 0x000e620000000a00 */
[----:B------:R-:W-:-:S04]  /*0920*/  IMAD R11, R3, 0x1000, R4 ;  /* 0x00001000030b7824 */ /* 0x000fc800078e0204 */
[C---:B------:R-:W-:Y:S02]  /*0930*/  VIADD R13, R11.reuse, 0x100 ;  /* 0x000001000b0d7836 */ /* 0x040fe40000000000 */
[C---:B0-----:R-:W-:Y:S02]  /*0940*/  VIADD R15, R11.reuse, 0x200 ;  /* 0x000002000b0f7836 */ /* 0x041fe40000000000 */
[C---:B------:R-:W-:Y:S02]  /*0950*/  VIADD R17, R11.reuse, 0x300 ;  /* 0x000003000b117836 */ /* 0x040fe40000000000 */
[----:B-1----:R-:W-:-:S04]  /*0960*/  IMAD.WIDE.U32 R8, R11, 0x4, R6 ;  /* 0x000000040b087825 */ /* 0x002fc800078e0006 */
[--C-:B------:R-:W-:Y:S02]  /*0970*/  IMAD.WIDE.U32 R10, R13, 0x4, R6.reuse ;  /* 0x000000040d0a7825 */ /* 0x100fe400078e0006 */
[----:B------:R-:W2:Y:S02]  /*0980*/  LDG.E R9, desc[UR6][R8.64] ;  /* 0x0000000608097981 */ /* 0x000ea4000c1e1900 */
[--C-:B------:R-:W-:Y:S02]  /*0990*/  IMAD.WIDE.U32 R12, R15, 0x4, R6.reuse ;  /* 0x000000040f0c7825 */ /* 0x100fe400078e0006 */
[----:B------:R-:W2:Y:S02]  /*09a0*/  LDG.E R10, desc[UR6][R10.64] ;  /* 0x000000060a0a7981 */ /* 0x000ea4000c1e1900 */
[----:B------:R-:W-:Y:S02]  /*09b0*/  IMAD.WIDE.U32 R6, R17, 0x4, R6 ;  /* 0x0000000411067825 */ /* 0x000fe400078e0006 */
[----:B------:R-:W3:Y:S04]  /*09c0*/  LDG.E R13, desc[UR6][R12.64] ;  /* 0x000000060c0d7981 */ /* 0x000ee8000c1e1900 */
[----:B------:R-:W3:Y:S01]  /*09d0*/  LDG.E R6, desc[UR6][R6.64] ;  /* 0x0000000606067981 */ /* 0x000ee2000c1e1900 */
[----:B------:R-:W-:Y:S01]  /*09e0*/  VIADD R4, R4, 0x400 ;  /* 0x0000040004047836 */ /* 0x000fe20000000000 */
[----:B--2--5:R-:W-:-:S04]  /*09f0*/  VIMNMX3 R14, R14, R9, R10, !PT ;  /* 0x000000090e0e720f */ /* 0x024fc8000780010a */
[----:B---3--:R-:W-:-:S07]  /*0a00*/  VIMNMX3 R14, R14, R13, R6, !PT ;  /* 0x0000000d0e0e720f */ /* 0x008fce0007800106 */
.L_x_186:
[----:B------:R-:W-:Y:S05]  /*0a10*/  BSYNC.RECONVERGENT B2 ;  /* 0x0000000000027941 */ /* 0x000fea0003800200 */
.L_x_185:
[----:B------:R-:W-:Y:S05]  /*0a20*/  @!P1 BRA `(.L_x_178) ;  /* 0x0000000000289947 */ /* 0x000fea0003800000 */
[----:B------:R-:W1:Y:S01]  /*0a30*/  LDC.64 R6, c[0x0][0x380] ;  /* 0x0000e000ff067b82 */ /* 0x000e620000000a00 */
[----:B------:R-:W-:Y:S02]  /*0a40*/  IMAD R9, R3, 0x1000, R4 ;  /* 0x0000100003097824 */ /* 0x000fe400078e0204 */
[----:B------:R-:W-:-:S07]  /*0a50*/  IMAD.MOV R8, RZ, RZ, -R5 ;  /* 0x000000ffff087224 */ /* 0x000fce00078e0a05 */
.L_x_187:
[----:B-1----:R-:W-:-:S06]  /*0a60*/  IMAD.WIDE.U32 R4, R9, 0x4, R6 ;  /* 0x0000000409047825 */ /* 0x002fcc00078e0006 */
[----:B------:R-:W2:Y:S01]  /*0a70*/  LDG.E R5, desc[UR6][R4.64] ;  /* 0x0000000604057981 */ /* 0x000ea2000c1e1900 */
[----:B------:R-:W-:Y:S02]  /*0a80*/  VIADD R8, R8, 0x1 ;  /* 0x0000000108087836 */ /* 0x000fe40000000000 */
[----:B------:R-:W-:-:S03]  /*0a90*/  VIADD R9, R9, 0x100 ;  /* 0x0000010009097836 */ /* 0x000fc60000000000 */
[----:B------:R-:W-:Y:S02]  /*0aa0*/  ISETP.NE.AND P0, PT, R8, RZ, PT ;  /* 0x000000ff0800720c */ /* 0x000fe40003f05270 */
[----:B--2--5:R-:W-:-:S11]  /*0ab0*/  VIMNMX R14, PT, PT, R5, R14, !PT ;  /* 0x0000000e050e7248 */ /* 0x024fd60007fe0100 */
[----:B------:R-:W-:Y:S05]  /*0ac0*/  @P0 BRA `(.L_x_187) ;  /* 0xfffffffc00e40947 */ /* 0x000fea000383ffff */
.L_x_178:
[----:B------:R-:W-:Y:S05]  /*0ad0*/  BSYNC.RECONVERGENT B1 ;  /* 0x0000000000017941 */ /* 0x000fea0003800200 */
.L_x_177:
[----:B------:R-:W-:-:S13]  /*0ae0*/  ISETP.GE.U32.AND P0, PT, R0, 0x100, PT ;  /* 0x000001000000780c */ /* 0x000fda0003f06070 */
[----:B------:R-:W-:Y:S05]  /*0af0*/  @!P0 BRA `(.L_x_188) ;  /* 0x0000000000a08947 */ /* 0x000fea0003800000 */
[----:B------:R-:W1:Y:S01]  /*0b00*/  S2R R8, SR_LANEID ;  /* 0x0000000000087919 */ /* 0x000e620000000000 */
[----:B-----5:R-:W2:Y:S02]  /*0b10*/  SHFL.DOWN PT, R0, R14, 0x1, 0x1f ;  /* 0x08201f000e007f89 */ /* 0x020ea400000e0000 */
[----:B--2---:R-:W-:Y:S02]  /*0b20*/  VIMNMX R0, PT, PT, R0, R14, !PT ;  /* 0x0000000e00007248 */ /* 0x004fe40007fe0100 */
[C---:B-1----:R-:W-:Y:S02]  /*0b30*/  ISETP.GT.AND P0, PT, R8.reuse, 0x1e, PT ;  /* 0x0000001e0800780c */ /* 0x042fe40003f04270 */
[----:B------:R-:W-:Y:S02]  /*0b40*/  ISETP.NE.AND P1, PT, R8, RZ, PT ;  /* 0x000000ff0800720c */ /* 0x000fe40003f25270 */
[----:B------:R-:W-:Y:S02]  /*0b50*/  SEL R0, R14, R0, P0 ;  /* 0x000000000e007207 */ /* 0x000fe40000000000 */
[----:B------:R-:W-:-:S03]  /*0b60*/  ISETP.GT.AND P0, PT, R8, 0x1d, PT ;  /* 0x0000001d0800780c */ /* 0x000fc60003f04270 */
[----:B------:R-:W1:Y:S06]  /*0b70*/  SHFL.DOWN PT, R5, R0, 0x2, 0x1f ;  /* 0x08401f0000057f89 */ /* 0x000e6c00000e0000 */
[----:B------:R-:W2:Y:S01]  /*0b80*/  @!P1 S2R R7, SR_CgaCtaId ;  /* 0x0000000000079919 */ /* 0x000ea20000008800 */
[----:B------:R-:W-:Y:S02]  /*0b90*/  @!P1 MOV R6, 0x400 ;  /* 0x0000040000069802 */ /* 0x000fe40000000f00 */
[----:B------:R-:W-:-:S04]  /*0ba0*/  @!P1 SHF.R.U32.HI R4, RZ, 0x3, R2 ;  /* 0x00000003ff049819 */ /* 0x000fc80000011602 */
[----:B------:R-:W-:Y:S02]  /*0bb0*/  @!P1 LOP3.LUT R4, R4, 0x7c, RZ, 0xc0, !PT ;  /* 0x0000007c04049812 */ /* 0x000fe400078ec0ff */
[----:B-1----:R-:W-:Y:S02]  /*0bc0*/  @!P0 VIMNMX R0, PT, PT, R0, R5, !PT ;  /* 0x0000000500008248 */ /* 0x002fe40007fe0100 */
[----:B------:R-:W-:-:S03]  /*0bd0*/  ISETP.GT.AND P0, PT, R8, 0x1b, PT ;  /* 0x0000001b0800780c */ /* 0x000fc60003f04270 */
[----:B------:R-:W1:Y:S01]  /*0be0*/  SHFL.DOWN PT, R5, R0, 0x4, 0x1f ;  /* 0x08801f0000057f89 */ /* 0x000e6200000e0000 */
[----:B--2---:R-:W-:-:S05]  /*0bf0*/  @!P1 LEA R7, R7, R6, 0x18 ;  /* 0x0000000607079211 */ /* 0x004fca00078ec0ff */
[----:B------:R-:W-:-:S04]  /*0c00*/  @!P1 IMAD.IADD R4, R4, 0x1, R7 ;  /* 0x0000000104049824 */ /* 0x000fc800078e0207 */
[----:B-1----:R-:W-:Y:S02]  /*0c10*/  @!P0 VIMNMX R0, PT, PT, R0, R5, !PT ;  /* 0x0000000500008248 */ /* 0x002fe40007fe0100 */
[----:B------:R-:W-:-:S03]  /*0c20*/  ISETP.GT.AND P0, PT, R8, 0x17, PT ;  /* 0x000000170800780c */ /* 0x000fc60003f04270 */
[----:B------:R-:W1:Y:S10]  /*0c30*/  SHFL.DOWN PT, R5, R0, 0x8, 0x1f ;  /* 0x09001f0000057f89 */ /* 0x000e7400000e0000 */
[----:B-1----:R-:W-:-:S02]  /*0c40*/  @!P0 VIMNMX R0, PT, PT, R0, R5, !PT ;  /* 0x0000000500008248 */ /* 0x002fc40007fe0100 */
[----:B------:R-:W-:-:S03]  /*0c50*/  ISETP.NE.AND P0, PT, R2, RZ, PT ;  /* 0x000000ff0200720c */ /* 0x000fc60003f05270 */
[----:B------:R-:W1:Y:S02]  /*0c60*/  SHFL.DOWN PT, R5, R0, 0x10, 0x1f ;  /* 0x0a001f0000057f89 */ /* 0x000e6400000e0000 */
[----:B-1----:R-:W-:-:S05]  /*0c70*/  VIMNMX R5, PT, PT, R0, R5, !PT ;  /* 0x0000000500057248 */ /* 0x002fca0007fe0100 */
        /* <DEDUP_REMOVED lines=9> */
[----:B--2---:R-:W1:Y:S04]  /*0d10*/  LDS.128 R4, [UR4+0x10] ;  /* 0x00001004ff047984 */ /* 0x004e680008000c00 */
[----:B------:R-:W2:Y:S01]  /*0d20*/  LDS.64 R10, [UR4+0x20] ;  /* 0x00002004ff0a7984 */ /* 0x000ea20008000a00 */
[----:B-1----:R-:W-:-:S04]  /*0d30*/  VIMNMX3 R0, R9, R0, R4, !PT ;  /* 0x000000000900720f */ /* 0x002fc80007800104 */
[----:B------:R-:W-:-:S04]  /*0d40*/  VIMNMX3 R0, R0, R5, R6, !PT ;  /* 0x000000050000720f */ /* 0x000fc80007800106 */
[----:B--2---:R-:W-:-:S04]  /*0d50*/  VIMNMX3 R0, R0, R7, R10, !PT ;  /* 0x000000070000720f */ /* 0x004fc8000780010a */
[----:B------:R-:W-:Y:S01]  /*0d60*/  VIMNMX R9, PT, PT, R0, R11, !PT ;  /* 0x0000000b00097248 */ /* 0x000fe20007fe0100 */
[----:B------:R-:W-:Y:S06]  /*0d70*/  BRA `(.L_x_189) ;  /* 0x0000001400507947 */ /* 0x000fec0003800000 */
.L_x_188:
[----:B------:R-:W1:Y:S01]  /*0d80*/  S2R R8, SR_LANEID ;  /* 0x0000000000087919 */ /* 0x000e620000000000 */
[----:B------:R-:W-:-:S04]  /*0d90*/  LOP3.LUT R4, R2, 0x3e0, RZ, 0xc0, !PT ;  /* 0x000003e002047812 */ /* 0x000fc800078ec0ff */
[----:B------:R-:W-:Y:S01]  /*0da0*/  LOP3.LUT R7, RZ, R4, RZ, 0x33, !PT ;  /* 0x00000004ff077212 */ /* 0x000fe200078e33ff */
[----:B------:R-:W-:-:S04]  /*0db0*/  VIADD R5, R4, 0x20 ;  /* 0x0000002004057836 */ /* 0x000fc80000000000 */
[----:B------:R-:W-:Y:S01]  /*0dc0*/  IMAD.IADD R7, R0, 0x1, R7 ;  /* 0x0000000100077824 */ /* 0x000fe200078e0207 */
[----:B------:R-:W-:-:S04]  /*0dd0*/  ISETP.GT.U32.AND P0, PT, R5, R0, PT ;  /* 0x000000000500720c */ /* 0x000fc80003f04070 */
[----:B------:R-:W-:-:S05]  /*0de0*/  SEL R7, R7, 0x1f, P0 ;  /* 0x0000001f07077807 */ /* 0x000fca0000000000 */
[----:B-----5:R-:W2:Y:S01]  /*0df0*/  SHFL.DOWN PT, R4, R14, 0x1, R7 ;  /* 0x082000000e047989 */ /* 0x020ea200000e0007 */
[C---:B-1----:R-:W-:Y:S02]  /*0e00*/  ISETP.GE.AND P0, PT, R8.reuse, R7, PT ;  /* 0x000000070800720c */ /* 0x042fe40003f06270 */
[C---:B------:R-:W-:Y:S02]  /*0e10*/  IADD3 R6, PT, PT, R8.reuse, 0x2, RZ ;  /* 0x0000000208067810 */ /* 0x040fe40007ffe0ff */
[----:B------:R-:W-:-:S09]  /*0e20*/  ISETP.NE.AND P1, PT, R8, RZ, PT ;  /* 0x000000ff0800720c */ /* 0x000fd20003f25270 */
[----:B--2---:R-:W-:Y:S02]  /*0e30*/  @!P0 VIMNMX R14, PT, PT, R4, R14, !PT ;  /* 0x0000000e040e8248 */ /* 0x004fe40007fe0100 */
[----:B------:R-:W-:Y:S01]  /*0e40*/  ISETP.GT.AND P0, PT, R6, R7, PT ;  /* 0x000000070600720c */ /* 0x000fe20003f04270 */
[----:B------:R-:W-:Y:S01]  /*0e50*/  VIADD R6, R8, 0x4 ;  /* 0x0000000408067836 */ /* 0x000fe20000000000 */
[----:B------:R-:W1:Y:S01]  /*0e60*/  @!P1 S2R R9, SR_CgaCtaId ;  /* 0x0000000000099919 */ /* 0x000e620000008800 */
[----:B------:R-:W-:Y:S01]  /*0e70*/  @!P1 SHF.R.U32.HI R5, RZ, 0x3, R2 ;  /* 0x00000003ff059819 */ /* 0x000fe20000011602 */
[----:B------:R-:W2:Y:S03]  /*0e80*/  SHFL.DOWN PT, R4, R14, 0x2, R7 ;  /* 0x084000000e047989 */ /* 0x000ea600000e0007 */
[----:B------:R-:W-:-:S06]  /*0e90*/  @!P1 LOP3.LUT R5, R5, 0x7c, RZ, 0xc0, !PT ;  /* 0x0000007c05059812 */ /* 0x000fcc00078ec0ff */
[----:B--2---:R-:W-:Y:S02]  /*0ea0*/  @!P0 VIMNMX R14, PT, PT, R14, R4, !PT ;  /* 0x000000040e0e8248 */ /* 0x004fe40007fe0100 */
[----:B------:R-:W-:Y:S01]  /*0eb0*/  ISETP.GT.AND P0, PT, R6, R7, PT ;  /* 0x000000070600720c */ /* 0x000fe20003f04270 */
[----:B------:R-:W-:Y:S02]  /*0ec0*/  VIADD R6, R8, 0x8 ;  /* 0x0000000808067836 */ /* 0x000fe40000000000 */
[----:B------:R-:W2:Y:S10]  /*0ed0*/  SHFL.DOWN PT, R4, R14, 0x4, R7 ;  /* 0x088000000e047989 */ /* 0x000eb400000e0007 */
[----:B--2---:R-:W-:-:S02]  /*0ee0*/  @!P0 VIMNMX R14, PT, PT, R14, R4, !PT ;  /* 0x000000040e0e8248 */ /* 0x004fc40007fe0100 */
[----:B------:R-:W-:Y:S01]  /*0ef0*/  ISETP.GT.AND P0, PT, R6, R7, PT ;  /* 0x000000070600720c */ /* 0x000fe20003f04270 */
[----:B------:R-:W-:Y:S02]  /*0f00*/  VIADD R6, R8, 0x10 ;  /* 0x0000001008067836 */ /* 0x000fe40000000000 */
[----:B------:R-:W2:Y:S10]  /*0f10*/  SHFL.DOWN PT, R4, R14, 0x8, R7 ;  /* 0x090000000e047989 */ /* 0x000eb400000e0007 */
[----:B--2---:R-:W-:-:S02]  /*0f20*/  @!P0 VIMNMX R14, PT, PT, R14, R4, !PT ;  /* 0x000000040e0e8248 */ /* 0x004fc40007fe0100 */
[----:B------:R-:W-:Y:S02]  /*0f30*/  ISETP.GT.AND P0, PT, R6, R7, PT ;  /* 0x000000070600720c */ /* 0x000fe40003f04270 */
[----:B------:R-:W-:Y:S01]  /*0f40*/  @!P1 MOV R6, 0x400 ;  /* 0x0000040000069802 */ /* 0x000fe20000000f00 */
[----:B------:R-:W2:Y:S03]  /*0f50*/  SHFL.DOWN PT, R4, R14, 0x10, R7 ;  /* 0x0a0000000e047989 */ /* 0x000ea600000e0007 */
[----:B-1----:R-:W-:-:S05]  /*0f60*/  @!P1 LEA R6, R9, R6, 0x18 ;  /* 0x0000000609069211 */ /* 0x002fca00078ec0ff */
[----:B------:R-:W-:Y:S02]  /*0f70*/  @!P1 IMAD.IADD R6, R5, 0x1, R6 ;  /* 0x0000000105069824 */ /* 0x000fe400078e0206 */
[----:B--2---:R-:W-:Y:S02]  /*0f80*/  @!P0 VIMNMX R14, PT, PT, R14, R4, !PT ;  /* 0x000000040e0e8248 */ /* 0x004fe40007fe0100 */
[----:B------:R-:W-:-:S03]  /*0f90*/  ISETP.NE.AND P0, PT, R2, RZ, PT ;  /* 0x000000ff0200720c */ /* 0x000fc60003f05270 */
[----:B------:R-:W-:-:S05]  /*0fa0*/  IMAD.MOV.U32 R9, RZ, RZ, R14 ;  /* 0x000000ffff097224 */ /* 0x000fca00078e000e */
[----:B------:R1:W-:Y:S01]  /*0fb0*/  @!P1 STS [R6+0x8], R9 ;  /* 0x0000080906009388 */ /* 0x0003e20000000800 */
[----:B------:R-:W-:Y:S06]  /*0fc0*/  BAR.SYNC.DEFER_BLOCKING 0x0 ;  /* 0x0000000000007b1d */ /* 0x000fec0000010000 */
[----:B------:R-:W-:Y:S05]  /*0fd0*/  @P0 BRA `(.L_x_189) ;  /* 0x0000001000b80947 */ /* 0x000fea0003800000 */
[----:B------:R-:W2:Y:S01]  /*0fe0*/  S2UR UR5, SR_CgaCtaId ;  /* 0x00000000000579c3 */ /* 0x000ea20000008800 */
[----:B------:R-:W-:Y:S01]  /*0ff0*/  UMOV UR4, 0x400 ;  /* 0x0000040000047882 */ /* 0x000fe20000000000 */
[C---:B------:R-:W-:Y:S02]  /*1000*/  ISETP.GT.U32.AND P2, PT, R0.reuse, 0x20, PT ;  /* 0x000000200000780c */ /* 0x040fe40003f44070 */
[C---:B------:R-:W-:Y:S02]  /*1010*/  ISETP.GT.U32.AND P4, PT, R0.reuse, 0x40, PT ;  /* 0x000000400000780c */ /* 0x040fe40003f84070 */
[C---:B------:R-:W-:Y:S02]  /*1020*/  ISETP.GT.U32.AND P3, PT, R0.reuse, 0x60, PT ;  /* 0x000000600000780c */ /* 0x040fe40003f64070 */
[----:B------:R-:W-:Y:S01]  /*1030*/  ISETP.GT.U32.AND P1, PT, R0, 0x80, PT ;  /* 0x000000800000780c */ /* 0x000fe20003f24070 */
[----:B--2---:R-:W-:-:S09]  /*1040*/  ULEA UR4, UR5, UR4, 0x18 ;  /* 0x0000000405047291 */ /* 0x004fd2000f8ec0ff */
[----:B------:R-:W2:Y:S04]  /*1050*/  LDS R2, [UR4+0xc] ;  /* 0x00000c04ff027984 */ /* 0x000ea80008000800 */
[----:B-1----:R-:W1:Y:S04]  /*1060*/  LDS.128 R4, [UR4+0x10] ;  /* 0x00001004ff047984 */ /* 0x002e680008000c00 */
[----:B------:R-:W3:Y:S01]  /*1070*/  LDS.64 R10, [UR4+0x20] ;  /* 0x00002004ff0a7984 */ /* 0x000ee20008000a00 */
[----:B--2---:R-:W-:Y:S02]  /*1080*/  @P2 VIMNMX R9, PT, PT, R9, R2, !PT ;  /* 0x0000000209092248 */ /* 0x004fe40007fe0100 */
[----:B------:R-:W-:-:S02]  /*1090*/  ISETP.GT.U32.AND P2, PT, R0, 0xa0, PT ;  /* 0x000000a00000780c */ /* 0x000fc40003f44070 */
[----:B-1----:R-:W-:Y:S02]  /*10a0*/  @P4 VIMNMX R9, PT, PT, R9, R4, !PT ;  /* 0x0000000409094248 */ /* 0x002fe40007fe0100 */
[C---:B------:R-:W-:Y:S02]  /*10b0*/  ISETP.GT.U32.AND P4, PT, R0.reuse, 0xc0, PT ;  /* 0x000000c00000780c */ /* 0x040fe40003f84070 */
[----:B------:R-:W-:Y:S02]  /*10c0*/  @P3 VIMNMX R9, PT, PT, R9, R5, !PT ;  /* 0x0000000509093248 */ /* 0x000fe40007fe0100 */
[----:B------:R-:W-:Y:S02]  /*10d0*/  ISETP.GT.U32.AND P3, PT, R0, 0xe0, PT ;  /* 0x000000e00000780c */ /* 0x000fe40003f64070 */
[----:B------:R-:W-:-:S04]  /*10e0*/  @P1 VIMNMX R9, PT, PT, R9, R6, !PT ;  /* 0x0000000609091248 */ /* 0x000fc80007fe0100 */
[----:B------:R-:W-:-:S04]  /*10f0*/  @P2 VIMNMX R9, PT, PT, R9, R7, !PT ;  /* 0x0000000709092248 */ /* 0x000fc80007fe0100 */
[----:B---3--:R-:W-:-:S04]  /*1100*/  @P4 VIMNMX R9, PT, PT, R9, R10, !PT ;  /* 0x0000000a09094248 */ /* 0x008fc80007fe0100 */
[----:B------:R-:W-:Y:S01]  /*1110*/  @P3 VIMNMX R9, PT, PT, R9, R11, !PT ;  /* 0x0000000b09093248 */ /* 0x000fe20007fe0100 */
[----:B------:R-:W-:Y:S06]  /*1120*/  BRA `(.L_x_189) ;  /* 0x0000001000647947 */ /* 0x000fec0003800000 */
.L_x_174:
[----:B------:R-:W0:Y:S01]  /*1130*/  S2R R2, SR_TID.X ;  /* 0x0000000000027919 */ /* 0x000e220000002100 */
[----:B------:R-:W1:Y:S02]  /*1140*/  LDCU.64 UR4, c[0x0][0x380] ;  /* 0x00007000ff0477ac */ /* 0x000e640008000a00 */
[----:B-1----:R-:W-:Y:S02]  /*1150*/  IMAD.U32 R4, RZ, RZ, UR4 ;  /* 0x00000004ff047e24 */ /* 0x002fe4000f8e00ff */
[----:B------:R-:W-:Y:S02]  /*1160*/  IMAD.U32 R5, RZ, RZ, UR5 ;  /* 0x00000005ff057e24 */ /* 0x000fe4000f8e00ff */
[----:B0-----:R-:W-:-:S04]  /*1170*/  IMAD R7, R3, 0x1000, R2 ;  /* 0x0000100003077824 */ /* 0x001fc800078e0202 */
[----:B------:R-:W-:-:S05]  /*1180*/  IMAD.WIDE.U32 R6, R7, 0x4, R4 ;  /* 0x0000000407067825 */ /* 0x000fca00078e0004 */
        /* <DEDUP_REMOVED lines=16> */
[----:B------:R-:W-:-:S02]  /*1290*/  ISETP.GE.U32.AND P0, PT, R0, R13, PT ;  /* 0x0000000d0000720c */ /* 0x000fc40003f06070 */
        /* <DEDUP_REMOVED lines=9> */
[----:B------:R-:W-:Y:S01]  /*1330*/  IMAD R9, R3, 0x1000, R13 ;  /* 0x0000100003097824 */ /* 0x000fe200078e020d */
[----:B------:R-:W-:Y:S01]  /*1340*/  LOP3.LUT R6, RZ, R2, RZ, 0x33, !PT ;  /* 0x00000002ff067212 */ /* 0x000fe200078e33ff */
[----:B------:R-:W-:Y:S01]  /*1350*/  VIADD R0, R8, 0xfffff000 ;  /* 0xfffff00008007836 */ /* 0x000fe20000000000 */
[----:B------:R-:W-:Y:S02]  /*1360*/  UMOV UR4, URZ ;  /* 0x000000ff00047c82 */ /* 0x000fe40008000000 */
[----:B------:R-:W-:Y:S02]  /*1370*/  IADD3 R6, PT, PT, -R13, R8, R6 ;  /* 0x000000080d067210 */ /* 0x000fe40007ffe106 */
[C---:B------:R-:W-:Y:S02]  /*1380*/  ISETP.GT.U32.AND P0, PT, R9.reuse, R0, PT ;  /* 0x000000000900720c */ /* 0x040fe40003f04070 */
[----:B------:R-:W-:Y:S01]  /*1390*/  IADD3 R7, PT, PT, R9, 0x800, R2 ;  /* 0x0000080009077810 */ /* 0x000fe20007ffe002 */
[----:B------:R-:W-:-:S02]  /*13a0*/  IMAD.MOV.U32 R2, RZ, RZ, R9 ;  /* 0x000000ffff027224 */ /* 0x000fc400078e0009 */
[----:B------:R-:W-:-:S08]  /*13b0*/  IMAD R6, R3, -0x1000, R6 ;  /* 0xfffff00003067824 */ /* 0x000fd000078e0206 */
[----:B------:R-:W-:Y:S05]  /*13c0*/  @P0 BRA `(.L_x_191) ;  /* 0x0000000000a00947 */ /* 0x000fea0003800000 */
[----:B------:R-:W0:Y:S08]  /*13d0*/  LDC R8, c[0x0][0x3a8] ;  /* 0x0000ea00ff087b82 */ /* 0x000e300000000800 */
[----:B------:R-:W1:Y:S02]  /*13e0*/  LDC.64 R4, c[0x0][0x380] ;  /* 0x0000e000ff047b82 */ /* 0x000e640000000a00 */
.L_x_192:
[----:B------:R-:W2:Y:S02]  /*13f0*/  S2R R10, SR_TID.X ;  /* 0x00000000000a7919 */ /* 0x000ea40000002100 */
[----:B--2---:R-:W-:-:S04]  /*1400*/  IMAD.IADD R11, R10, 0x1, R9 ;  /* 0x000000010a0b7824 */ /* 0x004fc800078e0209 */
[----:B-1----:R-:W-:-:S05]  /*1410*/  IMAD.WIDE.U32 R10, R11, 0x4, R4 ;  /* 0x000000040b0a7825 */ /* 0x002fca00078e0004 */
        /* <DEDUP_REMOVED lines=11> */
[----:B------:R-:W5:Y:S01]  /*14d0*/  LDG.E R20, desc[UR6][R10.64+0x3c00] ;  /* 0x003c00060a147981 */ /* 0x000f62000c1e1900 */
[----:B--2---:R-:W-:-:S03]  /*14e0*/  VIMNMX3 R29, R29, R12, R14, !PT ;  /* 0x0000000c1d1d720f */ /* 0x004fc6000780010e */
[----:B------:R-:W5:Y:S04]  /*14f0*/  LDG.E R12, desc[UR6][R10.64+0x1400] ;  /* 0x001400060a0c7981 */ /* 0x000f68000c1e1900 */
[----:B------:R-:W2:Y:S01]  /*1500*/  LDG.E R14, desc[UR6][R10.64+0x3400] ;  /* 0x003400060a0e7981 */ /* 0x000ea2000c1e1900 */
[----:B---3--:R-:W-:-:S03]  /*1510*/  VIMNMX3 R16, R16, R15, R17, !PT ;  /* 0x0000000f1010720f */ /* 0x008fc60007800111 */
[----:B------:R-:W2:Y:S04]  /*1520*/  LDG.E R17, desc[UR6][R10.64+0x2c00] ;  /* 0x002c00060a117981 */ /* 0x000ea8000c1e1900 */
[----:B------:R-:W3:Y:S01]  /*1530*/  LDG.E R15, desc[UR6][R10.64+0x3800] ;  /* 0x003800060a0f7981 */ /* 0x000ee2000c1e1900 */
[----:B----4-:R-:W-:Y:S01]  /*1540*/  VIMNMX3 R22, R22, R23, R24, !PT ;  /* 0x000000171616720f */ /* 0x010fe20007800118 */
[----:B0-----:R-:W-:-:S05]  /*1550*/  IMAD.IADD R24, R8, 0x1, -R9 ;  /* 0x0000000108187824 */ /* 0x001fca00078e0a09 */
[----:B------:R-:W-:Y:S02]  /*1560*/  ISETP.GE.U32.AND P0, PT, R24, R13, PT ;  /* 0x0000000d1800720c */ /* 0x000fe40003f06070 */
[----:B-----5:R-:W-:-:S04]  /*1570*/  VIMNMX3 R12, R12, R19, R21, !PT ;  /* 0x000000130c0c720f */ /* 0x020fc80007800115 */
[----:B------:R-:W-:Y:S02]  /*1580*/  VIMNMX3 R29, R29, R16, R12, !PT ;  /* 0x000000101d1d720f */ /* 0x000fe4000780010c */
[----:B--2---:R-:W-:Y:S02]  /*1590*/  VIMNMX3 R17, R17, R18, R14, !PT ;  /* 0x000000121111720f */ /* 0x004fe4000780010e */
[----:B---3--:R-:W-:-:S04]  /*15a0*/  VIMNMX R15, PT, PT, R15, R20, !PT ;  /* 0x000000140f0f7248 */ /* 0x008fc80007fe0100 */
[----:B------:R-:W-:-:S04]  /*15b0*/  VIMNMX3 R22, R22, R17, R15, !PT ;  /* 0x000000111616720f */ /* 0x000fc8000780010f */
[----:B------:R-:W-:Y:S01]  /*15c0*/  VIMNMX R29, PT, PT, R29, R22, !PT ;  /* 0x000000161d1d7248 */ /* 0x000fe20007fe0100 */
[----:B------:R-:W-:Y:S06]  /*15d0*/  @!P0 BRA `(.L_x_190) ;  /* 0x00000008009c8947 */ /* 0x000fec0003800000 */
[C---:B------:R-:W-:Y:S01]  /*15e0*/  IMAD.IADD R9, R13.reuse, 0x1, R9 ;  /* 0x000000010d097824 */ /* 0x040fe200078e0209 */
[----:B------:R-:W-:Y:S01]  /*15f0*/  UIADD3 UR4, UPT, UPT, UR4, 0x1, URZ ;  /* 0x0000000104047890 */ /* 0x000fe2000fffe0ff */
[----:B------:R-:W-:Y:S02]  /*1600*/  IMAD.IADD R2, R13, 0x1, R2 ;  /* 0x000000010d027824 */ /* 0x000fe400078e0202 */
[----:B------:R-:W-:Y:S01]  /*1610*/  IMAD.IADD R6, R6, 0x1, -R13 ;  /* 0x0000000106067824 */ /* 0x000fe200078e0a0d */
[----:B------:R-:W-:Y:S01]  /*1620*/  ISETP.GT.U32.AND P0, PT, R9, R0, PT ;  /* 0x000000000900720c */ /* 0x000fe20003f04070 */
[----:B------:R-:W-:-:S12]  /*1630*/  IMAD.IADD R7, R13, 0x1, R7 ;  /* 0x000000010d077824 */ /* 0x000fd800078e0207 */
[----:B------:R-:W-:Y:S05]  /*1640*/  @!P0 BRA `(.L_x_192) ;  /* 0xfffffffc00688947 */ /* 0x000fea000383ffff */
.L_x_191:
[----:B------:R-:W0:Y:S01]  /*1650*/  S2R R13, SR_TID.X ;  /* 0x00000000000d7919 */ /* 0x000e220000002100 */
[----:B------:R-:W-:Y:S01]  /*1660*/  IMAD.IADD R0, R8, 0x1, -R9 ;  /* 0x0000000108007824 */ /* 0x000fe200078e0a09 */
[----:B------:R-:W-:Y:S04]  /*1670*/  BSSY.RECONVERGENT B1, `(.L_x_190) ;  /* 0x000009d000017945 */ /* 0x000fe80003800200 */
[----:B0-----:R-:W-:-:S04]  /*1680*/  ISETP.GE.AND P0, PT, R13, R0, PT ;  /* 0x000000000d00720c */ /* 0x001fc80003f06270 */
[----:B------:R-:W-:-:S13]  /*1690*/  ISETP.GE.U32.OR P0, PT, R9, R8, P0 ;  /* 0x000000080900720c */ /* 0x000fda0000706470 */
[----:B------:R-:W-:Y:S05]  /*16a0*/  @P0 BRA `(.L_x_193) ;  /* 0x0000000800640947 */ /* 0x000fea0003800000 */
[----:B------:R-:W0:Y:S01]  /*16b0*/  LDC R10, c[0x0][0x3ac] ;  /* 0x0000eb00ff0a7b82 */ /* 0x000e220000000800 */
[----:B------:R-:W-:Y:S01]  /*16c0*/  LOP3.LUT R11, RZ, R13, RZ, 0x33, !PT ;  /* 0x0000000dff0b7212 */ /* 0x000fe200078e33ff */
[----:B------:R-:W-:Y:S06]  /*16d0*/  BSSY.RECONVERGENT B2, `(.L_x_194) ;  /* 0x000004f000027945 */ /* 0x000fec0003800200 */
[----:B------:R-:W1:Y:S01]  /*16e0*/  LDC R0, c[0x0][0x3ac] ;  /* 0x0000eb00ff007b82 */ /* 0x000e620000000800 */
[----:B0-----:R-:W-:-:S04]  /*16f0*/  IMAD.SHL.U32 R10, R10, 0x1000, RZ ;  /* 0x000010000a0a7824 */ /* 0x001fc800078e00ff */
[----:B------:R-:W-:-:S05]  /*1700*/  IMAD R10, R3, 0x1000, R10 ;  /* 0x00001000030a7824 */ /* 0x000fca00078e020a */
[----:B------:R-:W-:Y:S01]  /*1710*/  IADD3 R8, PT, PT, -R10, R8, R11 ;  /* 0x000000080a087210 */ /* 0x000fe20007ffe10b */
[----:B-1----:R-:W-:Y:S01]  /*1720*/  IMAD R11, R0, UR4, RZ ;  /* 0x00000004000b7c24 */ /* 0x002fe2000f8e02ff */
[----:B------:R-:W-:-:S03]  /*1730*/  MOV R0, R13 ;  /* 0x0000000d00007202 */ /* 0x000fc60000000f00 */
[----:B------:R-:W-:-:S05]  /*1740*/  IMAD R8, R11, -0x1000, R8 ;  /* 0xfffff0000b087824 */ /* 0x000fca00078e0208 */
[C---:B------:R-:W-:Y:S02]  /*1750*/  ISETP.GE.U32.AND P0, PT, R8.reuse, 0xf00, PT ;  /* 0x00000f000800780c */ /* 0x040fe40003f06070 */
[----:B------:R-:W-:-:S04]  /*1760*/  LEA.HI R8, R8, 0x1, RZ, 0x18 ;  /* 0x0000000108087811 */ /* 0x000fc800078fc0ff */
[----:B------:R-:W-:-:S07]  /*1770*/  LOP3.LUT R10, R8, 0xf, RZ, 0xc0, !PT ;  /* 0x0000000f080a7812 */ /* 0x000fce00078ec0ff */
[----:B------:R-:W-:Y:S05]  /*1780*/  @!P0 BRA `(.L_x_195) ;  /* 0x00000004000c8947 */ /* 0x000fea0003800000 */
[----:B------:R-:W-:Y:S01]  /*1790*/  LEA.HI R0, R6, 0x1, RZ, 0x18 ;  /* 0x0000000106007811 */ /* 0x000fe200078fc0ff */
[----:B------:R-:W-:Y:S01]  /*17a0*/  BSSY.RECONVERGENT B3, `(.L_x_196) ;  /* 0x0000040000037945 */ /* 0x000fe20003800200 */
[----:B------:R-:W-:Y:S02]  /*17b0*/  LOP3.LUT R11, R13, 0x800, RZ, 0xfc, !PT ;  /* 0x000008000d0b7812 */ /* 0x000fe400078efcff */
[----:B------:R-:W-:-:S05]  /*17c0*/  LOP3.LUT R0, R0, 0x1fffff0, RZ, 0xc0, !PT ;  /* 0x01fffff000007812 */ /* 0x000fca00078ec0ff */
[----:B------:R-:W-:-:S07]  /*17d0*/  IMAD.MOV R12, RZ, RZ, -R0 ;  /* 0x000000ffff0c7224 */ /* 0x000fce00078e0a00 */
.L_x_197:
[C---:B------:R-:W-:Y:S02]  /*17e0*/  VIADD R15, R7.reuse, 0xfffff800 ;  /* 0xfffff800070f7836 */ /* 0x040fe40000000000 */
[----:B------:R-:W-:Y:S02]  /*17f0*/  VIADD R21, R7, 0xfffff900 ;  /* 0xfffff90007157836 */ /* 0x000fe40000000000 */
[----:B------:R-:W-:-:S04]  /*1800*/  IMAD.WIDE.U32 R14, R15, 0x4, R4 ;  /* 0x000000040f0e7825 */ /* 0x000fc800078e0004 */
[--C-:B------:R-:W-:Y:S01]  /*1810*/  IMAD.WIDE.U32 R20, R21, 0x4, R4.reuse ;  /* 0x0000000415147825 */ /* 0x100fe200078e0004 */
[----:B------:R0:W2:Y:S04]  /*1820*/  LDG.E R28, desc[UR6][R14.64] ;  /* 0x000000060e1c7981 */ /* 0x0000a8000c1e1900 */
[----:B------:R1:W2:Y:S01]  /*1830*/  LDG.E R27, desc[UR6][R20.64] ;  /* 0x00000006141b7981 */ /* 0x0002a2000c1e1900 */
[C---:B------:R-:W-:Y:S02]  /*1840*/  VIADD R17, R7.reuse, 0xfffffa00 ;  /* 0xfffffa0007117836 */ /* 0x040fe40000000000 */
[----:B------:R-:W-:Y:S02]  /*1850*/  VIADD R19, R7, 0xfffffb00 ;  /* 0xfffffb0007137836 */ /* 0x000fe40000000000 */
[----:B------:R-:W-:-:S04]  /*1860*/  IMAD.WIDE.U32 R16, R17, 0x4, R4 ;  /* 0x0000000411107825 */ /* 0x000fc800078e0004 */
[--C-:B------:R-:W-:Y:S01]  /*1870*/  IMAD.WIDE.U32 R18, R19, 0x4, R4.reuse ;  /* 0x0000000413127825 */ /* 0x100fe200078e0004 */
[----:B------:R3:W4:Y:S04]  /*1880*/  LDG.E R0, desc[UR6][R16.64] ;  /* 0x0000000610007981 */ /* 0x000728000c1e1900 */
[----:B------:R5:W4:Y:S01]  /*1890*/  LDG.E R13, desc[UR6][R18.64] ;  /* 0x00000006120d7981 */ /* 0x000b22000c1e1900 */
[C---:B------:R-:W-:Y:S02]  /*18a0*/  VIADD R22, R7.reuse, 0xfffffd00 ;  /* 0xfffffd0007167836 */ /* 0x040fe40000000000 */
[C---:B------:R-:W-:Y:S02]  /*18b0*/  VIADD R23, R7.reuse, 0xfffffc00 ;  /* 0xfffffc0007177836 */ /* 0x040fe40000000000 */
[----:B------:R-:W-:-:S04]  /*18c0*/  IMAD.WIDE.U32 R24, R7, 0x4, R4 ;  /* 0x0000000407187825 */ /* 0x000fc800078e0004 */
[----:B------:R-:W-:Y:S02]  /*18d0*/  VIADD R26, R7, 0xfffffe00 ;  /* 0xfffffe00071a7836 */ /* 0x000fe40000000000 */
[--C-:B0-----:R-:W-:Y:S01]  /*18e0*/  IMAD.WIDE.U32 R14, R22, 0x4, R4.reuse ;  /* 0x00000004160e7825 */ /* 0x101fe200078e0004 */
[----:B------:R-:W4:Y:S03]  /*18f0*/  LDG.E R24, desc[UR6][R24.64] ;  /* 0x0000000618187981 */ /* 0x000f26000c1e1900 */
[----:B-1----:R-:W-:-:S04]  /*1900*/  IMAD.WIDE.U32 R20, R23, 0x4, R4 ;  /* 0x0000000417147825 */ /* 0x002fc800078e0004 */
[----:B---3--:R-:W-:Y:S02]  /*1910*/  IMAD.WIDE.U32 R16, R26, 0x4, R4 ;  /* 0x000000041a107825 */ /* 0x008fe400078e0004 */
[----:B------:R0:W3:Y:S02]  /*1920*/  LDG.E R26, desc[UR6][R14.64] ;  /* 0x000000060e1a7981 */ /* 0x0000e4000c1e1900 */
[C---:B-----5:R-:W-:Y:S02]  /*1930*/  VIADD R19, R7.reuse, 0xffffff00 ;  /* 0xffffff0007137836 */ /* 0x060fe40000000000 */
[----:B------:R1:W3:Y:S01]  /*1940*/  LDG.E R25, desc[UR6][R20.64] ;  /* 0x0000000614197981 */ /* 0x0002e2000c1e1900 */
[----:B------:R-:W-:-:S03]  /*1950*/  VIADD R23, R7, 0x100 ;  /* 0x0000010007177836 */ /* 0x000fc60000000000 */
[----:B------:R-:W5:Y:S01]  /*1960*/  LDG.E R16, desc[UR6][R16.64] ;  /* 0x0000000610107981 */ /* 0x000f62000c1e1900 */
[C---:B0-----:R-:W-:Y:S02]  /*1970*/  VIADD R15, R7.reuse, 0x200 ;  /* 0x00000200070f7836 */ /* 0x041fe40000000000 */
[----:B-1----:R-:W-:Y:S02]  /*1980*/  VIADD R21, R7, 0x300 ;  /* 0x0000030007157836 */ /* 0x002fe40000000000 */
[----:B------:R-:W-:-:S04]  /*1990*/  IMAD.WIDE.U32 R18, R19, 0x4, R4 ;  /* 0x0000000413127825 */ /* 0x000fc800078e0004 */
[--C-:B------:R-:W-:Y:S02]  /*19a0*/  IMAD.WIDE.U32 R20, R21, 0x4, R4.reuse ;  /* 0x0000000415147825 */ /* 0x100fe400078e0004 */
[----:B------:R-:W5:Y:S02]  /*19b0*/  LDG.E R19, desc[UR6][R18.64] ;  /* 0x0000000612137981 */ /* 0x000f64000c1e1900 */
[----:B------:R-:W-:Y:S02]  /*19c0*/  IMAD.WIDE.U32 R22, R23, 0x4, R4 ;  /* 0x0000000417167825 */ /* 0x000fe400078e0004 */
[----:B------:R0:W5:Y:S04]  /*19d0*/  LDG.E R17, desc[UR6][R20.64] ;  /* 0x0000000614117981 */ /* 0x000168000c1e1900 */
[----:B------:R1:W5:Y:S01]  /*19e0*/  LDG.E R23, desc[UR6][R22.64] ;  /* 0x0000000616177981 */ /* 0x000362000c1e1900 */
[----:B0-----:R-:W-:-:S02]  /*19f0*/  VIADD R21, R7, 0x500 ;  /* 0x0000050007157836 */ /* 0x001fc40000000000 */
[----:B-1----:R-:W-:Y:S01]  /*1a00*/  VIADD R22, R7, 0x600 ;  /* 0x0000060007167836 */ /* 0x002fe20000000000 */
[----:B--2---:R-:W-:Y:S01]  /*1a10*/  VIMNMX3 R27, R29, R28, R27, !PT ;  /* 0x0000001c1d1b720f */ /* 0x004fe2000780011b */
[----:B------:R-:W-:-:S04]  /*1a20*/  IMAD.WIDE.U32 R28, R15, 0x4, R4 ;  /* 0x000000040f1c7825 */ /* 0x000fc800078e0004 */
[----:B------:R-:W-:Y:S02]  /*1a30*/  VIADD R15, R7, 0x400 ;  /* 0x00000400070f7836 */ /* 0x000fe40000000000 */
[----:B------:R-:W2:Y:S02]  /*1a40*/  LDG.E R28, desc[UR6][R28.64] ;  /* 0x000000061c1c7981 */ /* 0x000ea4000c1e1900 */
[----:B------:R-:W-:-:S05]  /*1a50*/  IMAD.WIDE.U32 R14, R15, 0x4, R4 ;  /* 0x000000040f0e7825 */ /* 0x000fca00078e0004 */
[----:B------:R0:W2:Y:S01]  /*1a60*/  LDG.E R18, desc[UR6][R14.64] ;  /* 0x000000060e127981 */ /* 0x0000a2000c1e1900 */
[----:B----4-:R-:W-:Y:S01]  /*1a70*/  VIMNMX3 R0, R27, R0, R13, !PT ;  /* 0x000000001b00720f */ /* 0x010fe2000780010d */
[----:B------:R-:W-:Y:S02]  /*1a80*/  VIADD R27, R7, 0x700 ;  /* 0x00000700071b7836 */ /* 0x000fe40000000000 */
[----:B0-----:R-:W-:-:S04]  /*1a90*/  IMAD.WIDE.U32 R14, R21, 0x4, R4 ;  /* 0x00000004150e7825 */ /* 0x001fc800078e0004 */
[--C-:B------:R-:W-:Y:S01]  /*1aa0*/  IMAD.WIDE.U32 R20, R22, 0x4, R4.reuse ;  /* 0x0000000416147825 */ /* 0x100fe200078e0004 */
[----:B------:R0:W4:Y:S04]  /*1ab0*/  LDG.E R13, desc[UR6][R14.64] ;  /* 0x000000060e0d7981 */ /* 0x000128000c1e1900 */
[----:B------:R-:W4:Y:S01]  /*1ac0*/  LDG.E R29, desc[UR6][R20.64] ;  /* 0x00000006141d7981 */ /* 0x000f22000c1e1900 */
[----:B0-----:R-:W-:-:S05]  /*1ad0*/  IMAD.WIDE.U32 R14, R27, 0x4, R4 ;  /* 0x000000041b0e7825 */ /* 0x001fca00078e0004 */
[----:B------:R-:W4:Y:S01]  /*1ae0*/  LDG.E R22, desc[UR6][R14.64] ;  /* 0x000000060e167981 */ /* 0x000f22000c1e1900 */
[----:B---3--:R-:W-:Y:S01]  /*1af0*/  VIMNMX3 R0, R0, R25, R26, !PT ;  /* 0x000000190000720f */ /* 0x008fe2000780011a */
[----:B------:R-:W-:-:S05]  /*1b00*/  VIADD R12, R12, 0x10 ;  /* 0x000000100c0c7836 */ /* 0x000fca0000000000 */
[----:B------:R-:W-:Y:S02]  /*1b10*/  ISETP.NE.AND P0, PT, R12, RZ, PT ;  /* 0x000000ff0c00720c */ /* 0x000fe40003f05270 */
[----:B-----5:R-:W-:-:S04]  /*1b20*/  VIMNMX3 R0, R0, R16, R19, !PT ;  /* 0x000000100000720f */ /* 0x020fc80007800113 */
[----:B------:R-:W-:Y:S01]  /*1b30*/  VIMNMX3 R0, R0, R24, R23, !PT ;  /* 0x000000180000720f */ /* 0x000fe20007800117 */
[----:B------:R-:W-:Y:S02]  /*1b40*/  VIADD R11, R11, 0x1000 ;  /* 0x000010000b0b7836 */ /* 0x000fe40000000000 */
[----:B------:R-:W-:Y:S01]  /*1b50*/  VIADD R7, R7, 0x1000 ;  /* 0x0000100007077836 */ /* 0x000fe20000000000 */
[----:B--2---:R-:W-:-:S04]  /*1b60*/  VIMNMX3 R0, R0, R28, R17, !PT ;  /* 0x0000001c0000720f */ /* 0x004fc80007800111 */
[----:B----4-:R-:W-:-:S04]  /*1b70*/  VIMNMX3 R0, R0, R18, R13, !PT ;  /* 0x000000120000720f */ /* 0x010fc8000780010d */
[----:B------:R-:W-:Y:S01]  /*1b80*/  VIMNMX3 R29, R0, R29, R22, !PT ;  /* 0x0000001d001d720f */ /* 0x000fe20007800116 */
[----:B------:R-:W-:Y:S06]  /*1b90*/  @P0 BRA `(.L_x_197) ;  /* 0xfffffffc00100947 */ /* 0x000fec000383ffff */
[----:B------:R-:W-:Y:S05]  /*1ba0*/  BSYNC.RECONVERGENT B3 ;  /* 0x0000000000037941 */ /* 0x000fea0003800200 */
.L_x_196:
[----:B------:R-:W-:-:S07]  /*1bb0*/  VIADD R0, R11, 0xfffff800 ;  /* 0xfffff8000b007836 */ /* 0x000fce0000000000 */
.L_x_195:
[----:B------:R-:W-:Y:S05]  /*1bc0*/  BSYNC.RECONVERGENT B2 ;  /* 0x0000000000027941 */ /* 0x000fea0003800200 */
.L_x_194:
[----:B------:R-:W-:-:S13]  /*1bd0*/  ISETP.NE.AND P0, PT, R10, RZ, PT ;  /* 0x000000ff0a00720c */ /* 0x000fda0003f05270 */
[----:B------:R-:W-:Y:S05]  /*1be0*/  @!P0 BRA `(.L_x_193) ;  /* 0x0000000400148947 */ /* 0x000fea0003800000 */
[----:B------:R-:W-:Y:S01]  /*1bf0*/  ISETP.GE.U32.AND P0, PT, R10, 0x8, PT ;  /* 0x000000080a00780c */ /* 0x000fe20003f06070 */
[----:B------:R-:W-:Y:S01]  /*1c00*/  BSSY.RECONVERGENT B2, `(.L_x_198) ;  /* 0x0000021000027945 */ /* 0x000fe20003800200 */
[----:B------:R-:W-:-:S04]  /*1c10*/  LOP3.LUT R23, R8, 0x7, RZ, 0xc0, !PT ;  /* 0x0000000708177812 */ /* 0x000fc800078ec0ff */
[----:B------:R-:W-:-:S07]  /*1c20*/  ISETP.NE.AND P1, PT, R23, RZ, PT ;  /* 0x000000ff1700720c */ /* 0x000fce0003f25270 */
[----:B------:R-:W-:Y:S06]  /*1c30*/  @!P0 BRA `(.L_x_199) ;  /* 0x0000000000748947 */ /* 0x000fec0003800000 */
[----:B------:R-:W-:-:S05]  /*1c40*/  IADD3 R11, PT, PT, R0, R9, RZ ;  /* 0x00000009000b7210 */ /* 0x000fca0007ffe0ff */
[C---:B------:R-:W-:Y:S02]  /*1c50*/  VIADD R19, R11.reuse, 0x100 ;  /* 0x000001000b137836 */ /* 0x040fe40000000000 */
[C---:B------:R-:W-:Y:S02]  /*1c60*/  VIADD R21, R11.reuse, 0x200 ;  /* 0x000002000b157836 */ /* 0x040fe40000000000 */
[C---:B------:R-:W-:Y:S02]  /*1c70*/  VIADD R13, R11.reuse, 0x300 ;  /* 0x000003000b0d7836 */ /* 0x040fe40000000000 */
[----:B------:R-:W-:-:S04]  /*1c80*/  IMAD.WIDE.U32 R16, R11, 0x4, R4 ;  /* 0x000000040b107825 */ /* 0x000fc800078e0004 */
[--C-:B------:R-:W-:Y:S01]  /*1c90*/  IMAD.WIDE.U32 R18, R19, 0x4, R4.reuse ;  /* 0x0000000413127825 */ /* 0x100fe200078e0004 */
[----:B------:R0:W2:Y:S03]  /*1ca0*/  LDG.E R22, desc[UR6][R16.64] ;  /* 0x0000000610167981 */ /* 0x0000a6000c1e1900 */
[--C-:B------:R-:W-:Y:S01]  /*1cb0*/  IMAD.WIDE.U32 R20, R21, 0x4, R4.reuse ;  /* 0x0000000415147825 */ /* 0x100fe200078e0004 */
[----:B------:R1:W2:Y:S03]  /*1cc0*/  LDG.E R7, desc[UR6][R18.64] ;  /* 0x0000000612077981 */ /* 0x0002a6000c1e1900 */
[C---:B------:R-:W-:Y:S02]  /*1cd0*/  VIADD R15, R11.reuse, 0x400 ;  /* 0x000004000b0f7836 */ /* 0x040fe40000000000 */
[----:B------:R-:W-:Y:S01]  /*1ce0*/  VIADD R25, R11, 0x500 ;  /* 0x000005000b197836 */ /* 0x000fe20000000000 */
[----:B------:R-:W3:Y:S01]  /*1cf0*/  LDG.E R20, desc[UR6][R20.64] ;  /* 0x0000000614147981 */ /* 0x000ee2000c1e1900 */
[----:B------:R-:W-:-:S04]  /*1d00*/  IMAD.WIDE.U32 R12, R13, 0x4, R4 ;  /* 0x000000040d0c7825 */ /* 0x000fc800078e0004 */
[C---:B------:R-:W-:Y:S02]  /*1d10*/  VIADD R27, R11.reuse, 0x600 ;  /* 0x000006000b1b7836 */ /* 0x040fe40000000000 */
[----:B------:R-:W-:Y:S01]  /*1d20*/  VIADD R24, R11, 0x700 ;  /* 0x000007000b187836 */ /* 0x000fe20000000000 */
[----:B------:R-:W3:Y:S01]  /*1d30*/  LDG.E R12, desc[UR6][R12.64] ;  /* 0x000000060c0c7981 */ /* 0x000ee2000c1e1900 */
[----:B------:R-:W-:-:S04]  /*1d40*/  IMAD.WIDE.U32 R14, R15, 0x4, R4 ;  /* 0x000000040f0e7825 */ /* 0x000fc800078e0004 */
[--C-:B------:R-:W-:Y:S02]  /*1d50*/  IMAD.WIDE.U32 R10, R25, 0x4, R4.reuse ;  /* 0x00000004190a7825 */ /* 0x100fe400078e0004 */
[----:B------:R-:W4:Y:S02]  /*1d60*/  LDG.E R14, desc[UR6][R14.64] ;  /* 0x000000060e0e7981 */ /* 0x000f24000c1e1900 */
[--C-:B0-----:R-:W-:Y:S02]  /*1d70*/  IMAD.WIDE.U32 R16, R27, 0x4, R4.reuse ;  /* 0x000000041b107825 */ /* 0x101fe400078e0004 */
[----:B------:R-:W4:Y:S02]  /*1d80*/  LDG.E R10, desc[UR6][R10.64] ;  /* 0x000000060a0a7981 */ /* 0x000f24000c1e1900 */
[----:B-1----:R-:W-:Y:S02]  /*1d90*/  IMAD.WIDE.U32 R18, R24, 0x4, R4 ;  /* 0x0000000418127825 */ /* 0x002fe400078e0004 */
[----:B------:R-:W5:Y:S04]  /*1da0*/  LDG.E R16, desc[UR6][R16.64] ;  /* 0x0000000610107981 */ /* 0x000f68000c1e1900 */
[----:B------:R-:W5:Y:S01]  /*1db0*/  LDG.E R18, desc[UR6][R18.64] ;  /* 0x0000000612127981 */ /* 0x000f62000c1e1900 */
[----:B------:R-:W-:Y:S01]  /*1dc0*/  VIADD R0, R0, 0x800 ;  /* 0x0000080000007836 */ /* 0x000fe20000000000 */
[----:B--2---:R-:W-:-:S04]  /*1dd0*/  VIMNMX3 R7, R29, R22, R7, !PT ;  /* 0x000000161d07720f */ /* 0x004fc80007800107 */
[----:B---3--:R-:W-:-:S04]  /*1de0*/  VIMNMX3 R7, R7, R20, R12, !PT ;  /* 0x000000140707720f */ /* 0x008fc8000780010c */
[----:B----4-:R-:W-:-:S04]  /*1df0*/  VIMNMX3 R7, R7, R14, R10, !PT ;  /* 0x0000000e0707720f */ /* 0x010fc8000780010a */
[----:B-----5:R-:W-:-:S07]  /*1e00*/  VIMNMX3 R29, R7, R16, R18, !PT ;  /* 0x00000010071d720f */ /* 0x020fce0007800112 */
.L_x_199:
[----:B------:R-:W-:Y:S05]  /*1e10*/  BSYNC.RECONVERGENT B2 ;  /* 0x0000000000027941 */ /* 0x000fea0003800200 */
.L_x_198:
[----:B------:R-:W-:Y:S05]  /*1e20*/  @!P1 BRA `(.L_x_193) ;  /* 0x0000000000849947 */ /* 0x000fea0003800000 */
[----:B------:R-:W-:Y:S01]  /*1e30*/  ISETP.GE.U32.AND P0, PT, R23, 0x4, PT ;  /* 0x000000041700780c */ /* 0x000fe20003f06070 */
[----:B------:R-:W-:Y:S01]  /*1e40*/  BSSY.RECONVERGENT B2, `(.L_x_200) ;  /* 0x0000012000027945 */ /* 0x000fe20003800200 */
[----:B------:R-:W-:-:S11]  /*1e50*/  LOP3.LUT P1, RZ, R8, 0x3, RZ, 0xc0, !PT ;  /* 0x0000000308ff7812 */ /* 0x000fd6000782c0ff */
[----:B------:R-:W-:Y:S05]  /*1e60*/  @!P0 BRA `(.L_x_201) ;  /* 0x00000000003c8947 */ /* 0x000fea0003800000 */
[----:B------:R-:W-:-:S04]  /*1e70*/  IMAD.IADD R7, R0, 0x1, R9 ;  /* 0x0000000100077824 */ /* 0x000fc800078e0209 */
[C---:B------:R-:W-:Y:S02]  /*1e80*/  VIADD R11, R7.reuse, 0x100 ;  /* 0x00000100070b7836 */ /* 0x040fe40000000000 */
[----:B------:R-:W-:-:S04]  /*1e90*/  IMAD.WIDE.U32 R8, R7, 0x4, R4 ;  /* 0x0000000407087825 */ /* 0x000fc800078e0004 */
[C---:B------:R-:W-:Y:S02]  /*1ea0*/  VIADD R13, R7.reuse, 0x200 ;  /* 0x00000200070d7836 */ /* 0x040fe40000000000 */
[----:B------:R-:W-:Y:S01]  /*1eb0*/  VIADD R15, R7, 0x300 ;  /* 0x00000300070f7836 */ /* 0x000fe20000000000 */
[----:B------:R-:W2:Y:S01]  /*1ec0*/  LDG.E R8, desc[UR6][R8.64] ;  /* 0x0000000608087981 */ /* 0x000ea2000c1e1900 */
[----:B------:R-:W-:-:S04]  /*1ed0*/  IMAD.WIDE.U32 R10, R11, 0x4, R4 ;  /* 0x000000040b0a7825 */ /* 0x000fc800078e0004 */
[--C-:B------:R-:W-:Y:S02]  /*1ee0*/  IMAD.WIDE.U32 R12, R13, 0x4, R4.reuse ;  /* 0x000000040d0c7825 */ /* 0x100fe400078e0004 */
[----:B------:R-:W2:Y:S02]  /*1ef0*/  LDG.E R10, desc[UR6][R10.64] ;  /* 0x000000060a0a7981 */ /* 0x000ea4000c1e1900 */
[----:B------:R-:W-:Y:S02]  /*1f00*/  IMAD.WIDE.U32 R14, R15, 0x4, R4 ;  /* 0x000000040f0e7825 */ /* 0x000fe400078e0004 */
[----:B------:R-:W3:Y:S04]  /*1f10*/  LDG.E R12, desc[UR6][R12.64] ;  /* 0x000000060c0c7981 */ /* 0x000ee8000c1e1900 */
[----:B------:R-:W3:Y:S01]  /*1f20*/  LDG.E R14, desc[UR6][R14.64] ;  /* 0x000000060e0e7981 */ /* 0x000ee2000c1e1900 */
[----:B------:R-:W-:Y:S01]  /*1f30*/  VIADD R0, R0, 0x400 ;  /* 0x0000040000007836 */ /* 0x000fe20000000000 */
[----:B--2---:R-:W-:-:S04]  /*1f40*/  VIMNMX3 R29, R29, R8, R10, !PT ;  /* 0x000000081d1d720f */ /* 0x004fc8000780010a */
[----:B---3--:R-:W-:-:S07]  /*1f50*/  VIMNMX3 R29, R29, R12, R14, !PT ;  /* 0x0000000c1d1d720f */ /* 0x008fce000780010e */
.L_x_201:
[----:B------:R-:W-:Y:S05]  /*1f60*/  BSYNC.RECONVERGENT B2 ;  /* 0x0000000000027941 */ /* 0x000fea0003800200 */
.L_x_200:
[----:B------:R-:W-:Y:S05]  /*1f70*/  @!P1 BRA `(.L_x_193) ;  /* 0x0000000000309947 */ /* 0x000fea0003800000 */
[----:B------:R-:W-:Y:S01]  /*1f80*/  LOP3.LUT R6, R6, 0xffff, RZ, 0xc0, !PT ;  /* 0x0000ffff06067812 */ /* 0x000fe200078ec0ff */
[----:B------:R-:W-:-:S03]  /*1f90*/  IMAD.IADD R9, R0, 0x1, R2 ;  /* 0x0000000100097824 */ /* 0x000fc600078e0202 */
[----:B------:R-:W-:-:S04]  /*1fa0*/  LEA.HI R6, R6, 0x1, RZ, 0x18 ;  /* 0x0000000106067811 */ /* 0x000fc800078fc0ff */
[----:B------:R-:W-:-:S05]  /*1fb0*/  LOP3.LUT R6, R6, 0x3, RZ, 0xc0, !PT ;  /* 0x0000000306067812 */ /* 0x000fca00078ec0ff */
[----:B------:R-:W-:-:S07]  /*1fc0*/  IMAD.MOV R0, RZ, RZ, -R6 ;  /* 0x000000ffff007224 */ /* 0x000fce00078e0a06 */
.L_x_202:
[----:B------:R-:W-:-:S06]  /*1fd0*/  IMAD.WIDE.U32 R6, R9, 0x4, R4 ;  /* 0x0000000409067825 */ /* 0x000fcc00078e0004 */
[----:B------:R-:W2:Y:S01]  /*1fe0*/  LDG.E R6, desc[UR6][R6.64] ;  /* 0x0000000606067981 */ /* 0x000ea2000c1e1900 */
[----:B------:R-:W-:Y:S02]  /*1ff0*/  VIADD R0, R0, 0x1 ;  /* 0x0000000100007836 */ /* 0x000fe40000000000 */
[----:B------:R-:W-:-:S03]  /*2000*/  VIADD R9, R9, 0x100 ;  /* 0x0000010009097836 */ /* 0x000fc60000000000 */
[----:B------:R-:W-:Y:S02]  /*2010*/  ISETP.NE.AND P0, PT, R0, RZ, PT ;  /* 0x000000ff0000720c */ /* 0x000fe40003f05270 */
[----:B--2---:R-:W-:-:S11]  /*2020*/  VIMNMX R29, PT, PT, R6, R29, !PT ;  /* 0x0000001d061d7248 */ /* 0x004fd60007fe0100 */
[----:B------:R-:W-:Y:S05]  /*2030*/  @P0 BRA `(.L_x_202) ;  /* 0xfffffffc00e40947 */ /* 0x000fea000383ffff */
.L_x_193:
[----:B------:R-:W-:Y:S05]  /*2040*/  BSYNC.RECONVERGENT B1 ;  /* 0x0000000000017941 */ /* 0x000fea0003800200 */
.L_x_190:
[----:B------:R-:W0:Y:S01]  /*2050*/  S2R R7, SR_LANEID ;  /* 0x0000000000077919 */ /* 0x000e220000000000 */
[----:B------:R-:W1:Y:S01]  /*2060*/  SHFL.DOWN PT, R0, R29, 0x1, 0x1f ;  /* 0x08201f001d007f89 */ /* 0x000e6200000e0000 */
[----:B------:R-:W2:Y:S01]  /*2070*/  S2R R6, SR_TID.X ;  /* 0x0000000000067919 */ /* 0x000ea20000002100 */
[C---:B0-----:R-:W-:Y:S02]  /*2080*/  ISETP.GT.AND P0, PT, R7.reuse, 0x1e, PT ;  /* 0x0000001e0700780c */ /* 0x041fe40003f04270 */
[----:B------:R-:W-:-:S11]  /*2090*/  ISETP.NE.AND P1, PT, R7, RZ, PT ;  /* 0x000000ff0700720c */ /* 0x000fd60003f25270 */
[----:B-1----:R-:W-:Y:S02]  /*20a0*/  @!P0 VIMNMX R29, PT, PT, R0, R29, !PT ;  /* 0x0000001d001d8248 */ /* 0x002fe40007fe0100 */
[----:B------:R-:W-:Y:S01]  /*20b0*/  ISETP.GT.AND P0, PT, R7, 0x1d, PT ;  /* 0x0000001d0700780c */ /* 0x000fe20003f04270 */
[----:B------:R-:W0:Y:S01]  /*20c0*/  @!P1 S2R R5, SR_CgaCtaId ;  /* 0x0000000000059919 */ /* 0x000e220000008800 */
[----:B------:R-:W-:Y:S02]  /*20d0*/  @!P1 MOV R4, 0x400 ;  /* 0x0000040000049802 */ /* 0x000fe40000000f00 */
[----:B--2---:R-:W-:Y:S01]  /*20e0*/  @!P1 SHF.R.U32.HI R2, RZ, 0x3, R6 ;  /* 0x00000003ff029819 */ /* 0x004fe20000011606 */
        /* <DEDUP_REMOVED lines=22> */
[----:B---3--:R-:W-:Y:S04]  /*2250*/  LDS R0, [UR4+0xc] ;  /* 0x00000c04ff007984 */ /* 0x008fe80008000800 */
[----:B------:R-:W0:Y:S04]  /*2260*/  LDS.128 R4, [UR4+0x10] ;  /* 0x00001004ff047984 */ /* 0x000e280008000c00 */
[----:B------:R-:W1:Y:S01]  /*2270*/  LDS.64 R10, [UR4+0x20] ;  /* 0x00002004ff0a7984 */ /* 0x000e620008000a00 */
[----:B0-----:R-:W-:-:S04]  /*2280*/  VIMNMX3 R0, R9, R0, R4, !PT ;  /* 0x000000000900720f */ /* 0x001fc80007800104 */
[----:B------:R-:W-:-:S04]  /*2290*/  VIMNMX3 R0, R0, R5, R6, !PT ;  /* 0x000000050000720f */ /* 0x000fc80007800106 */
[----:B-1----:R-:W-:-:S04]  /*22a0*/  VIMNMX3 R0, R0, R7, R10, !PT ;  /* 0x000000070000720f */ /* 0x002fc8000780010a */
[----:B------:R-:W-:-:S07]  /*22b0*/  VIMNMX R9, PT, PT, R0, R11, !PT ;  /* 0x0000000b00097248 */ /* 0x000fce0007fe0100 */
.L_x_189:
[----:B------:R-:W-:Y:S05]  /*22c0*/  BSYNC.RECONVERGENT B0 ;  /* 0x0000000000007941 */ /* 0x000fea0003800200 */
.L_x_173:
[----:B------:R-:W-:Y:S05]  /*22d0*/  @P0 EXIT ;  /* 0x000000000000094d */ /* 0x000fea0003800000 */
[----:B--23--:R-:W2:Y:S02]  /*22e0*/  LDC.64 R4, c[0x0][0x388] ;  /* 0x0000e200ff047b82 */ /* 0x00cea40000000a00 */
[----:B--2---:R-:W-:-:S05]  /*22f0*/  IMAD.WIDE.U32 R2, R3, 0x4, R4 ;  /* 0x0000000403027825 */ /* 0x004fca00078e0004 */
[----:B------:R-:W-:Y:S01]  /*2300*/  STG.E desc[UR6][R2.64], R9 ;  /* 0x0000000902007986 */ /* 0x000fe2000c101906 */
[----:B------:R-:W-:Y:S05]  /*2310*/  EXIT ;  /* 0x000000000000794d */ /* 0x000fea0003800000 */
.L_x_203:
        /* <DEDUP_REMOVED lines=14> */
.L_x_891:


//--------------------- .text._ZN3cub18CUB_300001_SM_10006detail6reduce28DeviceReduceSingleTileKernelINS2_10policy_hubIijN4cuda3__47maximumIiEEE10Policy1000EN6thrust24THRUST_300001_SM_1000_NS6detail15normal_iteratorINSC_10device_ptrIiEEEEPijS8_iiNS5_3std3__410__identityEEEvT0_T1_T2_T3_T4_T6_ --------------------------
	.section	.text._ZN3cub18CUB_300001_SM_10006detail6reduce28DeviceReduceSingleTileKernelINS2_10policy_hubIijN4cuda3__47maximumIiEEE10Policy1000EN6thrust24THRUST_300001_SM_1000_NS6detail15normal_iteratorINSC_10device_ptrIiEEEEPijS8_iiNS5_3std3__410__identityEEEvT0_T1_T2_T3_T4_T6_,"ax",@progbits
	.align	128
        .global         _ZN3cub18CUB_300001_SM_10006detail6reduce28DeviceReduceSingleTileKernelINS2_10policy_hubIijN4cuda3__47maximumIiEEE10Policy1000EN6thrust24THRUST_300001_SM_1000_NS6detail15normal_iteratorINSC_10device_ptrIiEEEEPijS8_iiNS5_3std3__410__identityEEEvT0_T1_T2_T3_T4_T6_
        .type           _ZN3cub18CUB_300001_SM_10006detail6reduce28DeviceReduceSingleTileKernelINS2_10policy_hubIijN4cuda3__47maximumIiEEE10Policy1000EN6thrust24THRUST_300001_SM_1000_NS6detail15normal_iteratorINSC_10device_ptrIiEEEEPijS8_iiNS5_3std3__410__identityEEEvT0_T1_T2_T3_T4_T6_,@function
        .size           _ZN3cub18CUB_300001_SM_10006detail6reduce28DeviceReduceSingleTileKernelINS2_10policy_hubIijN4cuda3__47maximumIiEEE10Policy1000EN6thrust24THRUST_300001_SM_1000_NS6detail15normal_iteratorINSC_10device_ptrIiEEEEPijS8_iiNS5_3std3__410__identityEEEvT0_T1_T2_T3_T4_T6_,(.L_x_892 - _ZN3cub18CUB_300001_SM_10006detail6reduce28DeviceReduceSingleTileKernelINS2_10policy_hubIijN4cuda3__47maximumIiEEE10Policy1000EN6thrust24THRUST_300001_SM_1000_NS6detail15normal_iteratorINSC_10device_ptrIiEEEEPijS8_iiNS5_3std3__410__identityEEEvT0_T1_T2_T3_T4_T6_)
        .other          _ZN3cub18CUB_300001_SM_10006detail6reduce28DeviceReduceSingleTileKernelINS2_10policy_hubIijN4cuda3__47maximumIiEEE10Policy1000EN6thrust24THRUST_300001_SM_1000_NS6detail15normal_iteratorINSC_10device_ptrIiEEEEPijS8_iiNS5_3std3__410__identityEEEvT0_T1_T2_T3_T4_T6_,@"STO_CUDA_ENTRY STV_DEFAULT"
_ZN3cub18CUB_300001_SM_10006detail6reduce28DeviceReduceSingleTileKernelINS2_10policy_hubIijN4cuda3__47maximumIiEEE10Policy1000EN6thrust24THRUST_300001_SM_1000_NS6detail15normal_iteratorINSC_10device_ptrIiEEEEPijS8_iiNS5_3std3__410__identityEEEvT0_T1_T2_T3_T4_T6_:
.text._ZN3cub18CUB_300001_SM_10006detail6reduce28DeviceReduceSingleTileKernelINS2_10policy_hubIijN4cuda3__47maximumIiEEE10Policy1000EN6thrust24THRUST_300001_SM_1000_NS6detail15normal_iteratorINSC_10device_ptrIiEEEEPijS8_iiNS5_3std3__410__identityEEEvT0_T1_T2_T3_T4_T6_:
        /* <DEDUP_REMOVED lines=13> */
.L_x_204:
[----:B------:R-:W-:Y:S01]  /*00d0*/  ISETP.GT.U32.AND P0, PT, R2, 0xfff, PT ;  /* 0x00000fff0200780c */ /* 0x000fe20003f04070 */
[----:B------:R-:W-:-:S12]  /*00e0*/  BSSY.RECONVERGENT B0, `(.L_x_205) ;  /* 0x00001da000007945 */ /* 0x000fd80003800200 */
        /* <DEDUP_REMOVED lines=11> */
.L_x_208:
[----:B------:R-:W-:Y:S05]  /*01a0*/  BSYNC.RECONVERGENT B1 ;  /* 0x0000000000017941 */ /* 0x000fea0003800200 */
.L_x_207:
        /* <DEDUP_REMOVED lines=17> */
.L_x_213:
        /* <DEDUP_REMOVED lines=31> */
.L_x_212:
[----:B------:R-:W-:Y:S05]  /*04b0*/  BSYNC.RECONVERGENT B2 ;  /* 0x0000000000027941 */ /* 0x000fea0003800200 */
.L_x_211:
[----:B------:R-:W-:Y:S05]  /*04c0*/  @!P1 BRA `(.L_x_210) ;  /* 0x0000000000c89947 */ /* 0x000fea0003800000 */
[----:B------:R-:W-:Y:S01]  /*04d0*/  ISETP.GE.U32.AND P0, PT, R21, 0x8, PT ;  /* 0x000000081500780c */ /* 0x000fe20003f06070 */
[----:B------:R-:W-:Y:S01]  /*04e0*/  BSSY.RECONVERGENT B2, `(.L_x_214) ;  /* 0x0000013000027945 */ /* 0x000fe20003800200 */
[----:B------:R-:W-:-:S04]  /*04f0*/  LOP3.LUT R16, R4, 0x7, RZ, 0xc0, !PT ;  /* 0x0000000704107812 */ /* 0x000fc800078ec0ff */
[----:B------:R-:W-:-:S07]  /*0500*/  ISETP.NE.AND P1, PT, R16, RZ, PT ;  /* 0x000000ff1000720c */ /* 0x000fce0003f25270 */
[----:B------:R-:W-:Y:S06]  /*0510*/  @!P0 BRA `(.L_x_215) ;  /* 0x00000000003c8947 */ /* 0x000fec0003800000 */
[----:B------:R-:W0:Y:S02]  /*0520*/  LDC.64 R6, c[0x0][0x380] ;  /* 0x0000e000ff067b82 */ /* 0x000e240000000a00 */
[----:B0-----:R-:W-:-:S05]  /*0530*/  IMAD.WIDE.U32 R6, R5, 0x4, R6 ;  /* 0x0000000405067825 */ /* 0x001fca00078e0006 */
        /* <DEDUP_REMOVED lines=13> */
.L_x_215:
[----:B------:R-:W-:Y:S05]  /*0610*/  BSYNC.RECONVERGENT B2 ;  /* 0x0000000000027941 */ /* 0x000fea0003800200 */
.L_x_214:
        /* <DEDUP_REMOVED lines=11> */
[----:B------:R-:W3:Y:S01]  /*06d0*/  LDG.E R10, desc[UR6][R6.64+0xc00] ;  /* 0x000c0006060a7981 */ /* 0x000ee2000c1e1900 */
[----:B------:R-:W-:Y:S01]  /*06e0*/  VIADD R5, R5, 0x400 ;  /* 0x0000040005057836 */ /* 0x000fe20000000000 */
[----:B--2--5:R-:W-:-:S04]  /*06f0*/  VIMNMX3 R0, R0, R9, R4, !PT ;  /* 0x000000090000720f */ /* 0x024fc80007800104 */
[----:B---3--:R-:W-:-:S07]  /*0700*/  VIMNMX3 R0, R0, R11, R10, !PT ;  /* 0x0000000b0000720f */ /* 0x008fce000780010a */
.L_x_217:
[----:B------:R-:W-:Y:S05]  /*0710*/  BSYNC.RECONVERGENT B2 ;  /* 0x0000000000027941 */ /* 0x000fea0003800200 */
.L_x_216:
[----:B------:R-:W-:Y:S05]  /*0720*/  @!P1 BRA `(.L_x_210) ;  /* 0x0000000000309947 */ /* 0x000fea0003800000 */
[----:B------:R-:W0:Y:S02]  /*0730*/  LDC.64 R6, c[0x0][0x380] ;  /* 0x0000e000ff067b82 */ /* 0x000e240000000a00 */
[----:B0-----:R-:W-:-:S04]  /*0740*/  IMAD.WIDE.U32 R4, R5, 0x4, R6 ;  /* 0x0000000405047825 */ /* 0x001fc800078e0006 */
[----:B------:R-:W-:Y:S02]  /*0750*/  IMAD.MOV R6, RZ, RZ, -R8 ;  /* 0x000000ffff067224 */ /* 0x000fe400078e0a08 */
[----:B------:R-:W-:-:S07]  /*0760*/  IMAD.MOV.U32 R7, RZ, RZ, R5 ;  /* 0x000000ffff077224 */ /* 0x000fce00078e0005 */
.L_x_218:
[----:B------:R-:W-:-:S06]  /*0770*/  IMAD.MOV.U32 R5, RZ, RZ, R7 ;  /* 0x000000ffff057224 */ /* 0x000fcc00078e0007 */
[----:B------:R0:W2:Y:S01]  /*0780*/  LDG.E R5, desc[UR6][R4.64] ;  /* 0x0000000604057981 */ /* 0x0000a2000c1e1900 */
[----:B------:R-:W-:-:S05]  /*0790*/  VIADD R6, R6, 0x1 ;  /* 0x0000000106067836 */ /* 0x000fca0000000000 */
[----:B------:R-:W-:Y:S02]  /*07a0*/  ISETP.NE.AND P0, PT, R6, RZ, PT ;  /* 0x000000ff0600720c */ /* 0x000fe40003f05270 */
[----:B0-----:R-:W-:-:S05]  /*07b0*/  IADD3 R4, P1, PT, R4, 0x400, RZ ;  /* 0x0000040004047810 */ /* 0x001fca0007f3e0ff */
[----:B------:R-:W-:Y:S01]  /*07c0*/  IMAD.X R7, RZ, RZ, R7, P1 ;  /* 0x000000ffff077224 */ /* 0x000fe200008e0607 */
[----:B--2--5:R-:W-:-:S05]  /*07d0*/  VIMNMX R0, PT, PT, R5, R0, !PT ;  /* 0x0000000005007248 */ /* 0x024fca0007fe0100 */
[----:B------:R-:W-:Y:S05]  /*07e0*/  @P0 BRA `(.L_x_218) ;  /* 0xfffffffc00e00947 */ /* 0x000fea000383ffff */
.L_x_210:
[----:B------:R-:W-:Y:S05]  /*07f0*/  BSYNC.RECONVERGENT B1 ;  /* 0x0000000000017941 */ /* 0x000fea0003800200 */
.L_x_209:
[----:B------:R-:W-:Y:S01]  /*0800*/  ISETP.GE.U32.AND P0, PT, R2, 0x100, PT ;  /* 0x000001000200780c */ /* 0x000fe20003f06070 */
[----:B-----5:R-:W-:-:S12]  /*0810*/  IMAD.MOV.U32 R9, RZ, RZ, R0 ;  /* 0x000000ffff097224 */ /* 0x020fd800078e0000 */
[----:B------:R-:W-:Y:S05]  /*0820*/  @!P0 BRA `(.L_x_219) ;  /* 0x0000000000a08947 */ /* 0x000fea0003800000 */
[----:B0-----:R-:W0:Y:S01]  /*0830*/  S2R R6, SR_LANEID ;  /* 0x0000000000067919 */ /* 0x001e220000000000 */
[----:B------:R-:W1:Y:S02]  /*0840*/  SHFL.DOWN PT, R0, R9, 0x1, 0x1f ;  /* 0x08201f0009007f89 */ /* 0x000e6400000e0000 */
[----:B-1----:R-:W-:Y:S02]  /*0850*/  VIMNMX R0, PT, PT, R0, R9, !PT ;  /* 0x0000000900007248 */ /* 0x002fe40007fe0100 */
[C---:B0-----:R-:W-:Y:S02]  /*0860*/  ISETP.GT.AND P0, PT, R6.reuse, 0x1e, PT ;  /* 0x0000001e0600780c */ /* 0x041fe40003f04270 */
[C---:B------:R-:W-:Y:S02]  /*0870*/  ISETP.NE.AND P1, PT, R6.reuse, RZ, PT ;  /* 0x000000ff0600720c */ /* 0x040fe40003f25270 */
[----:B------:R-:W-:Y:S02]  /*0880*/  SEL R0, R9, R0, P0 ;  /* 0x0000000009007207 */ /* 0x000fe40000000000 */
[----:B------:R-:W-:-:S03]  /*0890*/  ISETP.GT.AND P0, PT, R6, 0x1d, PT ;  /* 0x0000001d0600780c */ /* 0x000fc60003f04270 */
[----:B------:R-:W0:Y:S06]  /*08a0*/  SHFL.DOWN PT, R5, R0, 0x2, 0x1f ;  /* 0x08401f0000057f89 */ /* 0x000e2c00000e0000 */
        /* <DEDUP_REMOVED lines=32> */
.L_x_219:
[----:B0-----:R-:W0:Y:S01]  /*0ab0*/  S2R R6, SR_LANEID ;  /* 0x0000000000067919 */ /* 0x001e220000000000 */
[----:B------:R-:W-:-:S04]  /*0ac0*/  LOP3.LUT R0, R3, 0x3e0, RZ, 0xc0, !PT ;  /* 0x000003e003007812 */ /* 0x000fc800078ec0ff */
[----:B------:R-:W-:Y:S01]  /*0ad0*/  LOP3.LUT R7, RZ, R0, RZ, 0x33, !PT ;  /* 0x00000000ff077212 */ /* 0x000fe200078e33ff */
[----:B------:R-:W-:-:S04]  /*0ae0*/  VIADD R5, R0, 0x20 ;  /* 0x0000002000057836 */ /* 0x000fc80000000000 */
[----:B------:R-:W-:Y:S01]  /*0af0*/  IMAD.IADD R7, R7, 0x1, R2 ;  /* 0x0000000107077824 */ /* 0x000fe200078e0202 */
[----:B------:R-:W-:-:S04]  /*0b00*/  ISETP.GT.U32.AND P0, PT, R5, R2, PT ;  /* 0x000000020500720c */ /* 0x000fc80003f04070 */
        /* <DEDUP_REMOVED lines=36> */
[C---:B------:R-:W-:Y:S02]  /*0d50*/  ISETP.GT.U32.AND P3, PT, R2.reuse, 0x60, PT ;  /* 0x000000600200780c */ /* 0x040fe40003f64070 */
[----:B------:R-:W-:Y:S01]  /*0d60*/  ISETP.GT.U32.AND P1, PT, R2, 0x80, PT ;  /* 0x000000800200780c */ /* 0x000fe20003f24070 */
[----:B-1----:R-:W-:-:S09]  /*0d70*/  ULEA UR4, UR5, UR4, 0x18 ;  /* 0x0000000405047291 */ /* 0x002fd2000f8ec0ff */
[----:B------:R-:W0:Y:S04]  /*0d80*/  LDS R0, [UR4+0xc] ;  /* 0x00000c04ff007984 */ /* 0x000e280008000800 */
[----:B------:R-:W1:Y:S04]  /*0d90*/  LDS.128 R8, [UR4+0x10] ;  /* 0x00001004ff087984 */ /* 0x000e680008000c00 */
[----:B------:R-:W2:Y:S01]  /*0da0*/  LDS.64 R6, [UR4+0x20] ;  /* 0x00002004ff067984 */ /* 0x000ea20008000a00 */
[----:B0-----:R-:W-:Y:S02]  /*0db0*/  @P2 VIMNMX R5, PT, PT, R5, R0, !PT ;  /* 0x0000000005052248 */ /* 0x001fe40007fe0100 */
[----:B------:R-:W-:-:S02]  /*0dc0*/  ISETP.GT.U32.AND P2, PT, R2, 0xa0, PT ;  /* 0x000000a00200780c */ /* 0x000fc40003f44070 */
[----:B-1----:R-:W-:Y:S02]  /*0dd0*/  @P4 VIMNMX R5, PT, PT, R5, R8, !PT ;  /* 0x0000000805054248 */ /* 0x002fe40007fe0100 */
[C---:B------:R-:W-:Y:S02]  /*0de0*/  ISETP.GT.U32.AND P4, PT, R2.reuse, 0xc0, PT ;  /* 0x000000c00200780c */ /* 0x040fe40003f84070 */
[----:B------:R-:W-:Y:S02]  /*0df0*/  @P3 VIMNMX R5, PT, PT, R5, R9, !PT ;  /* 0x0000000905053248 */ /* 0x000fe40007fe0100 */
[----:B------:R-:W-:Y:S02]  /*0e00*/  ISETP.GT.U32.AND P3, PT, R2, 0xe0, PT ;  /* 0x000000e00200780c */ /* 0x000fe40003f64070 */
[----:B------:R-:W-:-:S04]  /*0e10*/  @P1 VIMNMX R5, PT, PT, R5, R10, !PT ;  /* 0x0000000a05051248 */ /* 0x000fc80007fe0100 */
[----:B------:R-:W-:-:S04]  /*0e20*/  @P2 VIMNMX R5, PT, PT, R5, R11, !PT ;  /* 0x0000000b05052248 */ /* 0x000fc80007fe0100 */
[----:B--2---:R-:W-:-:S04]  /*0e30*/  @P4 VIMNMX R5, PT, PT, R5, R6, !PT ;  /* 0x0000000605054248 */ /* 0x004fc80007fe0100 */
[----:B------:R-:W-:Y:S01]  /*0e40*/  @P3 VIMNMX R5, PT, PT, R5, R7, !PT ;  /* 0x0000000705053248 */ /* 0x000fe20007fe0100 */
[----:B------:R-:W-:Y:S06]  /*0e50*/  BRA `(.L_x_220) ;  /* 0x0000001000087947 */ /* 0x000fec0003800000 */
.L_x_206:
[----:B------:R-:W0:Y:S01]  /*0e60*/  S2R R0, SR_TID.X ;  /* 0x0000000000007919 */ /* 0x000e220000002100 */
[----:B------:R-:W1:Y:S02]  /*0e70*/  LDCU.64 UR4, c[0x0][0x380] ;  /* 0x00007000ff0477ac */ /* 0x000e640008000a00 */
[----:B-1----:R-:W-:Y:S02]  /*0e80*/  IMAD.U32 R12, RZ, RZ, UR4 ;  /* 0x00000004ff0c7e24 */ /* 0x002fe4000f8e00ff */
[----:B------:R-:W-:Y:S02]  /*0e90*/  IMAD.U32 R13, RZ, RZ, UR5 ;  /* 0x00000005ff0d7e24 */ /* 0x000fe4000f8e00ff */
        /* <DEDUP_REMOVED lines=17> */
[----:B------:R-:W-:Y:S01]  /*0fb0*/  UMOV UR4, 0x1000 ;  /* 0x0000100000047882 */ /* 0x000fe20000000000 */
[----:B--2---:R-:W-:Y:S01]  /*0fc0*/  VIMNMX3 R6, R3, R6, R7, !PT ;  /* 0x000000060306720f */ /* 0x004fe20007800107 */
[----:B------:R-:W-:-:S05]  /*0fd0*/  VIADD R3, R2, 0xfffff000 ;  /* 0xfffff00002037836 */ /* 0x000fca0000000000 */
[----:B------:R-:W-:Y:S02]  /*0fe0*/  ISETP.GE.U32.AND P0, PT, R3, 0x1000, PT ;  /* 0x000010000300780c */ /* 0x000fe40003f06070 */
        /* <DEDUP_REMOVED lines=8> */
[----:B------:R-:W0:Y:S01]  /*1070*/  LDC R2, c[0x0][0x390] ;  /* 0x0000e400ff027b82 */ /* 0x000e220000000800 */
[----:B------:R-:W-:-:S07]  /*1080*/  UMOV UR4, 0x1000 ;  /* 0x0000100000047882 */ /* 0x000fce0000000000 */
[----:B------:R-:W1:Y:S02]  /*1090*/  LDC.64 R12, c[0x0][0x380] ;  /* 0x0000e000ff0c7b82 */ /* 0x000e640000000a00 */
.L_x_223:
[----:B------:R-:W-:-:S04]  /*10a0*/  VIADD R5, R0, UR4 ;  /* 0x0000000400057c36 */ /* 0x000fc80008000000 */
[----:B-1----:R-:W-:-:S05]  /*10b0*/  IMAD.WIDE.U32 R4, R5, 0x4, R12 ;  /* 0x0000000405047825 */ /* 0x002fca00078e000c */
        /* <DEDUP_REMOVED lines=16> */
[----:B--2---:R-:W-:Y:S01]  /*11c0*/  VIMNMX3 R10, R10, R11, R14, !PT ;  /* 0x0000000b0a0a720f */ /* 0x004fe2000780010e */
[----:B0-----:R-:W-:-:S05]  /*11d0*/  VIADD R11, R2, -UR4 ;  /* 0x80000004020b7c36 */ /* 0x001fca0008000000 */
[----:B------:R-:W-:Y:S02]  /*11e0*/  ISETP.GE.U32.AND P0, PT, R11, 0x1000, PT ;  /* 0x000010000b00780c */ /* 0x000fe40003f06070 */
[----:B---3--:R-:W-:Y:S02]  /*11f0*/  VIMNMX3 R16, R25, R16, R17, !PT ;  /* 0x000000101910720f */ /* 0x008fe40007800111 */
[----:B----4-:R-:W-:Y:S02]  /*1200*/  VIMNMX3 R19, R18, R19, R20, !PT ;  /* 0x000000131213720f */ /* 0x010fe40007800114 */
[----:B-----5:R-:W-:-:S04]  /*1210*/  VIMNMX3 R21, R21, R22, R23, !PT ;  /* 0x000000161515720f */ /* 0x020fc80007800117 */
[----:B------:R-:W-:Y:S02]  /*1220*/  VIMNMX3 R16, R16, R19, R21, !PT ;  /* 0x000000131010720f */ /* 0x000fe40007800115 */
[----:B------:R-:W-:Y:S02]  /*1230*/  VIMNMX3 R7, R9, R7, R6, !PT ;  /* 0x000000070907720f */ /* 0x000fe40007800106 */
[----:B------:R-:W-:-:S04]  /*1240*/  VIMNMX R8, PT, PT, R8, R15, !PT ;  /* 0x0000000f08087248 */ /* 0x000fc80007fe0100 */
[----:B------:R-:W-:-:S04]  /*1250*/  VIMNMX3 R7, R10, R7, R8, !PT ;  /* 0x000000070a07720f */ /* 0x000fc80007800108 */
[----:B------:R-:W-:Y:S01]  /*1260*/  VIMNMX R25, PT, PT, R16, R7, !PT ;  /* 0x0000000710197248 */ /* 0x000fe20007fe0100 */
[----:B------:R-:W-:Y:S06]  /*1270*/  @!P0 BRA `(.L_x_222) ;  /* 0x0000000800688947 */ /* 0x000fec0003800000 */
[----:B------:R-:W-:-:S06]  /*1280*/  UIADD3 UR4, UPT, UPT, UR4, 0x1000, URZ ;  /* 0x0000100004047890 */ /* 0x000fcc000fffe0ff */
[----:B------:R-:W-:-:S13]  /*1290*/  ISETP.LT.U32.AND P0, PT, R3, UR4, PT ;  /* 0x0000000403007c0c */ /* 0x000fda000bf01070 */
[----:B------:R-:W-:Y:S05]  /*12a0*/  @!P0 BRA `(.L_x_223) ;  /* 0xfffffffc007c8947 */ /* 0x000fea000383ffff */
.L_x_221:
[----:B------:R-:W-:Y:S01]  /*12b0*/  VIADD R3, R2, -UR4 ;  /* 0x8000000402037c36 */ /* 0x000fe20008000000 */
[----:B------:R-:W-:Y:S04]  /*12c0*/  BSSY.RECONVERGENT B1, `(.L_x_222) ;  /* 0x0000095000017945 */ /* 0x000fe80003800200 */
[----:B------:R-:W-:-:S04]  /*12d0*/  ISETP.GE.AND P0, PT, R0, R3, PT ;  /* 0x000000030000720c */ /* 0x000fc80003f06270 */
[----:B------:R-:W-:-:S13]  /*12e0*/  ISETP.LE.U32.OR P0, PT, R2, UR4, P0 ;  /* 0x0000000402007c0c */ /* 0x000fda0008703470 */
[----:B------:R-:W-:Y:S05]  /*12f0*/  @P0 BRA `(.L_x_224) ;  /* 0x0000000800440947 */ /* 0x000fea0003800000 */
[----:B------:R-:W-:Y:S01]  /*1300*/  LOP3.LUT R3, RZ, R0, RZ, 0x33, !PT ;  /* 0x00000000ff037212 */ /* 0x000fe200078e33ff */
[----:B------:R-:W-:Y:S01]  /*1310*/  BSSY.RECONVERGENT B2, `(.L_x_225) ;  /* 0x000004a000027945 */ /* 0x000fe20003800200 */
[----:B------:R-:W-:Y:S02]  /*1320*/  IMAD.MOV.U32 R6, RZ, RZ, R0 ;  /* 0x000000ffff067224 */ /* 0x000fe400078e0000 */
[----:B------:R-:W-:-:S04]  /*1330*/  IADD3 R3, PT, PT, R2, -UR4, R3 ;  /* 0x8000000402037c10 */ /* 0x000fc8000fffe003 */
[C---:B------:R-:W-:Y:S02]  /*1340*/  ISETP.GE.U32.AND P0, PT, R3.reuse, 0xf00, PT ;  /* 0x00000f000300780c */ /* 0x040fe40003f06070 */
[----:B------:R-:W-:-:S04]  /*1350*/  LEA.HI R3, R3, 0x1, RZ, 0x18 ;  /* 0x0000000103037811 */ /* 0x000fc800078fc0ff */
[----:B------:R-:W-:-:S07]  /*1360*/  LOP3.LUT R4, R3, 0xf, RZ, 0xc0, !PT ;  /* 0x0000000f03047812 */ /* 0x000fce00078ec0ff */
[----:B------:R-:W-:Y:S05]  /*1370*/  @!P0 BRA `(.L_x_226) ;  /* 0x00000004000c8947 */ /* 0x000fea0003800000 */
[----:B------:R-:W-:Y:S01]  /*1380*/  LOP3.LUT R7, R3, 0x1fffff0, RZ, 0xc0, !PT ;  /* 0x01fffff003077812 */ /* 0x000fe200078ec0ff */
[----:B------:R-:W-:Y:S01]  /*1390*/  BSSY.RECONVERGENT B3, `(.L_x_227) ;  /* 0x0000040000037945 */ /* 0x000fe20003800200 */
[C---:B------:R-:W-:Y:S01]  /*13a0*/  LOP3.LUT R6, R0.reuse, 0x800, RZ, 0xfc, !PT ;  /* 0x0000080000067812 */ /* 0x040fe200078efcff */
[----:B------:R-:W-:Y:S02]  /*13b0*/  VIADD R2, R0, UR4 ;  /* 0x0000000400027c36 */ /* 0x000fe40008000000 */
[----:B------:R-:W-:-:S07]  /*13c0*/  IMAD.MOV R7, RZ, RZ, -R7 ;  /* 0x000000ffff077224 */ /* 0x000fce00078e0a07 */
.L_x_228:
[----:B------:R-:W-:-:S04]  /*13d0*/  IMAD.WIDE.U32 R26, R2, 0x4, R12 ;  /* 0x00000004021a7825 */ /* 0x000fc800078e000c */
[C---:B------:R-:W-:Y:S02]  /*13e0*/  VIADD R9, R2.reuse, 0x100 ;  /* 0x0000010002097836 */ /* 0x040fe40000000000 */
[----:B------:R-:W-:Y:S01]  /*13f0*/  VIADD R15, R2, 0x400 ;  /* 0x00000400020f7836 */ /* 0x000fe20000000000 */
[----:B------:R0:W2:Y:S01]  /*1400*/  LDG.E R26, desc[UR6][R26.64] ;  /* 0x000000061a1a7981 */ /* 0x0000a2000c1e1900 */
[----:B------:R-:W-:-:S04]  /*1410*/  IMAD.WIDE.U32 R8, R9, 0x4, R12 ;  /* 0x0000000409087825 */ /* 0x000fc800078e000c */
[C---:B------:R-:W-:Y:S01]  /*1420*/  VIADD R17, R2.reuse, 0x200 ;  /* 0x0000020002117836 */ /* 0x040fe20000000000 */
[----:B------:R1:W2:Y:S01]  /*1430*/  LDG.E R5, desc[UR6][R8.64] ;  /* 0x0000000608057981 */ /* 0x0002a2000c1e1900 */
[C---:B------:R-:W-:Y:S02]  /*1440*/  VIADD R11, R2.reuse, 0x300 ;  /* 0x00000300020b7836 */ /* 0x040fe40000000000 */
[----:B0-----:R-:W-:Y:S02]  /*1450*/  VIADD R27, R2, 0x700 ;  /* 0x00000700021b7836 */ /* 0x001fe40000000000 */
[----:B------:R-:W-:-:S04]  /*1460*/  IMAD.WIDE.U32 R14, R15, 0x4, R12 ;  /* 0x000000040f0e7825 */ /* 0x000fc800078e000c */
[--C-:B------:R-:W-:Y:S01]  /*1470*/  IMAD.WIDE.U32 R16, R17, 0x4, R12.reuse ;  /* 0x0000000411107825 */ /* 0x100fe200078e000c */
[----:B------:R0:W3:Y:S03]  /*1480*/  LDG.E R22, desc[UR6][R14.64] ;  /* 0x000000060e167981 */ /* 0x0000e6000c1e1900 */
[----:B------:R-:W-:Y:S01]  /*1490*/  VIADD R29, R2, 0x500 ;  /* 0x00000500021d7836 */ /* 0x000fe20000000000 */
[----:B------:R-:W4:Y:S01]  /*14a0*/  LDG.E R24, desc[UR6][R16.64] ;  /* 0x0000000610187981 */ /* 0x000f22000c1e1900 */
[----:B------:R-:W-:-:S04]  /*14b0*/  IMAD.WIDE.U32 R10, R11, 0x4, R12 ;  /* 0x000000040b0a7825 */ /* 0x000fc800078e000c */
[--C-:B-1----:R-:W-:Y:S01]  /*14c0*/  IMAD.WIDE.U32 R8, R27, 0x4, R12.reuse ;  /* 0x000000041b087825 */ /* 0x102fe200078e000c */
[----:B------:R-:W4:Y:S03]  /*14d0*/  LDG.E R23, desc[UR6][R10.64] ;  /* 0x000000060a177981 */ /* 0x000f26000c1e1900 */
[----:B------:R-:W-:Y:S02]  /*14e0*/  VIADD R27, R2, 0x900 ;  /* 0x00000900021b7836 */ /* 0x000fe40000000000 */
[----:B------:R-:W-:-:S04]  /*14f0*/  IMAD.WIDE.U32 R28, R29, 0x4, R12 ;  /* 0x000000041d1c7825 */ /* 0x000fc800078e000c */
[C---:B------:R-:W-:Y:S01]  /*1500*/  VIADD R19, R2.reuse, 0x600 ;  /* 0x0000060002137836 */ /* 0x040fe20000000000 */
[----:B------:R1:W5:Y:S01]  /*1510*/  LDG.E R11, desc[UR6][R8.64] ;  /* 0x00000006080b7981 */ /* 0x000362000c1e1900 */
[C---:B0-----:R-:W-:Y:S02]  /*1520*/  VIADD R15, R2.reuse, 0xa00 ;  /* 0x00000a00020f7836 */ /* 0x041fe40000000000 */
[----:B------:R-:W-:Y:S01]  /*1530*/  VIADD R20, R2, 0x800 ;  /* 0x0000080002147836 */ /* 0x000fe20000000000 */
[----:B------:R0:W3:Y:S01]  /*1540*/  LDG.E R21, desc[UR6][R28.64] ;  /* 0x000000061c157981 */ /* 0x0000e2000c1e1900 */
[----:B------:R-:W-:-:S04]  /*1550*/  IMAD.WIDE.U32 R18, R19, 0x4, R12 ;  /* 0x0000000413127825 */ /* 0x000fc800078e000c */
[----:B-1----:R-:W-:-:S04]  /*1560*/  IMAD.WIDE.U32 R8, R27, 0x4, R12 ;  /* 0x000000041b087825 */ /* 0x002fc800078e000c */
[--C-:B------:R-:W-:Y:S02]  /*1570*/  IMAD.WIDE.U32 R14, R15, 0x4, R12.reuse ;  /* 0x000000040f0e7825 */ /* 0x100fe400078e000c */
[----:B------:R-:W5:Y:S02]  /*1580*/  LDG.E R9, desc[UR6][R8.64] ;  /* 0x0000000608097981 */ /* 0x000f64000c1e1900 */
[--C-:B------:R-:W-:Y:S02]  /*1590*/  IMAD.WIDE.U32 R16, R20, 0x4, R12.reuse ;  /* 0x0000000414107825 */ /* 0x100fe400078e000c */
[----:B------:R1:W5:Y:S02]  /*15a0*/  LDG.E R20, desc[UR6][R18.64] ;  /* 0x0000000612147981 */ /* 0x000364000c1e1900 */
[C---:B0-----:R-:W-:Y:S02]  /*15b0*/  VIADD R29, R2.reuse, 0xb00 ;  /* 0x00000b00021d7836 */ /* 0x041fe40000000000 */
[----:B------:R-:W-:Y:S01]  /*15c0*/  VIADD R27, R2, 0xc00 ;  /* 0x00000c00021b7836 */ /* 0x000fe20000000000 */
[----:B------:R0:W5:Y:S01]  /*15d0*/  LDG.E R10, desc[UR6][R16.64] ;  /* 0x00000006100a7981 */ /* 0x000162000c1e1900 */
[----:B------:R-:W-:-:S03]  /*15e0*/  IMAD.WIDE.U32 R28, R29, 0x4, R12 ;  /* 0x000000041d1c7825 */ /* 0x000fc600078e000c */
[----:B------:R0:W5:Y:S01]  /*15f0*/  LDG.E R8, desc[UR6][R14.64] ;  /* 0x000000060e087981 */ /* 0x000162000c1e1900 */
[C---:B-1----:R-:W-:Y:S02]  /*1600*/  VIADD R19, R2.reuse, 0xe00 ;  /* 0x00000e0002137836 */ /* 0x042fe40000000000 */
[C---:B------:R-:W-:Y:S02]  /*1610*/  VIADD R18, R2.reuse, 0xf00 ;  /* 0x00000f0002127836 */ /* 0x040fe40000000000 */
[----:B0-----:R-:W-:Y:S02]  /*1620*/  IMAD.WIDE.U32 R16, R27, 0x4, R12 ;  /* 0x000000041b107825 */ /* 0x001fe400078e000c */
[----:B------:R-:W5:Y:S02]  /*1630*/  LDG.E R27, desc[UR6][R28.64] ;  /* 0x000000061c1b7981 */ /* 0x000f64000c1e1900 */
[----:B------:R-:W-:-:S04]  /*1640*/  VIADD R15, R2, 0xd00 ;  /* 0x00000d00020f7836 */ /* 0x000fc80000000000 */
[--C-:B------:R-:W-:Y:S01]  /*1650*/  IMAD.WIDE.U32 R14, R15, 0x4, R12.reuse ;  /* 0x000000040f0e7825 */ /* 0x100fe200078e000c */
[----:B------:R0:W5:Y:S05]  /*1660*/  LDG.E R28, desc[UR6][R16.64] ;  /* 0x00000006101c7981 */ /* 0x00016a000c1e1900 */
[----:B------:R-:W5:Y:S01]  /*1670*/  LDG.E R15, desc[UR6][R14.64] ;  /* 0x000000060e0f7981 */ /* 0x000f62000c1e1900 */
[----:B0-----:R-:W-:-:S04]  /*1680*/  IMAD.WIDE.U32 R16, R19, 0x4, R12 ;  /* 0x0000000413107825 */ /* 0x001fc800078e000c */
[----:B------:R-:W-:Y:S02]  /*1690*/  IMAD.WIDE.U32 R18, R18, 0x4, R12 ;  /* 0x0000000412127825 */ /* 0x000fe400078e000c */
[----:B------:R-:W5:Y:S04]  /*16a0*/  LDG.E R16, desc[UR6][R16.64] ;  /* 0x0000000610107981 */ /* 0x000f68000c1e1900 */
[----:B------:R-:W5:Y:S01]  /*16b0*/  LDG.E R19, desc[UR6][R18.64] ;  /* 0x0000000612137981 */ /* 0x000f62000c1e1900 */
[----:B------:R-:W-:-:S05]  /*16c0*/  VIADD R7, R7, 0x10 ;  /* 0x0000001007077836 */ /* 0x000fca0000000000 */
[----:B------:R-:W-:Y:S01]  /*16d0*/  ISETP.NE.AND P0, PT, R7, RZ, PT ;  /* 0x000000ff0700720c */ /* 0x000fe20003f05270 */
[----:B------:R-:W-:Y:S02]  /*16e0*/  VIADD R6, R6, 0x1000 ;  /* 0x0000100006067836 */ /* 0x000fe40000000000 */
[----:B------:R-:W-:Y:S01]  /*16f0*/  VIADD R2, R2, 0x1000 ;  /* 0x0000100002027836 */ /* 0x000fe20000000000 */
[----:B--2---:R-:W-:-:S04]  /*1700*/  VIMNMX3 R5, R25, R26, R5, !PT ;  /* 0x0000001a1905720f */ /* 0x004fc80007800105 */
[----:B----4-:R-:W-:-:S04]  /*1710*/  VIMNMX3 R5, R5, R24, R23, !PT ;  /* 0x000000180505720f */ /* 0x010fc80007800117 */
[----:B---3--:R-:W-:-:S04]  /*1720*/  VIMNMX3 R5, R5, R22, R21, !PT ;  /* 0x000000160505720f */ /* 0x008fc80007800115 */
[----:B-----5:R-:W-:-:S04]  /*1730*/  VIMNMX3 R5, R5, R20, R11, !PT ;  /* 0x000000140505720f */ /* 0x020fc8000780010b */
[----:B------:R-:W-:-:S04]  /*1740*/  VIMNMX3 R5, R5, R10, R9, !PT ;  /* 0x0000000a0505720f */ /* 0x000fc80007800109 */
[----:B------:R-:W-:-:S04]  /*1750*/  VIMNMX3 R5, R5, R8, R27, !PT ;  /* 0x000000080505720f */ /* 0x000fc8000780011b */
[----:B------:R-:W-:-:S04]  /*1760*/  VIMNMX3 R5, R5, R28, R15, !PT ;  /* 0x0000001c0505720f */ /* 0x000fc8000780010f */
[----:B------:R-:W-:Y:S01]  /*1770*/  VIMNMX3 R25, R5, R16, R19, !PT ;  /* 0x000000100519720f */ /* 0x000fe20007800113 */
[----:B------:R-:W-:Y:S06]  /*1780*/  @P0 BRA `(.L_x_228) ;  /* 0xfffffffc00100947 */ /* 0x000fec000383ffff */
[----:B------:R-:W-:Y:S05]  /*1790*/  BSYNC.RECONVERGENT B3 ;  /* 0x0000000000037941 */ /* 0x000fea0003800200 */
.L_x_227:
[----:B------:R-:W-:-:S07]  /*17a0*/  VIADD R6, R6, 0xfffff800 ;  /* 0xfffff80006067836 */ /* 0x000fce0000000000 */
.L_x_226:
[----:B------:R-:W-:Y:S05]  /*17b0*/  BSYNC.RECONVERGENT B2 ;  /* 0x0000000000027941 */ /* 0x000fea0003800200 */
.L_x_225:
[----:B------:R-:W-:-:S13]  /*17c0*/  ISETP.NE.AND P0, PT, R4, RZ, PT ;  /* 0x000000ff0400720c */ /* 0x000fda0003f05270 */
[----:B------:R-:W-:Y:S05]  /*17d0*/  @!P0 BRA `(.L_x_224) ;  /* 0x00000004000c8947 */ /* 0x000fea0003800000 */
[----:B------:R-:W-:Y:S01]  /*17e0*/  ISETP.GE.U32.AND P0, PT, R4, 0x8, PT ;  /* 0x000000080400780c */ /* 0x000fe20003f06070 */
[----:B------:R-:W-:Y:S01]  /*17f0*/  BSSY.RECONVERGENT B2, `(.L_x_229) ;  /* 0x0000021000027945 */ /* 0x000fe20003800200 */
[----:B------:R-:W-:-:S04]  /*1800*/  LOP3.LUT R22, R3, 0x7, RZ, 0xc0, !PT ;  /* 0x0000000703167812 */ /* 0x000fc800078ec0ff */
[----:B------:R-:W-:-:S07]  /*1810*/  ISETP.NE.AND P1, PT, R22, RZ, PT ;  /* 0x000000ff1600720c */ /* 0x000fce0003f25270 */
[----:B------:R-:W-:Y:S06]  /*1820*/  @!P0 BRA `(.L_x_230) ;  /* 0x0000000000748947 */ /* 0x000fec0003800000 */
[----:B------:R-:W-:-:S04]  /*1830*/  VIADD R5, R6, UR4 ;  /* 0x0000000406057c36 */ /* 0x000fc80008000000 */
[C---:B------:R-:W-:Y:S02]  /*1840*/  VIADD R21, R5.reuse, 0x100 ;  /* 0x0000010005157836 */ /* 0x040fe40000000000 */
[C---:B------:R-:W-:Y:S02]  /*1850*/  VIADD R19, R5.reuse, 0x200 ;  /* 0x0000020005137836 */ /* 0x040fe40000000000 */
[C---:B------:R-:W-:Y:S02]  /*1860*/  VIADD R9, R5.reuse, 0x300 ;  /* 0x0000030005097836 */ /* 0x040fe40000000000 */
[----:B------:R-:W-:-:S04]  /*1870*/  IMAD.WIDE.U32 R14, R5, 0x4, R12 ;  /* 0x00000004050e7825 */ /* 0x000fc800078e000c */
[--C-:B------:R-:W-:Y:S01]  /*1880*/  IMAD.WIDE.U32 R20, R21, 0x4, R12.reuse ;  /* 0x0000000415147825 */ /* 0x100fe200078e000c */
[----:B------:R0:W2:Y:S03]  /*1890*/  LDG.E R2, desc[UR6][R14.64] ;  /* 0x000000060e027981 */ /* 0x0000a6000c1e1900 */
[--C-:B------:R-:W-:Y:S01]  /*18a0*/  IMAD.WIDE.U32 R18, R19, 0x4, R12.reuse ;  /* 0x0000000413127825 */ /* 0x100fe200078e000c */
[----:B------:R-:W2:Y:S03]  /*18b0*/  LDG.E R7, desc[UR6][R20.64] ;  /* 0x0000000614077981 */ /* 0x000ea6000c1e1900 */
        /* <DEDUP_REMOVED lines=10> */
[--C-:B------:R-:W-:Y:S02]  /*1960*/  IMAD.WIDE.U32 R16, R23, 0x4, R12.reuse ;  /* 0x0000000417107825 */ /* 0x100fe400078e000c */
[----:B------:R-:W4:Y:S02]  /*1970*/  LDG.E R4, desc[UR6][R4.64] ;  /* 0x0000000604047981 */ /* 0x000f24000c1e1900 */
[----:B0-----:R-:W-:Y:S02]  /*1980*/  IMAD.WIDE.U32 R14, R27, 0x4, R12 ;  /* 0x000000041b0e7825 */ /* 0x001fe400078e000c */
[----:B------:R-:W5:Y:S04]  /*1990*/  LDG.E R16, desc[UR6][R16.64] ;  /* 0x0000000610107981 */ /* 0x000f68000c1e1900 */
[----:B------:R-:W5:Y:S01]  /*19a0*/  LDG.E R14, desc[UR6][R14.64] ;  /* 0x000000060e0e7981 */ /* 0x000f62000c1e1900 */
[----:B------:R-:W-:Y:S01]  /*19b0*/  VIADD R6, R6, 0x800 ;  /* 0x0000080006067836 */ /* 0x000fe20000000000 */
[----:B--2---:R-:W-:-:S04]  /*19c0*/  VIMNMX3 R7, R25, R2, R7, !PT ;  /* 0x000000021907720f */ /* 0x004fc80007800107 */
[----:B---3--:R-:W-:-:S04]  /*19d0*/  VIMNMX3 R7, R7, R18, R8, !PT ;  /* 0x000000120707720f */ /* 0x008fc80007800108 */
[----:B----4-:R-:W-:-:S04]  /*19e0*/  VIMNMX3 R7, R7, R10, R4, !PT ;  /* 0x0000000a0707720f */ /* 0x010fc80007800104 */
[----:B-----5:R-:W-:-:S07]  /*19f0*/  VIMNMX3 R25, R7, R16, R14, !PT ;  /* 0x000000100719720f */ /* 0x020fce000780010e */
.L_x_230:
[----:B------:R-:W-:Y:S05]  /*1a00*/  BSYNC.RECONVERGENT B2 ;  /* 0x0000000000027941 */ /* 0x000fea0003800200 */
.L_x_229:
        /* <DEDUP_REMOVED lines=21> */
.L_x_232:
[----:B------:R-:W-:Y:S05]  /*1b60*/  BSYNC.RECONVERGENT B2 ;  /* 0x0000000000027941 */ /* 0x000fea0003800200 */
.L_x_231:
[----:B------:R-:W-:Y:S05]  /*1b70*/  @!P1 BRA `(.L_x_224) ;  /* 0x0000000000249947 */ /* 0x000fea0003800000 */
[----:B------:R-:W-:Y:S02]  /*1b80*/  VIADD R5, R6, UR4 ;  /* 0x0000000406057c36 */ /* 0x000fe40008000000 */
[----:B------:R-:W-:-:S07]  /*1b90*/  IMAD.MOV R4, RZ, RZ, -R7 ;  /* 0x000000ffff047224 */ /* 0x000fce00078e0a07 */
.L_x_233:
[----:B------:R-:W-:-:S06]  /*1ba0*/  IMAD.WIDE.U32 R2, R5, 0x4, R12 ;  /* 0x0000000405027825 */ /* 0x000fcc00078e000c */
[----:B------:R-:W2:Y:S01]  /*1bb0*/  LDG.E R2, desc[UR6][R2.64] ;  /* 0x0000000602027981 */ /* 0x000ea2000c1e1900 */
[----:B------:R-:W-:Y:S02]  /*1bc0*/  VIADD R4, R4, 0x1 ;  /* 0x0000000104047836 */ /* 0x000fe40000000000 */
[----:B------:R-:W-:-:S03]  /*1bd0*/  VIADD R5, R5, 0x100 ;  /* 0x0000010005057836 */ /* 0x000fc60000000000 */
[----:B------:R-:W-:Y:S02]  /*1be0*/  ISETP.NE.AND P0, PT, R4, RZ, PT ;  /* 0x000000ff0400720c */ /* 0x000fe40003f05270 */
[----:B--2---:R-:W-:-:S11]  /*1bf0*/  VIMNMX R25, PT, PT, R2, R25, !PT ;  /* 0x0000001902197248 */ /* 0x004fd60007fe0100 */
[----:B------:R-:W-:Y:S05]  /*1c00*/  @P0 BRA `(.L_x_233) ;  /* 0xfffffffc00e40947 */ /* 0x000fea000383ffff */
.L_x_224:
[----:B------:R-:W-:Y:S05]  /*1c10*/  BSYNC.RECONVERGENT B1 ;  /* 0x0000000000017941 */ /* 0x000fea0003800200 */
.L_x_222:
        /* <DEDUP_REMOVED lines=38> */
.L_x_220:
[----:B------:R-:W-:Y:S05]  /*1e80*/  BSYNC.RECONVERGENT B0 ;  /* 0x0000000000007941 */ /* 0x000fea0003800200 */
.L_x_205:
[----:B------:R-:W-:Y:S05]  /*1e90*/  @P0 EXIT ;  /* 0x000000000000094d */ /* 0x000fea0003800000 */
[----:B-12---:R-:W1:Y:S01]  /*1ea0*/  LDC.64 R2, c[0x0][0x388] ;  /* 0x0000e200ff027b82 */ /* 0x006e620000000a00 */
[----:B------:R-:W0:Y:S02]  /*1eb0*/  LDCU UR4, c[0x0][0x398] ;  /* 0x00007300ff0477ac */ /* 0x000e240008000800 */
[----:B0-----:R-:W-:-:S05]  /*1ec0*/  VIMNMX R5, PT, PT, R5, UR4, !PT ;  /* 0x0000000405057c48 */ /* 0x001fca000ffe0100 */
[----:B-1----:R-:W-:Y:S01]  /*1ed0*/  STG.E desc[UR6][R2.64], R5 ;  /* 0x0000000502007986 */ /* 0x002fe2000c101906 */
[----:B------:R-:W-:Y:S05]  /*1ee0*/  EXIT ;  /* 0x000000000000794d */ /* 0x000fea0003800000 */
.L_x_234:
        /* <DEDUP_REMOVED lines=9> */
.L_x_892:


//--------------------- .text._ZN3cub18CUB_300001_SM_10006detail6reduce28DeviceReduceSingleTileKernelINS2_10policy_hubIiyN4cuda3std3__44plusIiEEE10Policy1000EPiSC_iS9_iiNS7_10__identityEEEvT0_T1_T2_T3_T4_T6_ --------------------------
	.section	.text._ZN3cub18CUB_300001_SM_10006detail6reduce28DeviceReduceSingleTileKernelINS2_10policy_hubIiyN4cuda3std3__44plusIiEEE10Policy1000EPiSC_iS9_iiNS7_10__identityEEEvT0_T1_T2_T3_T4_T6_,"ax",@progbits
	.align	128
        .global         _ZN3cub18CUB_300001_SM_10006detail6reduce28DeviceReduceSingleTileKernelINS2_10policy_hubIiyN4cuda3std3__44plusIiEEE10Policy1000EPiSC_iS9_iiNS7_10__identityEEEvT0_T1_T2_T3_T4_T6_
        .type           _ZN3cub18CUB_300001_SM_10006detail6reduce28DeviceReduceSingleTileKernelINS2_10policy_hubIiyN4cuda3std3__44plusIiEEE10Policy1000EPiSC_iS9_iiNS7_10__identityEEEvT0_T1_T2_T3_T4_T6_,@function
        .size           _ZN3cub18CUB_300001_SM_10006detail6reduce28DeviceReduceSingleTileKernelINS2_10policy_hubIiyN4cuda3std3__44plusIiEEE10Policy1000EPiSC_iS9_iiNS7_10__identityEEEvT0_T1_T2_T3_T4_T6_,(.L_x_893 - _ZN3cub18CUB_300001_SM_10006detail6reduce28DeviceReduceSingleTileKernelINS2_10policy_hubIiyN4cuda3std3__44plusIiEEE10Policy1000EPiSC_iS9_iiNS7_10__identityEEEvT0_T1_T2_T3_T4_T6_)
        .other          _ZN3cub18CUB_300001_SM_10006detail6reduce28DeviceReduceSingleTileKernelINS2_10policy_hubIiyN4cuda3std3__44plusIiEEE10Policy1000EPiSC_iS9_iiNS7_10__identityEEEvT0_T1_T2_T3_T4_T6_,@"STO_CUDA_ENTRY STV_DEFAULT"
_ZN3cub18CUB_300001_SM_10006detail6reduce28DeviceReduceSingleTileKernelINS2_10policy_hubIiyN4cuda3std3__44plusIiEEE10Policy1000EPiSC_iS9_iiNS7_10__identityEEEvT0_T1_T2_T3_T4_T6_:
.text._ZN3cub18CUB_300001_SM_10006detail6reduce28DeviceReduceSingleTileKernelINS2_10policy_hubIiyN4cuda3std3__44plusIiEEE10Policy1000EPiSC_iS9_iiNS7_10__identityEEEvT0_T1_T2_T3_T4_T6_:
        /* <DEDUP_REMOVED lines=13> */
.L_x_235:
        /* <DEDUP_REMOVED lines=16> */
.L_x_240:
[----:B------:R-:W-:Y:S05]  /*01d0*/  BSYNC.RECONVERGENT B1 ;  /* 0x0000000000017941 */ /* 0x000fea0003800200 */
.L_x_239:
        /* <DEDUP_REMOVED lines=16> */
.L_x_245:
[----:B------:R-:W-:-:S06]  /*02e0*/  IMAD.MOV.U32 R3, RZ, RZ, R5 ;  /* 0x000000ffff037224 */ /* 0x000fcc00078e0005 */
[----:B------:R0:W2:Y:S01]  /*02f0*/  LDG.E.CONSTANT R3, desc[UR6][R2.64] ;  /* 0x0000000602037981 */ /* 0x0000a2000c1e9900 */
[----:B------:R-:W-:Y:S02]  /*0300*/  VIADD R4, R4, 0x1 ;  /* 0x0000000104047836 */ /* 0x000fe40000000000 */
[----:B------:R-:W-:-:S03]  /*0310*/  VIADD R11, R11, 0x100 ;  /* 0x000001000b0b7836 */ /* 0x000fc60000000000 */
[----:B------:R-:W-:Y:S02]  /*0320*/  ISETP.NE.AND P0, PT, R4, RZ, PT ;  /* 0x000000ff0400720c */ /* 0x000fe40003f05270 */
[----:B0-----:R-:W-:-:S05]  /*0330*/  IADD3 R2, P2, PT, R2, 0x400, RZ ;  /* 0x0000040002027810 */ /* 0x001fca0007f5e0ff */
[----:B------:R-:W-:Y:S02]  /*0340*/  IMAD.X R5, RZ, RZ, R5, P2 ;  /* 0x000000ffff057224 */ /* 0x000fe400010e0605 */
[----:B--2--5:R-:W-:-:S04]  /*0350*/  IMAD.IADD R0, R3, 0x1, R0 ;  /* 0x0000000103007824 */ /* 0x024fc800078e0200 */
[----:B------:R-:W-:Y:S05]  /*0360*/  @P0 BRA `(.L_x_245) ;  /* 0xfffffffc00dc0947 */ /* 0x000fea000383ffff */
.L_x_244:
[----:B------:R-:W-:Y:S05]  /*0370*/  BSYNC.RECONVERGENT B2 ;  /* 0x0000000000027941 */ /* 0x000fea0003800200 */
.L_x_243:
        /* <DEDUP_REMOVED lines=8> */
.L_x_248:
        /* <DEDUP_REMOVED lines=26> */
[----:B--2--5:R-:W-:-:S04]  /*05a0*/  IADD3 R10, PT, PT, R10, R13, R0 ;  /* 0x0000000d0a0a7210 */ /* 0x024fc80007ffe000 */
[----:B---3--:R-:W-:-:S04]  /*05b0*/  IADD3 R10, PT, PT, R19, R12, R10 ;  /* 0x0000000c130a7210 */ /* 0x008fc80007ffe00a */
[----:B----4-:R-:W-:-:S04]  /*05c0*/  IADD3 R10, PT, PT, R15, R16, R10 ;  /* 0x000000100f0a7210 */ /* 0x010fc80007ffe00a */
[----:B------:R-:W-:-:S04]  /*05d0*/  IADD3 R10, PT, PT, R21, R14, R10 ;  /* 0x0000000e150a7210 */ /* 0x000fc80007ffe00a */
[----:B------:R-:W-:-:S04]  /*05e0*/  IADD3 R10, PT, PT, R17, R18, R10 ;  /* 0x00000012110a7210 */ /* 0x000fc80007ffe00a */
[----:B------:R-:W-:-:S04]  /*05f0*/  IADD3 R10, PT, PT, R24, R23, R10 ;  /* 0x00000017180a7210 */ /* 0x000fc80007ffe00a */
[----:B------:R-:W-:-:S04]  /*0600*/  IADD3 R25, PT, PT, R26, R25, R10 ;  /* 0x000000191a197210 */ /* 0x000fc80007ffe00a */
[----:B------:R-:W-:Y:S01]  /*0610*/  IADD3 R0, PT, PT, R27, R22, R25 ;  /* 0x000000161b007210 */ /* 0x000fe20007ffe019 */
[----:B------:R-:W-:Y:S06]  /*0620*/  @!P1 BRA `(.L_x_248) ;  /* 0xfffffffc00749947 */ /* 0x000fec000383ffff */
.L_x_247:
[----:B------:R-:W-:Y:S05]  /*0630*/  BSYNC.RECONVERGENT B2 ;  /* 0x0000000000027941 */ /* 0x000fea0003800200 */
.L_x_246:
        /* <DEDUP_REMOVED lines=18> */
[----:B--2--5:R-:W-:-:S04]  /*0760*/  IADD3 R6, PT, PT, R6, R7, R0 ;  /* 0x0000000706067210 */ /* 0x024fc80007ffe000 */
[----:B---3--:R-:W-:-:S04]  /*0770*/  IADD3 R6, PT, PT, R8, R13, R6 ;  /* 0x0000000d08067210 */ /* 0x008fc80007ffe006 */
[----:B----4-:R-:W-:-:S04]  /*0780*/  IADD3 R6, PT, PT, R10, R15, R6 ;  /* 0x0000000f0a067210 */ /* 0x010fc80007ffe006 */
[----:B------:R-:W-:-:S07]  /*0790*/  IADD3 R0, PT, PT, R12, R17, R6 ;  /* 0x000000110c007210 */ /* 0x000fce0007ffe006 */
.L_x_250:
[----:B------:R-:W-:Y:S05]  /*07a0*/  BSYNC.RECONVERGENT B2 ;  /* 0x0000000000027941 */ /* 0x000fea0003800200 */
.L_x_249:
        /* <DEDUP_REMOVED lines=8> */
[----:B--2--5:R-:W-:-:S04]  /*0830*/  IADD3 R0, PT, PT, R4, R5, R0 ;  /* 0x0000000504007210 */ /* 0x024fc80007ffe000 */
[----:B---3--:R-:W-:-:S07]  /*0840*/  IADD3 R0, PT, PT, R6, R7, R0 ;  /* 0x0000000706007210 */ /* 0x008fce0007ffe000 */
.L_x_242:
[----:B------:R-:W-:Y:S05]  /*0850*/  BSYNC.RECONVERGENT B1 ;  /* 0x0000000000017941 */ /* 0x000fea0003800200 */
.L_x_241:
[----:B------:R-:W-:-:S13]  /*0860*/  ISETP.GE.AND P0, PT, R20, 0x100, PT ;  /* 0x000001001400780c */ /* 0x000fda0003f06270 */
[----:B------:R-:W-:Y:S05]  /*0870*/  @!P0 BRA `(.L_x_251) ;  /* 0x0000000000ac8947 */ /* 0x000fea0003800000 */
[----:B------:R-:W1:Y:S01]  /*0880*/  S2R R6, SR_LANEID ;  /* 0x0000000000067919 */ /* 0x000e620000000000 */
[----:B0----5:R-:W0:Y:S01]  /*0890*/  SHFL.DOWN PT, R2, R0, 0x1, 0x1f ;  /* 0x08201f0000027f89 */ /* 0x021e2200000e0000 */
[C---:B-1----:R-:W-:Y:S02]  /*08a0*/  ISETP.GT.AND P0, PT, R6.reuse, 0x1e, PT ;  /* 0x0000001e0600780c */ /* 0x042fe40003f04270 */
[----:B------:R-:W-:Y:S02]  /*08b0*/  ISETP.NE.AND P1, PT, R6, RZ, PT ;  /* 0x000000ff0600720c */ /* 0x000fe40003f25270 */
[----:B0-----:R-:W-:Y:S02]  /*08c0*/  SEL R3, R2, RZ, !P0 ;  /* 0x000000ff02037207 */ /* 0x001fe40004000000 */
[----:B------:R-:W-:-:S03]  /*08d0*/  ISETP.GT.AND P0, PT, R6, 0x1d, PT ;  /* 0x0000001d0600780c */ /* 0x000fc60003f04270 */
[----:B------:R-:W-:-:S05]  /*08e0*/  IMAD.IADD R3, R3, 0x1, R0 ;  /* 0x0000000103037824 */ /* 0x000fca00078e0200 */
[----:B------:R-:W0:Y:S01]  /*08f0*/  SHFL.DOWN PT, R2, R3, 0x2, 0x1f ;  /* 0x08401f0003027f89 */ /* 0x000e2200000e0000 */
[----:B------:R-:W1:Y:S01]  /*0900*/  @!P1 S2R R7, SR_CgaCtaId ;  /* 0x0000000000079919 */ /* 0x000e620000008800 */
[----:B0-----:R-:W-:Y:S02]  /*0910*/  SEL R2, R2, RZ, !P0 ;  /* 0x000000ff02027207 */ /* 0x001fe40004000000 */
[----:B------:R-:W-:-:S03]  /*0920*/  ISETP.GT.AND P0, PT, R6, 0x1b, PT ;  /* 0x0000001b0600780c */ /* 0x000fc60003f04270 */
[----:B------:R-:W-:-:S05]  /*0930*/  IMAD.IADD R2, R3, 0x1, R2 ;  /* 0x0000000103027824 */ /* 0x000fca00078e0202 */
[----:B------:R-:W0:Y:S02]  /*0940*/  SHFL.DOWN PT, R4, R2, 0x4, 0x1f ;  /* 0x08801f0002047f89 */ /* 0x000e2400000e0000 */
[----:B0-----:R-:W-:Y:S02]  /*0950*/  SEL R5, R4, RZ, !P0 ;  /* 0x000000ff04057207 */ /* 0x001fe40004000000 */
[----:B------:R-:W-:Y:S02]  /*0960*/  ISETP.GT.AND P0, PT, R6, 0x17, PT ;  /* 0x000000170600780c */ /* 0x000fe40003f04270 */
[----:B------:R-:W-:Y:S01]  /*0970*/  @!P1 MOV R4, 0x400 ;  /* 0x0000040000049802 */ /* 0x000fe20000000f00 */
[----:B------:R-:W-:Y:S01]  /*0980*/  IMAD.IADD R5, R2, 0x1, R5 ;  /* 0x0000000102057824 */ /* 0x000fe200078e0205 */
[----:B------:R-:W-:Y:S02]  /*0990*/  @!P1 SHF.R.U32.HI R2, RZ, 0x3, R9 ;  /* 0x00000003ff029819 */ /* 0x000fe40000011609 */
[----:B-1----:R-:W-:-:S02]  /*09a0*/  @!P1 LEA R7, R7, R4, 0x18 ;  /* 0x0000000407079211 */ /* 0x002fc400078ec0ff */
[----:B------:R-:W0:Y:S01]  /*09b0*/  SHFL.DOWN PT, R0, R5, 0x8, 0x1f ;  /* 0x09001f0005007f89 */ /* 0x000e2200000e0000 */
[----:B------:R-:W-:-:S05]  /*09c0*/  @!P1 LOP3.LUT R2, R2, 0x7c, RZ, 0xc0, !PT ;  /* 0x0000007c02029812 */ /* 0x000fca00078ec0ff */
[----:B------:R-:W-:Y:S01]  /*09d0*/  @!P1 IMAD.IADD R2, R2, 0x1, R7 ;  /* 0x0000000102029824 */ /* 0x000fe200078e0207 */
[----:B0-----:R-:W-:Y:S02]  /*09e0*/  SEL R0, R0, RZ, !P0 ;  /* 0x000000ff00007207 */ /* 0x001fe40004000000 */
[----:B------:R-:W-:-:S03]  /*09f0*/  ISETP.GT.AND P0, PT, R6, 0xf, PT ;  /* 0x0000000f0600780c */ /* 0x000fc60003f04270 */
[----:B------:R-:W-:-:S05]  /*0a00*/  IMAD.IADD R0, R5, 0x1, R0 ;  /* 0x0000000105007824 */ /* 0x000fca00078e0200 */
[----:B------:R-:W0:Y:S02]  /*0a10*/  SHFL.DOWN PT, R3, R0, 0x10, 0x1f ;  /* 0x0a001f0000037f89 */ /* 0x000e2400000e0000 */
[----:B0-----:R-:W-:Y:S02]  /*0a20*/  SEL R3, R3, RZ, !P0 ;  /* 0x000000ff03037207 */ /* 0x001fe40004000000 */
[----:B------:R-:W-:-:S03]  /*0a30*/  ISETP.NE.AND P0, PT, R9, RZ, PT ;  /* 0x000000ff0900720c */ /* 0x000fc60003f05270 */
[----:B------:R-:W-:-:S05]  /*0a40*/  IMAD.IADD R3, R0, 0x1, R3 ;  /* 0x0000000100037824 */ /* 0x000fca00078e0203 */
[----:B------:R0:W-:Y:S01]  /*0a50*/  @!P1 STS [R2+0x8], R3 ;  /* 0x0000080302009388 */ /* 0x0001e20000000800 */
[----:B------:R-:W-:Y:S06]  /*0a60*/  BAR.SYNC.DEFER_BLOCKING 0x0 ;  /* 0x0000000000007b1d */ /* 0x000fec0000010000 */
[----:B------:R-:W-:Y:S05]  /*0a70*/  @P0 BRA `(.L_x_252) ;  /* 0x0000002c00ac0947 */ /* 0x000fea0003800000 */
[----:B------:R-:W1:Y:S01]  /*0a80*/  S2UR UR5, SR_CgaCtaId ;  /* 0x00000000000579c3 */ /* 0x000e620000008800 */
[----:B------:R-:W-:Y:S02]  /*0a90*/  UMOV UR4, 0x400 ;  /* 0x0000040000047882 */ /* 0x000fe40000000000 */
[----:B-1----:R-:W-:-:S09]  /*0aa0*/  ULEA UR4, UR5, UR4, 0x18 ;  /* 0x0000000405047291 */ /* 0x002fd2000f8ec0ff */
[----:B------:R-:W-:Y:S04]  /*0ab0*/  LDS R0, [UR4+0xc] ;  /* 0x00000c04ff007984 */ /* 0x000fe80008000800 */
[----:B------:R-:W1:Y:S04]  /*0ac0*/  LDS.128 R4, [UR4+0x10] ;  /* 0x00001004ff047984 */ /* 0x000e680008000c00 */
[----:B------:R-:W2:Y:S01]  /*0ad0*/  LDS.64 R8, [UR4+0x20] ;  /* 0x00002004ff087984 */ /* 0x000ea20008000a00 */
[----:B-1----:R-:W-:-:S04]  /*0ae0*/  IADD3 R0, PT, PT, R4, R0, R3 ;  /* 0x0000000004007210 */ /* 0x002fc80007ffe003 */
[----:B------:R-:W-:-:S04]  /*0af0*/  IADD3 R0, PT, PT, R6, R0, R5 ;  /* 0x0000000006007210 */ /* 0x000fc80007ffe005 */
[----:B--2---:R-:W-:-:S05]  /*0b00*/  IADD3 R0, PT, PT, R8, R0, R7 ;  /* 0x0000000008007210 */ /* 0x004fca0007ffe007 */
[----:B0-----:R-:W-:Y:S01]  /*0b10*/  IMAD.IADD R3, R0, 0x1, R9 ;  /* 0x0000000100037824 */ /* 0x001fe200078e0209 */
[----:B------:R-:W-:Y:S06]  /*0b20*/  BRA `(.L_x_252) ;  /* 0x0000002c00807947 */ /* 0x000fec0003800000 */
.L_x_251:
[----:B0-----:R-:W-:Y:S01]  /*0b30*/  LOP3.LUT R2, R9, 0x3e0, RZ, 0xc0, !PT ;  /* 0x000003e009027812 */ /* 0x001fe200078ec0ff */
[----:B------:R-:W0:Y:S03]  /*0b40*/  S2R R8, SR_LANEID ;  /* 0x0000000000087919 */ /* 0x000e260000000000 */
[----:B------:R-:W-:Y:S01]  /*0b50*/  LOP3.LUT R5, RZ, R2, RZ, 0x33, !PT ;  /* 0x00000002ff057212 */ /* 0x000fe200078e33ff */
[----:B------:R-:W-:-:S04]  /*0b60*/  VIADD R3, R2, 0x20 ;  /* 0x0000002002037836 */ /* 0x000fc80000000000 */
[----:B------:R-:W-:Y:S01]  /*0b70*/  IMAD.IADD R5, R5, 0x1, R20 ;  /* 0x0000000105057824 */ /* 0x000fe200078e0214 */
[----:B------:R-:W-:-:S04]  /*0b80*/  ISETP.GT.AND P0, PT, R3, R20, PT ;  /* 0x000000140300720c */ /* 0x000fc80003f04270 */
[----:B------:R-:W-:-:S05]  /*0b90*/  SEL R5, R5, 0x1f, P0 ;  /* 0x0000001f05057807 */ /* 0x000fca0000000000 */
[----:B-----5:R-:W1:Y:S01]  /*0ba0*/  SHFL.DOWN PT, R2, R0, 0x1, R5 ;  /* 0x0820000000027989 */ /* 0x020e6200000e0005 */
[CC--:B0-----:R-:W-:Y:S01]  /*0bb0*/  ISETP.GE.AND P0, PT, R8.reuse, R5.reuse, PT ;  /* 0x000000050800720c */ /* 0x0c1fe20003f06270 */
[C---:B------:R-:W-:Y:S01]  /*0bc0*/  VIADD R4, R8.reuse, 0x2 ;  /* 0x0000000208047836 */ /* 0x040fe20000000000 */
[C---:B------:R-:W-:Y:S01]  /*0bd0*/  ISETP.NE.AND P1, PT, R8.reuse, RZ, PT ;  /* 0x000000ff0800720c */ /* 0x040fe20003f25270 */
[----:B------:R-:W-:Y:S01]  /*0be0*/  VIADD R6, R8, 0x4 ;  /* 0x0000000408067836 */ /* 0x000fe20000000000 */
[----:B-1----:R-:W-:Y:S02]  /*0bf0*/  SEL R3, R2, RZ, !P0 ;  /* 0x000000ff02037207 */ /* 0x002fe40004000000 */
[----:B------:R-:W-:-:S03]  /*0c00*/  ISETP.GT.AND P0, PT, R4, R5, PT ;  /* 0x000000050400720c */ /* 0x000fc60003f04270 */
[----:B------:R-:W-:-:S06]  /*0c10*/  IMAD.IADD R2, R3, 0x1, R0 ;  /* 0x0000000103027824 */ /* 0x000fcc00078e0200 */
[----:B------:R-:W0:Y:S01]  /*0c20*/  @!P1 S2R R10, SR_CgaCtaId ;  /* 0x00000000000a9919 */ /* 0x000e220000008800 */
[----:B------:R-:W-:Y:S01]  /*0c30*/  @!P1 MOV R7, 0x400 ;  /* 0x0000040000079802 */ /* 0x000fe20000000f00 */
[----:B------:R-:W1:Y:S02]  /*0c40*/  SHFL.DOWN PT, R3, R2, 0x2, R5 ;  /* 0x0840000002037989 */ /* 0x000e6400000e0005 */
[----:B-1----:R-:W-:Y:S02]  /*0c50*/  SEL R3, R3, RZ, !P0 ;  /* 0x000000ff03037207 */ /* 0x002fe40004000000 */
[----:B------:R-:W-:Y:S02]  /*0c60*/  ISETP.GT.AND P0, PT, R6, R5, PT ;  /* 0x000000050600720c */ /* 0x000fe40003f04270 */
[----:B------:R-:W-:Y:S01]  /*0c70*/  @!P1 SHF.R.U32.HI R6, RZ, 0x3, R9 ;  /* 0x00000003ff069819 */ /* 0x000fe20000011609 */
[----:B------:R-:W-:Y:S01]  /*0c80*/  IMAD.IADD R4, R2, 0x1, R3 ;  /* 0x0000000102047824 */ /* 0x000fe200078e0203 */
[----:B0-----:R-:W-:Y:S01]  /*0c90*/  @!P1 LEA R7, R10, R7, 0x18 ;  /* 0x000000070a079211 */ /* 0x001fe200078ec0ff */
[----:B------:R-:W-:Y:S01]  /*0ca0*/  VIADD R2, R8, 0x8 ;  /* 0x0000000808027836 */ /* 0x000fe20000000000 */
[----:B------:R-:W-:-:S02]  /*0cb0*/  @!P1 LOP3.LUT R6, R6, 0x7c, RZ, 0xc0, !PT ;  /* 0x0000007c06069812 */ /* 0x000fc400078ec0ff */
[----:B------:R-:W0:Y:S03]  /*0cc0*/  SHFL.DOWN PT, R3, R4, 0x4, R5 ;  /* 0x0880000004037989 */ /* 0x000e2600000e0005 */
[----:B------:R-:W-:Y:S01]  /*0cd0*/  @!P1 IMAD.IADD R6, R6, 0x1, R7 ;  /* 0x0000000106069824 */ /* 0x000fe200078e0207 */
[----:B0-----:R-:W-:Y:S02]  /*0ce0*/  SEL R3, R3, RZ, !P0 ;  /* 0x000000ff03037207 */ /* 0x001fe40004000000 */
[----:B------:R-:W-:-:S03]  /*0cf0*/  ISETP.GT.AND P0, PT, R2, R5, PT ;  /* 0x000000050200720c */ /* 0x000fc60003f04270 */
[----:B------:R-:W-:Y:S02]  /*0d00*/  IMAD.IADD R0, R4, 0x1, R3 ;  /* 0x0000000104007824 */ /* 0x000fe400078e0203 */
[----:B------:R-:W-:-:S03]  /*0d10*/  VIADD R4, R8, 0x10 ;  /* 0x0000001008047836 */ /* 0x000fc60000000000 */
[----:B------:R-:W0:Y:S02]  /*0d20*/  SHFL.DOWN PT, R3, R0, 0x8, R5 ;  /* 0x0900000000037989 */ /* 0x000e2400000e0005 */
[----:B0-----:R-:W-:Y:S02]  /*0d30*/  SEL R3, R3, RZ, !P0 ;  /* 0x000000ff03037207 */ /* 0x001fe40004000000 */
[----:B------:R-:W-:-:S03]  /*0d40*/  ISETP.GT.AND P0, PT, R4, R5, PT ;  /* 0x000000050400720c */ /* 0x000fc60003f04270 */
[----:B------:R-:W-:-:S05]  /*0d50*/  IMAD.IADD R2, R0, 0x1, R3 ;  /* 0x0000000100027824 */ /* 0x000fca00078e0203 */
[----:B------:R-:W0:Y:S02]  /*0d60*/  SHFL.DOWN PT, R3, R2, 0x10, R5 ;  /* 0x0a00000002037989 */ /* 0x000e2400000e0005 */
[----:B0-----:R-:W-:Y:S02]  /*0d70*/  SEL R3, R3, RZ, !P0 ;  /* 0x000000ff03037207 */ /* 0x001fe40004000000 */
[----:B------:R-:W-:-:S03]  /*0d80*/  ISETP.NE.AND P0, PT, R9, RZ, PT ;  /* 0x000000ff0900720c */ /* 0x000fc60003f05270 */
[----:B------:R-:W-:-:S05]  /*0d90*/  IMAD.IADD R3, R2, 0x1, R3 ;  /* 0x0000000102037824 */ /* 0x000fca00078e0203 */
[----:B------:R4:W-:Y:S01]  /*0da0*/  @!P1 STS [R6+0x8], R3 ;  /* 0x0000080306009388 */ /* 0x0009e20000000800 */
[----:B------:R-:W-:Y:S06]  /*0db0*/  BAR.SYNC.DEFER_BLOCKING 0x0 ;  /* 0x0000000000007b1d */ /* 0x000fec0000010000 */
[----:B------:R-:W-:Y:S05]  /*0dc0*/  @P0 BRA `(.L_x_252) ;  /* 0x0000002800d80947 */ /* 0x000fea0003800000 */
[----:B------:R-:W0:Y:S01]  /*0dd0*/  S2UR UR5, SR_CgaCtaId ;  /* 0x00000000000579c3 */ /* 0x000e220000008800 */
[----:B------:R-:W-:Y:S01]  /*0de0*/  UMOV UR4, 0x400 ;  /* 0x0000040000047882 */ /* 0x000fe20000000000 */
[C---:B------:R-:W-:Y:S02]  /*0df0*/  ISETP.GT.AND P2, PT, R20.reuse, 0x40, PT ;  /* 0x000000401400780c */ /* 0x040fe40003f44270 */
[C---:B------:R-:W-:Y:S02]  /*0e00*/  ISETP.GT.AND P1, PT, R20.reuse, 0x20, PT ;  /* 0x000000201400780c */ /* 0x040fe40003f24270 */
[----:B------:R-:W-:Y:S01]  /*0e10*/  ISETP.GT.AND P3, PT, R20, 0x80, PT ;  /* 0x000000801400780c */ /* 0x000fe20003f64270 */
[----:B0-----:R-:W-:-:S09]  /*0e20*/  ULEA UR4, UR5, UR4, 0x18 ;  /* 0x0000000405047291 */ /* 0x001fd2000f8ec0ff */
[----:B----4-:R-:W0:Y:S04]  /*0e30*/  LDS.128 R4, [UR4+0x10] ;  /* 0x00001004ff047984 */ /* 0x010e280008000c00 */
[----:B------:R-:W1:Y:S04]  /*0e40*/  LDS R0, [UR4+0xc] ;  /* 0x00000c04ff007984 */ /* 0x000e680008000800 */
[----:B------:R-:W2:Y:S01]  /*0e50*/  LDS.64 R8, [UR4+0x20] ;  /* 0x00002004ff087984 */ /* 0x000ea20008000a00 */
[----:B0-----:R-:W-:Y:S02]  /*0e60*/  SEL R4, R4, RZ, P2 ;  /* 0x000000ff04047207 */ /* 0x001fe40001000000 */
[----:B------:R-:W-:-:S02]  /*0e70*/  ISETP.GT.AND P2, PT, R20, 0x60, PT ;  /* 0x000000601400780c */ /* 0x000fc40003f44270 */
[----:B-1----:R-:W-:Y:S02]  /*0e80*/  SEL R0, R0, RZ, P1 ;  /* 0x000000ff00007207 */ /* 0x002fe40000800000 */
[----:B------:R-:W-:Y:S02]  /*0e90*/  SEL R5, R5, RZ, P2 ;  /* 0x000000ff05057207 */ /* 0x000fe40001000000 */
[----:B------:R-:W-:Y:S02]  /*0ea0*/  IADD3 R0, PT, PT, R4, R0, R3 ;  /* 0x0000000004007210 */ /* 0x000fe40007ffe003 */
[----:B------:R-:W-:Y:S02]  /*0eb0*/  ISETP.GT.AND P1, PT, R20, 0xa0, PT ;  /* 0x000000a01400780c */ /* 0x000fe40003f24270 */
[----:B------:R-:W-:Y:S02]  /*0ec0*/  SEL R6, R6, RZ, P3 ;  /* 0x000000ff06067207 */ /* 0x000fe40001800000 */
[----:B------:R-:W-:-:S02]  /*0ed0*/  ISETP.GT.AND P2, PT, R20, 0xc0, PT ;  /* 0x000000c01400780c */ /* 0x000fc40003f44270 */
[----:B------:R-:W-:Y:S02]  /*0ee0*/  ISETP.GT.AND P3, PT, R20, 0xe0, PT ;  /* 0x000000e01400780c */ /* 0x000fe40003f64270 */
[----:B------:R-:W-:Y:S02]  /*0ef0*/  SEL R7, R7, RZ, P1 ;  /* 0x000000ff07077207 */ /* 0x000fe40000800000 */
[----:B------:R-:W-:Y:S02]  /*0f00*/  IADD3 R0, PT, PT, R6, R0, R5 ;  /* 0x0000000006007210 */ /* 0x000fe40007ffe005 */
[----:B--2---:R-:W-:Y:S02]  /*0f10*/  SEL R8, R8, RZ, P2 ;  /* 0x000000ff08087207 */ /* 0x004fe40001000000 */
[----:B------:R-:W-:Y:S02]  /*0f20*/  SEL R9, R9, RZ, P3 ;  /* 0x000000ff09097207 */ /* 0x000fe40001800000 */
[----:B------:R-:W-:-:S05]  /*0f30*/  IADD3 R0, PT, PT, R8, R0, R7 ;  /* 0x0000000008007210 */ /* 0x000fca0007ffe007 */
[----:B------:R-:W-:Y:S01]  /*0f40*/  IMAD.IADD R3, R0, 0x1, R9 ;  /* 0x0000000100037824 */ /* 0x000fe200078e0209 */
[----:B------:R-:W-:Y:S06]  /*0f50*/  BRA `(.L_x_252) ;  /* 0x0000002800747947 */ /* 0x000fec0003800000 */
.L_x_238:
        /* <DEDUP_REMOVED lines=10> */
[----:B--2---:R-:W-:-:S04]  /*1000*/  IADD3 R5, PT, PT, R6, R5, R4 ;  /* 0x0000000506057210 */ /* 0x004fc80007ffe004 */
[----:B---3--:R-:W-:-:S04]  /*1010*/  IADD3 R5, PT, PT, R8, R7, R5 ;  /* 0x0000000708057210 */ /* 0x008fc80007ffe005 */
[----:B------:R-:W-:-:S04]  /*1020*/  IADD3 R5, PT, PT, R10, R9, R5 ;  /* 0x000000090a057210 */ /* 0x000fc80007ffe005 */
[----:B----4-:R-:W-:-:S04]  /*1030*/  IADD3 R5, PT, PT, R12, R11, R5 ;  /* 0x0000000b0c057210 */ /* 0x010fc80007ffe005 */
[----:B------:R-:W-:-:S04]  /*1040*/  IADD3 R5, PT, PT, R14, R13, R5 ;  /* 0x0000000d0e057210 */ /* 0x000fc80007ffe005 */
[----:B-----5:R-:W-:-:S04]  /*1050*/  IADD3 R5, PT, PT, R16, R15, R5 ;  /* 0x0000000f10057210 */ /* 0x020fc80007ffe005 */
[----:B------:R-:W-:-:S05]  /*1060*/  IADD3 R5, PT, PT, R18, R17, R5 ;  /* 0x0000001112057210 */ /* 0x000fca0007ffe005 */
[----:B------:R-:W-:Y:S01]  /*1070*/  IMAD.IADD R21, R19, 0x1, R5 ;  /* 0x0000000113157824 */ /* 0x000fe200078e0205 */
[----:B------:R-:W-:Y:S06]  /*1080*/  @!P0 BRA `(.L_x_253) ;  /* 0x00000000005c8947 */ /* 0x000fec0003800000 */
[----:B------:R-:W0:Y:S01]  /*1090*/  LDC R24, c[0x0][0x390] ;  /* 0x0000e400ff187b82 */ /* 0x000e220000000800 */
[----:B------:R-:W-:Y:S02]  /*10a0*/  VIADD R22, R20, 0xfffff000 ;  /* 0xfffff00014167836 */ /* 0x000fe40000000000 */
[----:B------:R-:W-:-:S07]  /*10b0*/  IMAD.MOV.U32 R23, RZ, RZ, 0x1000 ;  /* 0x00001000ff177424 */ /* 0x000fce00078e00ff */
.L_x_255:
[----:B------:R-:W-:-:S05]  /*10c0*/  IMAD.WIDE R26, R23, 0x4, R2 ;  /* 0x00000004171a7825 */ /* 0x000fca00078e0202 */
[----:B------:R-:W2:Y:S04]  /*10d0*/  LDG.E.128.CONSTANT R12, desc[UR6][R26.64] ;  /* 0x000000061a0c7981 */ /* 0x000ea8000c1e9d00 */
[----:B------:R-:W3:Y:S04]  /*10e0*/  LDG.E.128.CONSTANT R16, desc[UR6][R26.64+0x1000] ;  /* 0x001000061a107981 */ /* 0x000ee8000c1e9d00 */
[----:B------:R-:W4:Y:S04]  /*10f0*/  LDG.E.128.CONSTANT R4, desc[UR6][R26.64+0x2000] ;  /* 0x002000061a047981 */ /* 0x000f28000c1e9d00 */
[----:B------:R-:W5:Y:S01]  /*1100*/  LDG.E.128.CONSTANT R8, desc[UR6][R26.64+0x3000] ;  /* 0x003000061a087981 */ /* 0x000f62000c1e9d00 */
[----:B0-----:R-:W-:Y:S01]  /*1110*/  IMAD.MOV.U32 R20, RZ, RZ, R24 ;  /* 0x000000ffff147224 */ /* 0x001fe200078e0018 */
[----:B--2---:R-:W-:-:S04]  /*1120*/  IADD3 R13, PT, PT, R13, R12, R21 ;  /* 0x0000000c0d0d7210 */ /* 0x004fc80007ffe015 */
[----:B------:R-:W-:-:S04]  /*1130*/  IADD3 R13, PT, PT, R15, R14, R13 ;  /* 0x0000000e0f0d7210 */ /* 0x000fc80007ffe00d */
[----:B---3--:R-:W-:-:S04]  /*1140*/  IADD3 R13, PT, PT, R17, R16, R13 ;  /* 0x00000010110d7210 */ /* 0x008fc80007ffe00d */
[----:B------:R-:W-:-:S04]  /*1150*/  IADD3 R13, PT, PT, R19, R18, R13 ;  /* 0x00000012130d7210 */ /* 0x000fc80007ffe00d */
[----:B----4-:R-:W-:Y:S01]  /*1160*/  IADD3 R13, PT, PT, R5, R4, R13 ;  /* 0x00000004050d7210 */ /* 0x010fe20007ffe00d */
[----:B------:R-:W-:-:S03]  /*1170*/  IMAD.IADD R4, R20, 0x1, -R23 ;  /* 0x0000000114047824 */ /* 0x000fc600078e0a17 */
[----:B------:R-:W-:Y:S02]  /*1180*/  IADD3 R13, PT, PT, R7, R6, R13 ;  /* 0x00000006070d7210 */ /* 0x000fe40007ffe00d */
[----:B------:R-:W-:Y:S02]  /*1190*/  ISETP.GE.AND P0, PT, R4, 0x1000, PT ;  /* 0x000010000400780c */ /* 0x000fe40003f06270 */
[----:B-----5:R-:W-:-:S04]  /*11a0*/  IADD3 R13, PT, PT, R9, R8, R13 ;  /* 0x00000008090d7210 */ /* 0x020fc80007ffe00d */
[----:B------:R-:W-:-:S07]  /*11b0*/  IADD3 R21, PT, PT, R11, R10, R13 ;  /* 0x0000000a0b157210 */ /* 0x000fce0007ffe00d */
[----:B------:R-:W-:Y:S05]  /*11c0*/  @!P0 BRA `(.L_x_254) ;  /* 0x0000000400fc8947 */ /* 0x000fea0003800000 */
[----:B------:R-:W-:-:S05]  /*11d0*/  VIADD R23, R23, 0x1000 ;  /* 0x0000100017177836 */ /* 0x000fca0000000000 */
[----:B------:R-:W-:-:S13]  /*11e0*/  ISETP.GT.AND P0, PT, R23, R22, PT ;  /* 0x000000161700720c */ /* 0x000fda0003f04270 */
[----:B------:R-:W-:Y:S05]  /*11f0*/  @!P0 BRA `(.L_x_255) ;  /* 0xfffffffc00b08947 */ /* 0x000fea000383ffff */
.L_x_253:
        /* <DEDUP_REMOVED lines=20> */
.L_x_259:
[----:B0-----:R-:W-:-:S06]  /*1340*/  IMAD.WIDE.U32 R2, R7, 0x4, R4 ;  /* 0x0000000407027825 */ /* 0x001fcc00078e0004 */
[----:B------:R-:W2:Y:S01]  /*1350*/  LDG.E.CONSTANT R2, desc[UR6][R2.64] ;  /* 0x0000000602027981 */ /* 0x000ea2000c1e9900 */
[----:B------:R-:W-:Y:S02]  /*1360*/  VIADD R6, R6, 0x1 ;  /* 0x0000000106067836 */ /* 0x000fe40000000000 */
[----:B------:R-:W-:Y:S02]  /*1370*/  VIADD R8, R8, 0x100 ;  /* 0x0000010008087836 */ /* 0x000fe40000000000 */
[----:B------:R-:W-:Y:S01]  /*1380*/  VIADD R7, R7, 0x100 ;  /* 0x0000010007077836 */ /* 0x000fe20000000000 */
[----:B------:R-:W-:Y:S01]  /*1390*/  ISETP.NE.AND P0, PT, R6, RZ, PT ;  /* 0x000000ff0600720c */ /* 0x000fe20003f05270 */
[----:B--2---:R-:W-:-:S12]  /*13a0*/  IMAD.IADD R21, R2, 0x1, R21 ;  /* 0x0000000102157824 */ /* 0x004fd800078e0215 */
[----:B------:R-:W-:Y:S05]  /*13b0*/  @P0 BRA `(.L_x_259) ;  /* 0xfffffffc00e00947 */ /* 0x000fea000383ffff */
.L_x_258:
[----:B------:R-:W-:Y:S05]  /*13c0*/  BSYNC.RECONVERGENT B2 ;  /* 0x0000000000027941 */ /* 0x000fea0003800200 */
.L_x_257:
        /* <DEDUP_REMOVED lines=16> */
.L_x_262:
        /* <DEDUP_REMOVED lines=13> */
[----:B------:R-:W-:-:S03]  /*15a0*/  IMAD.WIDE.U32 R26, R27, 0x4, R4 ;  /* 0x000000041b1a7825 */ /* 0x000fc600078e0004 */
[----:B------:R-:W5:Y:S01]  /*15b0*/  LDG.E.CONSTANT R20, desc[UR6][R2.64+0x2400] ;  /* 0x0024000602147981 */ /* 0x000f62000c1e9900 */
[----:B------:R-:W-:-:S03]  /*15c0*/  IMAD.WIDE.U32 R6, R7, 0x4, R4 ;  /* 0x0000000407067825 */ /* 0x000fc600078e0004 */
[----:B------:R-:W4:Y:S01]  /*15d0*/  LDG.E.CONSTANT R16, desc[UR6][R26.64] ;  /* 0x000000061a107981 */ /* 0x000f22000c1e9900 */
        /* <DEDUP_REMOVED lines=13> */
[----:B--2---:R-:W-:-:S04]  /*16b0*/  IADD3 R10, PT, PT, R12, R10, R21 ;  /* 0x0000000a0c0a7210 */ /* 0x004fc80007ffe015 */
[----:B---3--:R-:W-:-:S04]  /*16c0*/  IADD3 R10, PT, PT, R17, R18, R10 ;  /* 0x00000012110a7210 */ /* 0x008fc80007ffe00a */
[----:B----4-:R-:W-:-:S04]  /*16d0*/  IADD3 R10, PT, PT, R15, R16, R10 ;  /* 0x000000100f0a7210 */ /* 0x010fc80007ffe00a */
[----:B-----5:R-:W-:-:S04]  /*16e0*/  IADD3 R10, PT, PT, R13, R14, R10 ;  /* 0x0000000e0d0a7210 */ /* 0x020fc80007ffe00a */
[----:B------:R-:W-:-:S04]  /*16f0*/  IADD3 R6, PT, PT, R19, R6, R10 ;  /* 0x0000000613067210 */ /* 0x000fc80007ffe00a */
[----:B------:R-:W-:-:S04]  /*1700*/  IADD3 R6, PT, PT, R20, R25, R6 ;  /* 0x0000001914067210 */ /* 0x000fc80007ffe006 */
[----:B------:R-:W-:-:S04]  /*1710*/  IADD3 R5, PT, PT, R24, R5, R6 ;  /* 0x0000000518057210 */ /* 0x000fc80007ffe006 */
[----:B------:R-:W-:Y:S01]  /*1720*/  IADD3 R21, PT, PT, R22, R27, R5 ;  /* 0x0000001b16157210 */ /* 0x000fe20007ffe005 */
[----:B------:R-:W-:Y:S06]  /*1730*/  @!P1 BRA `(.L_x_262) ;  /* 0xfffffffc00649947 */ /* 0x000fec000383ffff */
.L_x_261:
[----:B------:R-:W-:Y:S05]  /*1740*/  BSYNC.RECONVERGENT B2 ;  /* 0x0000000000027941 */ /* 0x000fea0003800200 */
.L_x_260:
        /* <DEDUP_REMOVED lines=19> */
[----:B--2---:R-:W-:Y:S02]  /*1880*/  IADD3 R10, PT, PT, R10, R4, R21 ;  /* 0x000000040a0a7210 */ /* 0x004fe40007ffe015 */
[----:B------:R-:W-:Y:S02]  /*1890*/  IADD3 R4, P1, PT, R2, 0x2000, RZ ;  /* 0x0000200002047810 */ /* 0x000fe40007f3e0ff */
[----:B---3--:R-:W-:-:S03]  /*18a0*/  IADD3 R10, PT, PT, R12, R11, R10 ;  /* 0x0000000b0c0a7210 */ /* 0x008fc60007ffe00a */
[----:B------:R-:W-:Y:S01]  /*18b0*/  IMAD.X R5, RZ, RZ, R3, P1 ;  /* 0x000000ffff057224 */ /* 0x000fe200008e0603 */
[----:B----4-:R-:W-:Y:S01]  /*18c0*/  IADD3 R10, PT, PT, R13, R7, R10 ;  /* 0x000000070d0a7210 */ /* 0x010fe20007ffe00a */
[----:B-1----:R-:W-:Y:S02]  /*18d0*/  IMAD.MOV.U32 R2, RZ, RZ, R4 ;  /* 0x000000ffff027224 */ /* 0x002fe400078e0004 */
[----:B------:R-:W-:Y:S01]  /*18e0*/  IMAD.MOV.U32 R3, RZ, RZ, R5 ;  /* 0x000000ffff037224 */ /* 0x000fe200078e0005 */
[----:B-----5:R-:W-:-:S07]  /*18f0*/  IADD3 R21, PT, PT, R14, R15, R10 ;  /* 0x0000000f0e157210 */ /* 0x020fce0007ffe00a */
.L_x_264:
[----:B------:R-:W-:Y:S05]  /*1900*/  BSYNC.RECONVERGENT B2 ;  /* 0x0000000000027941 */ /* 0x000fea0003800200 */
.L_x_263:
        /* <DEDUP_REMOVED lines=8> */
[----:B--2---:R-:W-:-:S04]  /*1990*/  IADD3 R6, PT, PT, R6, R4, R21 ;  /* 0x0000000406067210 */ /* 0x004fc80007ffe015 */
[----:B---3--:R-:W-:-:S07]  /*19a0*/  IADD3 R21, PT, PT, R8, R7, R6 ;  /* 0x0000000708157210 */ /* 0x008fce0007ffe006 */
.L_x_256:
[----:B------:R-:W-:Y:S05]  /*19b0*/  BSYNC.RECONVERGENT B1 ;  /* 0x0000000000017941 */ /* 0x000fea0003800200 */
.L_x_254:
[----:B------:R-:W0:Y:S01]  /*19c0*/  S2R R8, SR_LANEID ;  /* 0x0000000000087919 */ /* 0x000e220000000000 */
[----:B------:R-:W1:Y:S01]  /*19d0*/  SHFL.DOWN PT, R2, R21, 0x1, 0x1f ;  /* 0x08201f0015027f89 */ /* 0x000e6200000e0000 */
[C---:B0-----:R-:W-:Y:S02]  /*19e0*/  ISETP.GT.AND P0, PT, R8.reuse, 0x1e, PT ;  /* 0x0000001e0800780c */ /* 0x041fe40003f04270 */
[----:B------:R-:W-:Y:S02]  /*19f0*/  ISETP.NE.AND P1, PT, R8, RZ, PT ;  /* 0x000000ff0800720c */ /* 0x000fe40003f25270 */
[----:B-1----:R-:W-:Y:S02]  /*1a00*/  SEL R2, R2, RZ, !P0 ;  /* 0x000000ff02027207 */ /* 0x002fe40004000000 */
[----:B------:R-:W-:-:S03]  /*1a10*/  ISETP.GT.AND P0, PT, R8, 0x1d, PT ;  /* 0x0000001d0800780c */ /* 0x000fc60003f04270 */
[----:B------:R-:W-:-:S05]  /*1a20*/  IMAD.IADD R2, R2, 0x1, R21 ;  /* 0x0000000102027824 */ /* 0x000fca00078e0215 */
[----:B------:R-:W0:Y:S01]  /*1a30*/  SHFL.DOWN PT, R3, R2, 0x2, 0x1f ;  /* 0x08401f0002037f89 */ /* 0x000e2200000e0000 */
[----:B------:R-:W-:Y:S01]  /*1a40*/  @!P1 MOV R6, 0x400 ;  /* 0x0000040000069802 */ /* 0x000fe20000000f00 */
[----:B------:R-:W1:Y:S01]  /*1a50*/  @!P1 S2R R7, SR_CgaCtaId ;  /* 0x0000000000079919 */ /* 0x000e620000008800 */
[----:B0-----:R-:W-:Y:S02]  /*1a60*/  SEL R3, R3, RZ, !P0 ;  /* 0x000000ff03037207 */ /* 0x001fe40004000000 */
[----:B------:R-:W-:-:S03]  /*1a70*/  ISETP.GT.AND P0, PT, R8, 0x1b, PT ;  /* 0x0000001b0800780c */ /* 0x000fc60003f04270 */
[----:B------:R-:W-:-:S05]  /*1a80*/  IMAD.IADD R3, R2, 0x1, R3 ;  /* 0x0000000102037824 */ /* 0x000fca00078e0203 */
[----:B------:R-:W0:Y:S01]  /*1a90*/  SHFL.DOWN PT, R4, R3, 0x4, 0x1f ;  /* 0x08801f0003047f89 */ /* 0x000e2200000e0000 */
[----:B-1----:R-:W-:Y:S02]  /*1aa0*/  @!P1 LEA R6, R7, R6, 0x18 ;  /* 0x0000000607069211 */ /* 0x002fe400078ec0ff */
[----:B0-----:R-:W-:Y:S02]  /*1ab0*/  SEL R4, R4, RZ, !P0 ;  /* 0x000000ff04047207 */ /* 0x001fe40004000000 */
[----:B------:R-:W-:-:S03]  /*1ac0*/  ISETP.GT.AND P0, PT, R8, 0x17, PT ;  /* 0x000000170800780c */ /* 0x000fc60003f04270 */
[----:B------:R-:W-:Y:S01]  /*1ad0*/  IMAD.IADD R4, R3, 0x1, R4 ;  /* 0x0000000103047824 */ /* 0x000fe200078e0204 */
[----:B------:R-:W-:-:S04]  /*1ae0*/  @!P1 SHF.R.U32.HI R3, RZ, 0x3, R0 ;  /* 0x00000003ff039819 */ /* 0x000fc80000011600 */
        /* <DEDUP_REMOVED lines=13> */
[----:B------:R-:W0:Y:S01]  /*1bc0*/  S2UR UR5, SR_CgaCtaId ;  /* 0x00000000000579c3 */ /* 0x000e220000008800 */
[----:B------:R-:W-:Y:S02]  /*1bd0*/  UMOV UR4, 0x400 ;  /* 0x0000040000047882 */ /* 0x000fe40000000000 */
[----:B0-----:R-:W-:-:S09]  /*1be0*/  ULEA UR4, UR5, UR4, 0x18 ;  /* 0x0000000405047291 */ /* 0x001fd2000f8ec0ff */
[----:B------:R-:W-:Y:S04]  /*1bf0*/  LDS R0, [UR4+0xc] ;  /* 0x00000c04ff007984 */ /* 0x000fe80008000800 */
[----:B---3--:R-:W0:Y:S04]  /*1c00*/  LDS.128 R4, [UR4+0x10] ;  /* 0x00001004ff047984 */ /* 0x008e280008000c00 */
[----:B------:R-:W1:Y:S01]  /*1c10*/  LDS.64 R8, [UR4+0x20] ;  /* 0x00002004ff087984 */ /* 0x000e620008000a00 */
[----:B0-----:R-:W-:-:S04]  /*1c20*/  IADD3 R0, PT, PT, R4, R0, R3 ;  /* 0x0000000004007210 */ /* 0x001fc80007ffe003 */
[----:B------:R-:W-:-:S04]  /*1c30*/  IADD3 R0, PT, PT, R6, R0, R5 ;  /* 0x0000000006007210 */ /* 0x000fc80007ffe005 */
[----:B-1----:R-:W-:-:S05]  /*1c40*/  IADD3 R0, PT, PT, R8, R0, R7 ;  /* 0x0000000008007210 */ /* 0x002fca0007ffe007 */
[----:B------:R-:W-:Y:S01]  /*1c50*/  IMAD.IADD R3, R0, 0x1, R9 ;  /* 0x0000000100037824 */ /* 0x000fe200078e0209 */
[----:B------:R-:W-:Y:S06]  /*1c60*/  BRA `(.L_x_252) ;  /* 0x0000001c00307947 */ /* 0x000fec0003800000 */
.L_x_237:
        /* <DEDUP_REMOVED lines=12> */
.L_x_267:
[----:B------:R-:W-:Y:S05]  /*1d30*/  BSYNC.RECONVERGENT B1 ;  /* 0x0000000000017941 */ /* 0x000fea0003800200 */
.L_x_266:
        /* <DEDUP_REMOVED lines=16> */
.L_x_272:
        /* <DEDUP_REMOVED lines=9> */
.L_x_271:
[----:B------:R-:W-:Y:S05]  /*1ed0*/  BSYNC.RECONVERGENT B2 ;  /* 0x0000000000027941 */ /* 0x000fea0003800200 */
.L_x_270:
        /* <DEDUP_REMOVED lines=8> */
.L_x_275:
        /* <DEDUP_REMOVED lines=35> */
.L_x_274:
[----:B------:R-:W-:Y:S05]  /*2190*/  BSYNC.RECONVERGENT B2 ;  /* 0x0000000000027941 */ /* 0x000fea0003800200 */
.L_x_273:
        /* <DEDUP_REMOVED lines=22> */
.L_x_277:
[----:B------:R-:W-:Y:S05]  /*2300*/  BSYNC.RECONVERGENT B2 ;  /* 0x0000000000027941 */ /* 0x000fea0003800200 */
.L_x_276:
        /* <DEDUP_REMOVED lines=10> */
.L_x_269:
[----:B------:R-:W-:Y:S05]  /*23b0*/  BSYNC.RECONVERGENT B1 ;  /* 0x0000000000017941 */ /* 0x000fea0003800200 */
.L_x_268:
        /* <DEDUP_REMOVED lines=39> */
[----:B------:R-:W1:Y:S01]  /*2630*/  LDS.64 R8, [UR4+0x20] ;  /* 0x00002004ff087984 */ /* 0x000e620008000a00 */
[----:B0-----:R-:W-:-:S04]  /*2640*/  IADD3 R0, PT, PT, R4, R0, R3 ;  /* 0x0000000004007210 */ /* 0x001fc80007ffe003 */
[----:B------:R-:W-:-:S04]  /*2650*/  IADD3 R0, PT, PT, R6, R0, R5 ;  /* 0x0000000006007210 */ /* 0x000fc80007ffe005 */
[----:B-1----:R-:W-:-:S05]  /*2660*/  IADD3 R0, PT, PT, R8, R0, R7 ;  /* 0x0000000008007210 */ /* 0x002fca0007ffe007 */
[----:B--2---:R-:W-:Y:S01]  /*2670*/  IMAD.IADD R3, R0, 0x1, R9 ;  /* 0x0000000100037824 */ /* 0x004fe200078e0209 */
[----:B------:R-:W-:Y:S06]  /*2680*/  BRA `(.L_x_252) ;  /* 0x0000001000a87947 */ /* 0x000fec0003800000 */
.L_x_278:
        /* <DEDUP_REMOVED lines=16> */
[----:B------:R-:W1:Y:S02]  /*2790*/  SHFL.DOWN PT, R2, R3, 0x2, R7 ;  /* 0x0840000003027989 */ /* 0x000e6400000e0007 */
[----:B-1----:R-:W-:Y:S02]  /*27a0*/  SEL R2, R2, RZ, !P0 ;  /* 0x000000ff02027207 */ /* 0x002fe40004000000 */
[----:B------:R-:W-:-:S03]  /*27b0*/  ISETP.GT.AND P0, PT, R8, R7, PT ;  /* 0x000000070800720c */ /* 0x000fc60003f04270 */
[----:B------:R-:W-:Y:S01]  /*27c0*/  IMAD.IADD R2, R3, 0x1, R2 ;  /* 0x0000000103027824 */ /* 0x000fe200078e0202 */
[----:B------:R-:W-:-:S04]  /*27d0*/  @!P1 SHF.R.U32.HI R3, RZ, 0x3, R9 ;  /* 0x00000003ff039819 */ /* 0x000fc80000011609 */
[----:B------:R-:W1:Y:S02]  /*27e0*/  SHFL.DOWN PT, R4, R2, 0x4, R7 ;  /* 0x0880000002047989 */ /* 0x000e6400000e0007 */
[----:B-1----:R-:W-:Y:S01]  /*27f0*/  SEL R5, R4, RZ, !P0 ;  /* 0x000000ff04057207 */ /* 0x002fe20004000000 */
[C---:B------:R-:W-:Y:S02]  /*2800*/  VIADD R4, R6.reuse, 0x8 ;  /* 0x0000000806047836 */ /* 0x040fe40000000000 */
[----:B------:R-:W-:Y:S02]  /*2810*/  VIADD R6, R6, 0x10 ;  /* 0x0000001006067836 */ /* 0x000fe40000000000 */
[----:B------:R-:W-:Y:S01]  /*2820*/  IMAD.IADD R5, R2, 0x1, R5 ;  /* 0x0000000102057824 */ /* 0x000fe200078e0205 */
[----:B------:R-:W-:Y:S02]  /*2830*/  ISETP.GT.AND P0, PT, R4, R7, PT ;  /* 0x000000070400720c */ /* 0x000fe40003f04270 */
[----:B------:R-:W-:-:S02]  /*2840*/  @!P1 MOV R4, 0x400 ;  /* 0x0000040000049802 */ /* 0x000fc40000000f00 */
[----:B------:R-:W1:Y:S02]  /*2850*/  SHFL.DOWN PT, R0, R5, 0x8, R7 ;  /* 0x0900000005007989 */ /* 0x000e6400000e0007 */
[----:B0-----:R-:W-:Y:S02]  /*2860*/  @!P1 LEA R11, R11, R4, 0x18 ;  /* 0x000000040b0b9211 */ /* 0x001fe400078ec0ff */
[----:B------:R-:W-:-:S05]  /*2870*/  @!P1 LOP3.LUT R4, R3, 0x7c, RZ, 0xc0, !PT ;  /* 0x0000007c03049812 */ /* 0x000fca00078ec0ff */
[----:B------:R-:W-:Y:S01]  /*2880*/  @!P1 IMAD.IADD R4, R4, 0x1, R11 ;  /* 0x0000000104049824 */ /* 0x000fe200078e020b */
[----:B-1----:R-:W-:Y:S02]  /*2890*/  SEL R0, R0, RZ, !P0 ;  /* 0x000000ff00007207 */ /* 0x002fe40004000000 */
        /* <DEDUP_REMOVED lines=15> */
[----:B-1----:R-:W0:Y:S04]  /*2990*/  LDS.128 R4, [UR4+0x10] ;  /* 0x00001004ff047984 */ /* 0x002e280008000c00 */
        /* <DEDUP_REMOVED lines=18> */
.L_x_265:
        /* <DEDUP_REMOVED lines=20> */
[----:B--2---:R-:W-:-:S04]  /*2c00*/  IADD3 R4, PT, PT, R5, R4, R19 ;  /* 0x0000000405047210 */ /* 0x004fc80007ffe013 */
[----:B---3--:R-:W-:-:S04]  /*2c10*/  IADD3 R4, PT, PT, R7, R6, R4 ;  /* 0x0000000607047210 */ /* 0x008fc80007ffe004 */
[----:B----4-:R-:W-:-:S04]  /*2c20*/  IADD3 R4, PT, PT, R9, R8, R4 ;  /* 0x0000000809047210 */ /* 0x010fc80007ffe004 */
[----:B-----5:R-:W-:Y:S01]  /*2c30*/  IADD3 R4, PT, PT, R11, R10, R4 ;  /* 0x0000000a0b047210 */ /* 0x020fe20007ffe004 */
[----:B------:R-:W-:-:S03]  /*2c40*/  IMAD.MOV.U32 R11, RZ, RZ, 0x1000 ;  /* 0x00001000ff0b7424 */ /* 0x000fc600078e00ff */
[----:B------:R-:W-:-:S04]  /*2c50*/  IADD3 R4, PT, PT, R13, R12, R4 ;  /* 0x0000000c0d047210 */ /* 0x000fc80007ffe004 */
[----:B------:R-:W-:-:S04]  /*2c60*/  IADD3 R4, PT, PT, R15, R14, R4 ;  /* 0x0000000e0f047210 */ /* 0x000fc80007ffe004 */
[----:B------:R-:W-:-:S05]  /*2c70*/  IADD3 R17, PT, PT, R17, R16, R4 ;  /* 0x0000001011117210 */ /* 0x000fca0007ffe004 */
[----:B------:R-:W-:Y:S01]  /*2c80*/  IMAD.IADD R8, R18, 0x1, R17 ;  /* 0x0000000112087824 */ /* 0x000fe200078e0211 */
[----:B------:R-:W-:Y:S06]  /*2c90*/  @!P0 BRA `(.L_x_279) ;  /* 0x00000000008c8947 */ /* 0x000fec0003800000 */
[----:B------:R-:W0:Y:S01]  /*2ca0*/  LDC R7, c[0x0][0x390] ;  /* 0x0000e400ff077b82 */ /* 0x000e220000000800 */
[----:B------:R-:W-:Y:S02]  /*2cb0*/  VIADD R6, R20, 0xfffff000 ;  /* 0xfffff00014067836 */ /* 0x000fe40000000000 */
[----:B------:R-:W-:-:S07]  /*2cc0*/  IMAD.MOV.U32 R11, RZ, RZ, 0x1000 ;  /* 0x00001000ff0b7424 */ /* 0x000fce00078e00ff */
.L_x_281:
[----:B------:R-:W-:-:S05]  /*2cd0*/  IMAD.WIDE R4, R11, 0x4, R2 ;  /* 0x000000040b047825 */ /* 0x000fca00078e0202 */
        /* <DEDUP_REMOVED lines=16> */
[----:B--2---:R-:W-:-:S04]  /*2de0*/  IADD3 R18, PT, PT, R18, R19, R8 ;  /* 0x0000001312127210 */ /* 0x004fc80007ffe008 */
[----:B---3--:R-:W-:Y:S01]  /*2df0*/  IADD3 R18, PT, PT, R21, R20, R18 ;  /* 0x0000001415127210 */ /* 0x008fe20007ffe012 */
[----:B0-----:R-:W-:-:S04]  /*2e00*/  IMAD.MOV.U32 R20, RZ, RZ, R7 ;  /* 0x000000ffff147224 */ /* 0x001fc800078e0007 */
[----:B------:R-:W-:Y:S01]  /*2e10*/  IMAD.IADD R8, R20, 0x1, -R11 ;  /* 0x0000000114087824 */ /* 0x000fe200078e0a0b */
[----:B----4-:R-:W-:-:S04]  /*2e20*/  IADD3 R18, PT, PT, R23, R22, R18 ;  /* 0x0000001617127210 */ /* 0x010fc80007ffe012 */
[----:B------:R-:W-:Y:S02]  /*2e30*/  ISETP.GE.AND P0, PT, R8, 0x1000, PT ;  /* 0x000010000800780c */ /* 0x000fe40003f06270 */
[----:B-----5:R-:W-:-:S04]  /*2e40*/  IADD3 R18, PT, PT, R25, R24, R18 ;  /* 0x0000001819127210 */ /* 0x020fc80007ffe012 */
[----:B------:R-:W-:-:S04]  /*2e50*/  IADD3 R14, PT, PT, R14, R17, R18 ;  /* 0x000000110e0e7210 */ /* 0x000fc80007ffe012 */
[----:B------:R-:W-:-:S04]  /*2e60*/  IADD3 R12, PT, PT, R15, R12, R14 ;  /* 0x0000000c0f0c7210 */ /* 0x000fc80007ffe00e */
[----:B------:R-:W-:-:S04]  /*2e70*/  IADD3 R10, PT, PT, R10, R13, R12 ;  /* 0x0000000d0a0a7210 */ /* 0x000fc80007ffe00c */
[----:B------:R-:W-:Y:S01]  /*2e80*/  IADD3 R8, PT, PT, R16, R9, R10 ;  /* 0x0000000910087210 */ /* 0x000fe20007ffe00a */
[----:B------:R-:W-:Y:S06]  /*2e90*/  @!P0 BRA `(.L_x_280) ;  /* 0x0000000400fc8947 */ /* 0x000fec0003800000 */
[----:B------:R-:W-:-:S05]  /*2ea0*/  VIADD R11, R11, 0x1000 ;  /* 0x000010000b0b7836 */ /* 0x000fca0000000000 */
[----:B------:R-:W-:-:S13]  /*2eb0*/  ISETP.GT.AND P0, PT, R11, R6, PT ;  /* 0x000000060b00720c */ /* 0x000fda0003f04270 */
[----:B------:R-:W-:Y:S05]  /*2ec0*/  @!P0 BRA `(.L_x_281) ;  /* 0xfffffffc00808947 */ /* 0x000fea000383ffff */
.L_x_279:
        /* <DEDUP_REMOVED lines=20> */
.L_x_285:
        /* <DEDUP_REMOVED lines=8> */
.L_x_284:
[----:B------:R-:W-:Y:S05]  /*3090*/  BSYNC.RECONVERGENT B2 ;  /* 0x0000000000027941 */ /* 0x000fea0003800200 */
.L_x_283:
        /* <DEDUP_REMOVED lines=16> */
.L_x_288:
        /* <DEDUP_REMOVED lines=20> */
[----:B------:R-:W5:Y:S04]  /*32e0*/  LDG.E.CONSTANT R22, desc[UR6][R2.64+0x2400] ;  /* 0x0024000602167981 */ /* 0x000f68000c1e9900 */
[----:B------:R0:W5:Y:S04]  /*32f0*/  LDG.E.CONSTANT R5, desc[UR6][R4.64] ;  /* 0x0000000604057981 */ /* 0x000168000c1e9900 */
        /* <DEDUP_REMOVED lines=17> */
.L_x_287:
[----:B------:R-:W-:Y:S05]  /*3410*/  BSYNC.RECONVERGENT B2 ;  /* 0x0000000000027941 */ /* 0x000fea0003800200 */
.L_x_286:
        /* <DEDUP_REMOVED lines=21> */
[----:B--2---:R-:W-:-:S04]  /*3570*/  IADD3 R12, PT, PT, R12, R5, R8 ;  /* 0x000000050c0c7210 */ /* 0x004fc80007ffe008 */
[----:B---3--:R-:W-:Y:S01]  /*3580*/  IADD3 R12, PT, PT, R14, R13, R12 ;  /* 0x0000000d0e0c7210 */ /* 0x008fe20007ffe00c */
[----:B------:R-:W-:-:S03]  /*3590*/  IMAD.X R5, RZ, RZ, R3, P1 ;  /* 0x000000ffff057224 */ /* 0x000fc600008e0603 */
[----:B----4-:R-:W-:Y:S01]  /*35a0*/  IADD3 R12, PT, PT, R15, R7, R12 ;  /* 0x000000070f0c7210 */ /* 0x010fe20007ffe00c */
[----:B------:R-:W-:-:S03]  /*35b0*/  IMAD.MOV.U32 R3, RZ, RZ, R5 ;  /* 0x000000ffff037224 */ /* 0x000fc600078e0005 */
[----:B-----5:R-:W-:-:S07]  /*35c0*/  IADD3 R8, PT, PT, R16, R17, R12 ;  /* 0x0000001110087210 */ /* 0x020fce0007ffe00c */
.L_x_290:
[----:B------:R-:W-:Y:S05]  /*35d0*/  BSYNC.RECONVERGENT B2 ;  /* 0x0000000000027941 */ /* 0x000fea0003800200 */
.L_x_289:
        /* <DEDUP_REMOVED lines=10> */
.L_x_282:
[----:B------:R-:W-:Y:S05]  /*3680*/  BSYNC.RECONVERGENT B1 ;  /* 0x0000000000017941 */ /* 0x000fea0003800200 */
.L_x_280:
[----:B------:R-:W0:Y:S01]  /*3690*/  S2R R9, SR_LANEID ;  /* 0x0000000000097919 */ /* 0x000e220000000000 */
[----:B------:R-:W1:Y:S01]  /*36a0*/  SHFL.DOWN PT, R2, R8, 0x1, 0x1f ;  /* 0x08201f0008027f89 */ /* 0x000e6200000e0000 */
[C---:B0-----:R-:W-:Y:S02]  /*36b0*/  ISETP.GT.AND P0, PT, R9.reuse, 0x1e, PT ;  /* 0x0000001e0900780c */ /* 0x041fe40003f04270 */
[C---:B------:R-:W-:Y:S02]  /*36c0*/  ISETP.NE.AND P1, PT, R9.reuse, RZ, PT ;  /* 0x000000ff0900720c */ /* 0x040fe40003f25270 */
        /* <DEDUP_REMOVED lines=37> */
[----:B0-----:R-:W-:-:S07]  /*3920*/  IMAD.IADD R3, R0, 0x1, R9 ;  /* 0x0000000100037824 */ /* 0x001fce00078e0209 */
.L_x_252:
[----:B------:R-:W-:Y:S05]  /*3930*/  BSYNC.RECONVERGENT B0 ;  /* 0x0000000000007941 */ /* 0x000fea0003800200 */
.L_x_236:
[----:B------:R-:W-:Y:S05]  /*3940*/  @P0 EXIT ;  /* 0x000000000000094d */ /* 0x000fea0003800000 */
[----:B-1----:R-:W1:Y:S01]  /*3950*/  LDC.64 R4, c[0x0][0x388] ;  /* 0x0000e200ff047b82 */ /* 0x002e620000000a00 */
[----:B------:R-:W0:Y:S02]  /*3960*/  LDCU UR4, c[0x0][0x398] ;  /* 0x00007300ff0477ac */ /* 0x000e240008000800 */
[----:B0-234-:R-:W-:-:S05]  /*3970*/  VIADD R3, R3, UR4 ;  /* 0x0000000403037c36 */ /* 0x01dfca0008000000 */
[----:B-1----:R-:W-:Y:S01]  /*3980*/  STG.E desc[UR6][R4.64], R3 ;  /* 0x0000000304007986 */ /* 0x002fe2000c101906 */
[----:B------:R-:W-:Y:S05]  /*3990*/  EXIT ;  /* 0x000000000000794d */ /* 0x000fea0003800000 */
.L_x_291:
        /* <DEDUP_REMOVED lines=14> */
.L_x_893:


//--------------------- .text._ZN3cub18CUB_300001_SM_10006detail6reduce18DeviceReduceKernelINS2_10policy_hubIiyN4cuda3std3__44plusIiEEE10Policy1000EN6thrust24THRUST_300001_SM_1000_NS6detail15normal_iteratorINSD_10device_ptrIiEEEEyS9_iNS7_10__identityEEEvT0_PT3_T1_NS0_13GridEvenShareISN_EET2_T4_ --------------------------
	.section	.text._ZN3cub18CUB_300001_SM_10006detail6reduce18DeviceReduceKernelINS2_10policy_hubIiyN4cuda3std3__44plusIiEEE10Policy1000EN6thrust24THRUST_300001_SM_1000_NS6detail15normal_iteratorINSD_10device_ptrIiEEEEyS9_iNS7_10__identityEEEvT0_PT3_T1_NS0_13GridEvenShareISN_EET2_T4_,"ax",@progbits
	.align	128
        .global         _ZN3cub18CUB_300001_SM_10006detail6reduce18DeviceReduceKernelINS2_10policy_hubIiyN4cuda3std3__44plusIiEEE10Policy1000EN6thrust24THRUST_300001_SM_1000_NS6detail15normal_iteratorINSD_10device_ptrIiEEEEyS9_iNS7_10__identityEEEvT0_PT3_T1_NS0_13GridEvenShareISN_EET2_T4_
        .type           _ZN3cub18CUB_300001_SM_10006detail6reduce18DeviceReduceKernelINS2_10policy_hubIiyN4cuda3std3__44plusIiEEE10Policy1000EN6thrust24THRUST_300001_SM_1000_NS6detail15normal_iteratorINSD_10device_ptrIiEEEEyS9_iNS7_10__identityEEEvT0_PT3_T1_NS0_13GridEvenShareISN_EET2_T4_,@function
        .size           _ZN3cub18CUB_300001_SM_10006detail6reduce18DeviceReduceKernelINS2_10policy_hubIiyN4cuda3std3__44plusIiEEE10Policy1000EN6thrust24THRUST_300001_SM_1000_NS6detail15normal_iteratorINSD_10device_ptrIiEEEEyS9_iNS7_10__identityEEEvT0_PT3_T1_NS0_13GridEvenShareISN_EET2_T4_,(.L_x_894 - _ZN3cub18CUB_300001_SM_10006detail6reduce18DeviceReduceKernelINS2_10policy_hubIiyN4cuda3std3__44plusIiEEE10Policy1000EN6thrust24THRUST_300001_SM_1000_NS6detail15normal_iteratorINSD_10device_ptrIiEEEEyS9_iNS7_10__identityEEEvT0_PT3_T1_NS0_13GridEvenShareISN_EET2_T4_)
        .other          _ZN3cub18CUB_300001_SM_10006detail6reduce18DeviceReduceKernelINS2_10policy_hubIiyN4cuda3std3__44plusIiEEE10Policy1000EN6thrust24THRUST_300001_SM_1000_NS6detail15normal_iteratorINSD_10device_ptrIiEEEEyS9_iNS7_10__identityEEEvT0_PT3_T1_NS0_13GridEvenShareISN_EET2_T4_,@"STO_CUDA_ENTRY STV_DEFAULT"
_ZN3cub18CUB_300001_SM_10006detail6reduce18DeviceReduceKernelINS2_10policy_hubIiyN4cuda3std3__44plusIiEEE10Policy1000EN6thrust24THRUST_300001_SM_1000_NS6detail15normal_iteratorINSD_10device_ptrIiEEEEyS9_iNS7_10__identityEEEvT0_PT3_T1_NS0_13GridEvenShareISN_EET2_T4_:
.text._ZN3cub18CUB_300001_SM_10006detail6reduce18DeviceReduceKernelINS2_10policy_hubIiyN4cuda3std3__44plusIiEEE10Policy1000EN6thrust24THRUST_300001_SM_1000_NS6detail15normal_iteratorINSD_10device_ptrIiEEEEyS9_iNS7_10__identityEEEvT0_PT3_T1_NS0_13GridEvenShareISN_EET2_T4_:
        /* <DEDUP_REMOVED lines=25> */
[----:B0-----:R-:W-:-:S05]  /*0190*/  IMAD.WIDE.U32 R6, R5, 0x4, R6 ;  /* 0x0000000405067825 */ /* 0x001fca00078e0006 */
[----:B------:R0:W5:Y:S01]  /*01a0*/  LDG.E R4, desc[UR14][R6.64] ;  /* 0x0000000e06047981 */ /* 0x000162000c1e1900 */
[----:B------:R-:W-:-:S07]  /*01b0*/  VIADD R5, R3, 0x100 ;  /* 0x0000010003057836 */ /* 0x000fce0000000000 */
.L_x_295:
[----:B------:R-:W-:Y:S05]  /*01c0*/  BSYNC.RECONVERGENT B1 ;  /* 0x0000000000017941 */ /* 0x000fea0003800200 */
.L_x_294:
        /* <DEDUP_REMOVED lines=21> */
.L_x_300:
        /* <DEDUP_REMOVED lines=20> */
[----:B--2--5:R-:W-:-:S04]  /*0460*/  IADD3 R15, PT, PT, R16, R15, R4 ;  /* 0x0000000f100f7210 */ /* 0x024fc80007ffe004 */
[----:B---3--:R-:W-:-:S04]  /*0470*/  IADD3 R15, PT, PT, R17, R18, R15 ;  /* 0x00000012110f7210 */ /* 0x008fc80007ffe00f */
[----:B----4-:R-:W-:-:S04]  /*0480*/  IADD3 R15, PT, PT, R19, R20, R15 ;  /* 0x00000014130f7210 */ /* 0x010fc80007ffe00f */
[----:B------:R-:W-:-:S04]  /*0490*/  IADD3 R15, PT, PT, R23, R22, R15 ;  /* 0x00000016170f7210 */ /* 0x000fc80007ffe00f */
[----:B------:R-:W-:-:S04]  /*04a0*/  IADD3 R15, PT, PT, R25, R24, R15 ;  /* 0x00000018190f7210 */ /* 0x000fc80007ffe00f */
[----:B------:R-:W-:Y:S02]  /*04b0*/  IADD3 R13, PT, PT, R13, R14, R15 ;  /* 0x0000000e0d0d7210 */ /* 0x000fe40007ffe00f */
[----:B------:R-:W-:-:S05]  /*04c0*/  IADD3 R14, P2, PT, R6, 0x4000, RZ ;  /* 0x00004000060e7810 */ /* 0x000fca0007f5e0ff */
[----:B0-----:R-:W-:Y:S01]  /*04d0*/  IMAD.X R7, RZ, RZ, R7, P2 ;  /* 0x000000ffff077224 */ /* 0x001fe200010e0607 */
[----:B------:R-:W-:-:S04]  /*04e0*/  IADD3 R9, PT, PT, R12, R9, R13 ;  /* 0x000000090c097210 */ /* 0x000fc80007ffe00d */
[----:B------:R-:W-:Y:S01]  /*04f0*/  IADD3 R4, PT, PT, R10, R11, R9 ;  /* 0x0000000b0a047210 */ /* 0x000fe20007ffe009 */
[----:B------:R-:W-:Y:S06]  /*0500*/  @P1 BRA `(.L_x_300) ;  /* 0xfffffffc00841947 */ /* 0x000fec000383ffff */
.L_x_299:
[----:B------:R-:W-:Y:S05]  /*0510*/  BSYNC.RECONVERGENT B2 ;  /* 0x0000000000027941 */ /* 0x000fea0003800200 */
.L_x_298:
        /* <DEDUP_REMOVED lines=20> */
[----:B--2--5:R-:W-:-:S04]  /*0660*/  IADD3 R8, PT, PT, R8, R9, R4 ;  /* 0x0000000908087210 */ /* 0x024fc80007ffe004 */
[----:B---3--:R-:W-:-:S04]  /*0670*/  IADD3 R8, PT, PT, R10, R11, R8 ;  /* 0x0000000b0a087210 */ /* 0x008fc80007ffe008 */
[----:B----4-:R-:W-:-:S04]  /*0680*/  IADD3 R8, PT, PT, R12, R13, R8 ;  /* 0x0000000d0c087210 */ /* 0x010fc80007ffe008 */
[----:B------:R-:W-:-:S07]  /*0690*/  IADD3 R4, PT, PT, R14, R15, R8 ;  /* 0x0000000f0e047210 */ /* 0x000fce0007ffe008 */
.L_x_302:
[----:B------:R-:W-:Y:S05]  /*06a0*/  BSYNC.RECONVERGENT B2 ;  /* 0x0000000000027941 */ /* 0x000fea0003800200 */
.L_x_301:
        /* <DEDUP_REMOVED lines=16> */
[----:B--2--5:R-:W-:-:S04]  /*07b0*/  IADD3 R4, PT, PT, R8, R9, R4 ;  /* 0x0000000908047210 */ /* 0x024fc80007ffe004 */
[----:B---3--:R-:W-:-:S07]  /*07c0*/  IADD3 R4, PT, PT, R10, R11, R4 ;  /* 0x0000000b0a047210 */ /* 0x008fce0007ffe004 */
.L_x_304:
[----:B------:R-:W-:Y:S05]  /*07d0*/  BSYNC.RECONVERGENT B2 ;  /* 0x0000000000027941 */ /* 0x000fea0003800200 */
.L_x_303:
[----:B------:R-:W-:Y:S05]  /*07e0*/  @!P1 BRA `(.L_x_297) ;  /* 0x00000000002c9947 */ /* 0x000fea0003800000 */
[----:B------:R-:W0:Y:S01]  /*07f0*/  LDC.64 R6, c[0x0][0x380] ;  /* 0x0000e000ff067b82 */ /* 0x000e220000000a00 */
[----:B------:R-:W-:Y:S02]  /*0800*/  IMAD.U32 R9, RZ, RZ, UR16 ;  /* 0x00000010ff097e24 */ /* 0x000fe4000f8e00ff */
[----:B------:R-:W-:Y:S02]  /*0810*/  IMAD.MOV R2, RZ, RZ, -R2 ;  /* 0x000000ffff027224 */ /* 0x000fe400078e0a02 */
[----:B0-----:R-:W-:-:S07]  /*0820*/  IMAD.WIDE.U32 R6, R9, 0x4000, R6 ;  /* 0x0000400009067825 */ /* 0x001fce00078e0006 */
.L_x_305:
[----:B------:R-:W-:-:S06]  /*0830*/  IMAD.WIDE R8, R5, 0x4, R6 ;  /* 0x0000000405087825 */ /* 0x000fcc00078e0206 */
[----:B------:R-:W2:Y:S01]  /*0840*/  LDG.E R9, desc[UR14][R8.64] ;  /* 0x0000000e08097981 */ /* 0x000ea2000c1e1900 */
[----:B------:R-:W-:Y:S02]  /*0850*/  VIADD R2, R2, 0x1 ;  /* 0x0000000102027836 */ /* 0x000fe40000000000 */
[----:B------:R-:W-:-:S03]  /*0860*/  VIADD R5, R5, 0x100 ;  /* 0x0000010005057836 */ /* 0x000fc60000000000 */
[----:B------:R-:W-:Y:S01]  /*0870*/  ISETP.NE.AND P0, PT, R2, RZ, PT ;  /* 0x000000ff0200720c */ /* 0x000fe20003f05270 */
[----:B--2--5:R-:W-:-:S12]  /*0880*/  IMAD.IADD R4, R9, 0x1, R4 ;  /* 0x0000000109047824 */ /* 0x024fd800078e0204 */
[----:B------:R-:W-:Y:S05]  /*0890*/  @P0 BRA `(.L_x_305) ;  /* 0xfffffffc00e40947 */ /* 0x000fea000383ffff */
.L_x_297:
[----:B------:R-:W-:Y:S05]  /*08a0*/  BSYNC.RECONVERGENT B1 ;  /* 0x0000000000017941 */ /* 0x000fea0003800200 */
.L_x_296:
[----:B------:R-:W-:-:S13]  /*08b0*/  ISETP.GE.AND P0, PT, R0, 0x100, PT ;  /* 0x000001000000780c */ /* 0x000fda0003f06270 */
[----:B------:R-:W-:Y:S05]  /*08c0*/  @!P0 BRA `(.L_x_306) ;  /* 0x0000000000ac8947 */ /* 0x000fea0003800000 */
[----:B------:R-:W1:Y:S01]  /*08d0*/  S2R R8, SR_LANEID ;  /* 0x0000000000087919 */ /* 0x000e620000000000 */
[----:B-----5:R-:W2:Y:S01]  /*08e0*/  SHFL.DOWN PT, R0, R4, 0x1, 0x1f ;  /* 0x08201f0004007f89 */ /* 0x020ea200000e0000 */
[C---:B-1----:R-:W-:Y:S02]  /*08f0*/  ISETP.GT.AND P0, PT, R8.reuse, 0x1e, PT ;  /* 0x0000001e0800780c */ /* 0x042fe40003f04270 */
[----:B------:R-:W-:Y:S02]  /*0900*/  ISETP.NE.AND P1, PT, R8, RZ, PT ;  /* 0x000000ff0800720c */ /* 0x000fe40003f25270 */
[----:B--2---:R-:W-:Y:S02]  /*0910*/  SEL R5, R0, RZ, !P0 ;  /* 0x000000ff00057207 */ /* 0x004fe40004000000 */
[----:B------:R-:W-:-:S03]  /*0920*/  ISETP.GT.AND P0, PT, R8, 0x1d, PT ;  /* 0x0000001d0800780c */ /* 0x000fc60003f04270 */
[----:B------:R-:W-:-:S05]  /*0930*/  IMAD.IADD R5, R5, 0x1, R4 ;  /* 0x0000000105057824 */ /* 0x000fca00078e0204 */
[----:B------:R-:W1:Y:S01]  /*0940*/  SHFL.DOWN PT, R0, R5, 0x2, 0x1f ;  /* 0x08401f0005007f89 */ /* 0x000e6200000e0000 */
[----:B0-----:R-:W0:Y:S01]  /*0950*/  @!P1 S2R R6, SR_CgaCtaId ;  /* 0x0000000000069919 */ /* 0x001e220000008800 */
[----:B-1----:R-:W-:Y:S02]  /*0960*/  SEL R0, R0, RZ, !P0 ;  /* 0x000000ff00007207 */ /* 0x002fe40004000000 */
[----:B------:R-:W-:-:S03]  /*0970*/  ISETP.GT.AND P0, PT, R8, 0x1b, PT ;  /* 0x0000001b0800780c */ /* 0x000fc60003f04270 */
[----:B------:R-:W-:Y:S01]  /*0980*/  IMAD.IADD R0, R5, 0x1, R0 ;  /* 0x0000000105007824 */ /* 0x000fe200078e0200 */
[----:B------:R-:W-:-:S04]  /*0990*/  @!P1 MOV R5, 0x400 ;  /* 0x0000040000059802 */ /* 0x000fc80000000f00 */
[----:B------:R-:W1:Y:S01]  /*09a0*/  SHFL.DOWN PT, R2, R0, 0x4, 0x1f ;  /* 0x08801f0000027f89 */ /* 0x000e6200000e0000 */
[----:B0-----:R-:W-:Y:S02]  /*09b0*/  @!P1 LEA R5, R6, R5, 0x18 ;  /* 0x0000000506059211 */ /* 0x001fe400078ec0ff */
[----:B-1----:R-:W-:Y:S02]  /*09c0*/  SEL R7, R2, RZ, !P0 ;  /* 0x000000ff02077207 */ /* 0x002fe40004000000 */
        /* <DEDUP_REMOVED lines=19> */
[----:B--2---:R-:W-:Y:S04]  /*0b00*/  LDS R0, [UR4+0xc] ;  /* 0x00000c04ff007984 */ /* 0x004fe80008000800 */
[----:B------:R-:W0:Y:S04]  /*0b10*/  LDS.128 R4, [UR4+0x10] ;  /* 0x00001004ff047984 */ /* 0x000e280008000c00 */
[----:B------:R-:W1:Y:S01]  /*0b20*/  LDS.64 R2, [UR4+0x20] ;  /* 0x00002004ff027984 */ /* 0x000e620008000a00 */
[----:B0-----:R-:W-:-:S04]  /*0b30*/  IADD3 R0, PT, PT, R4, R0, R9 ;  /* 0x0000000004007210 */ /* 0x001fc80007ffe009 */
[----:B------:R-:W-:-:S04]  /*0b40*/  IADD3 R0, PT, PT, R6, R0, R5 ;  /* 0x0000000006007210 */ /* 0x000fc80007ffe005 */
[----:B-1----:R-:W-:-:S05]  /*0b50*/  IADD3 R0, PT, PT, R2, R0, R7 ;  /* 0x0000000002007210 */ /* 0x002fca0007ffe007 */
[----:B------:R-:W-:Y:S01]  /*0b60*/  IMAD.IADD R9, R0, 0x1, R3 ;  /* 0x0000000100097824 */ /* 0x000fe200078e0203 */
[----:B------:R-:W-:Y:S06]  /*0b70*/  BRA `(.L_x_307) ;  /* 0x0000001400307947 */ /* 0x000fec0003800000 */
.L_x_306:
[----:B------:R-:W-:Y:S01]  /*0b80*/  LOP3.LUT R2, R3, 0x3e0, RZ, 0xc0, !PT ;  /* 0x000003e003027812 */ /* 0x000fe200078ec0ff */
[----:B------:R-:W1:Y:S03]  /*0b90*/  S2R R10, SR_LANEID ;  /* 0x00000000000a7919 */ /* 0x000e660000000000 */
[----:B0-----:R-:W-:Y:S01]  /*0ba0*/  LOP3.LUT R7, RZ, R2, RZ, 0x33, !PT ;  /* 0x00000002ff077212 */ /* 0x001fe200078e33ff */
[----:B------:R-:W-:-:S04]  /*0bb0*/  VIADD R5, R2, 0x20 ;  /* 0x0000002002057836 */ /* 0x000fc80000000000 */
[----:B------:R-:W-:Y:S01]  /*0bc0*/  IMAD.IADD R7, R0, 0x1, R7 ;  /* 0x0000000100077824 */ /* 0x000fe200078e0207 */
[----:B------:R-:W-:-:S04]  /*0bd0*/  ISETP.GT.AND P0, PT, R5, R0, PT ;  /* 0x000000000500720c */ /* 0x000fc80003f04270 */
[----:B------:R-:W-:-:S05]  /*0be0*/  SEL R7, R7, 0x1f, P0 ;  /* 0x0000001f07077807 */ /* 0x000fca0000000000 */
[----:B-----5:R-:W0:Y:S01]  /*0bf0*/  SHFL.DOWN PT, R2, R4, 0x1, R7 ;  /* 0x0820000004027989 */ /* 0x020e2200000e0007 */
[CC--:B-1----:R-:W-:Y:S01]  /*0c00*/  ISETP.GE.AND P0, PT, R10.reuse, R7.reuse, PT ;  /* 0x000000070a00720c */ /* 0x0c2fe20003f06270 */
[C---:B------:R-:W-:Y:S01]  /*0c10*/  VIADD R6, R10.reuse, 0x2 ;  /* 0x000000020a067836 */ /* 0x040fe20000000000 */
[C---:B------:R-:W-:Y:S01]  /*0c20*/  ISETP.NE.AND P1, PT, R10.reuse, RZ, PT ;  /* 0x000000ff0a00720c */ /* 0x040fe20003f25270 */
[----:B------:R-:W-:Y:S01]  /*0c30*/  VIADD R8, R10, 0x4 ;  /* 0x000000040a087836 */ /* 0x000fe20000000000 */
[----:B0-----:R-:W-:Y:S02]  /*0c40*/  SEL R5, R2, RZ, !P0 ;  /* 0x000000ff02057207 */ /* 0x001fe40004000000 */
        /* <DEDUP_REMOVED lines=35> */
[----:B------:R-:W0:Y:S04]  /*0e80*/  LDS.128 R4, [UR4+0x10] ;  /* 0x00001004ff047984 */ /* 0x000e280008000c00 */
[----:B------:R-:W2:Y:S04]  /*0e90*/  LDS R2, [UR4+0xc] ;  /* 0x00000c04ff027984 */ /* 0x000ea80008000800 */
[----:B------:R-:W3:Y:S01]  /*0ea0*/  LDS.64 R10, [UR4+0x20] ;  /* 0x00002004ff0a7984 */ /* 0x000ee20008000a00 */
[----:B0-----:R-:W-:Y:S02]  /*0eb0*/  SEL R4, R4, RZ, P2 ;  /* 0x000000ff04047207 */ /* 0x001fe40001000000 */
[----:B------:R-:W-:-:S02]  /*0ec0*/  ISETP.GT.AND P2, PT, R0, 0x60, PT ;  /* 0x000000600000780c */ /* 0x000fc40003f44270 */
[----:B--2---:R-:W-:Y:S02]  /*0ed0*/  SEL R2, R2, RZ, P1 ;  /* 0x000000ff02027207 */ /* 0x004fe40000800000 */
        /* <DEDUP_REMOVED lines=8> */
[----:B---3--:R-:W-:Y:S02]  /*0f60*/  SEL R10, R10, RZ, P2 ;  /* 0x000000ff0a0a7207 */ /* 0x008fe40001000000 */
[----:B------:R-:W-:Y:S02]  /*0f70*/  SEL R11, R11, RZ, P3 ;  /* 0x000000ff0b0b7207 */ /* 0x000fe40001800000 */
[----:B------:R-:W-:-:S05]  /*0f80*/  IADD3 R2, PT, PT, R10, R2, R7 ;  /* 0x000000020a027210 */ /* 0x000fca0007ffe007 */
[----:B-1----:R-:W-:Y:S01]  /*0f90*/  IMAD.IADD R9, R2, 0x1, R11 ;  /* 0x0000000102097824 */ /* 0x002fe200078e020b */
[----:B------:R-:W-:Y:S06]  /*0fa0*/  BRA `(.L_x_307) ;  /* 0x0000001000247947 */ /* 0x000fec0003800000 */
.L_x_293:
        /* <DEDUP_REMOVED lines=22> */
[----:B--2---:R-:W-:-:S04]  /*1110*/  IADD3 R6, PT, PT, R8, R7, R6 ;  /* 0x0000000708067210 */ /* 0x004fc80007ffe006 */
[----:B---3--:R-:W-:-:S04]  /*1120*/  IADD3 R6, PT, PT, R10, R9, R6 ;  /* 0x000000090a067210 */ /* 0x008fc80007ffe006 */
[----:B----4-:R-:W-:-:S04]  /*1130*/  IADD3 R6, PT, PT, R12, R11, R6 ;  /* 0x0000000b0c067210 */ /* 0x010fc80007ffe006 */
[----:B-----5:R-:W-:-:S04]  /*1140*/  IADD3 R6, PT, PT, R14, R13, R6 ;  /* 0x0000000d0e067210 */ /* 0x020fc80007ffe006 */
[----:B------:R-:W-:-:S04]  /*1150*/  IADD3 R6, PT, PT, R16, R15, R6 ;  /* 0x0000000f10067210 */ /* 0x000fc80007ffe006 */
[----:B------:R-:W-:-:S04]  /*1160*/  IADD3 R6, PT, PT, R18, R17, R6 ;  /* 0x0000001112067210 */ /* 0x000fc80007ffe006 */
[----:B------:R-:W-:-:S05]  /*1170*/  IADD3 R6, PT, PT, R20, R19, R6 ;  /* 0x0000001314067210 */ /* 0x000fca0007ffe006 */
[----:B------:R-:W-:Y:S01]  /*1180*/  IMAD.IADD R8, R21, 0x1, R6 ;  /* 0x0000000115087824 */ /* 0x000fe200078e0206 */
        /* <DEDUP_REMOVED lines=14> */
[----:B------:R-:W-:-:S02]  /*1270*/  IMAD.X R4, RZ, RZ, UR9, P2 ;  /* 0x00000009ff047e24 */ /* 0x000fc400090e06ff */
[----:B------:R-:W-:Y:S01]  /*1280*/  VIADD R7, R5, -UR7 ;  /* 0x8000000705077c36 */ /* 0x000fe20008000000 */
[----:B------:R-:W-:Y:S01]  /*1290*/  ISETP.GT.U32.AND.EX P0, PT, R10, R9, PT, P0 ;  /* 0x000000090a00720c */ /* 0x000fe20003f04100 */
        /* <DEDUP_REMOVED lines=9> */
.L_x_310:
        /* <DEDUP_REMOVED lines=20> */
[----:B------:R-:W-:-:S02]  /*1470*/  USHF.R.S32.HI UR11, URZ, 0x1f, UR5 ;  /* 0x0000001fff0b7899 */ /* 0x000fc40008011405 */
[----:B------:R-:W-:-:S04]  /*1480*/  UIADD3 UR6, UP0, UPT, UR5, UR10, URZ ;  /* 0x0000000a05067290 */ /* 0x000fc8000ff1e0ff */
[----:B------:R-:W-:Y:S01]  /*1490*/  UIADD3.X UR7, UPT, UPT, UR11, UR7, URZ, UP0, !UPT ;  /* 0x000000070b077290 */ /* 0x000fe200087fe4ff */
[----:B--2---:R-:W-:Y:S02]  /*14a0*/  IADD3 R22, PT, PT, R22, R23, R8 ;  /* 0x0000001716167210 */ /* 0x004fe40007ffe008 */
[----:B0-----:R-:W-:-:S04]  /*14b0*/  IADD3 R8, P1, PT, R2, -UR8, RZ ;  /* 0x8000000802087c10 */ /* 0x001fc8000ff3e0ff */
[----:B------:R-:W-:Y:S02]  /*14c0*/  ISETP.GE.U32.AND P0, PT, R8, UR5, PT ;  /* 0x0000000508007c0c */ /* 0x000fe4000bf06070 */
[----:B---3--:R-:W-:Y:S02]  /*14d0*/  IADD3 R22, PT, PT, R25, R24, R22 ;  /* 0x0000001819167210 */ /* 0x008fe40007ffe016 */
[----:B-1----:R-:W-:-:S04]  /*14e0*/  IADD3.X R4, PT, PT, R3, ~UR9, RZ, P1, !PT ;  /* 0x8000000903047c10 */ /* 0x002fc80008ffe4ff */
[----:B------:R-:W-:Y:S02]  /*14f0*/  ISETP.GE.U32.AND.EX P0, PT, R4, UR11, PT, P0 ;  /* 0x0000000b04007c0c */ /* 0x000fe4000bf06100 */
[----:B----4-:R-:W-:-:S04]  /*1500*/  IADD3 R22, PT, PT, R27, R26, R22 ;  /* 0x0000001a1b167210 */ /* 0x010fc80007ffe016 */
[----:B-----5:R-:W-:-:S04]  /*1510*/  IADD3 R18, PT, PT, R19, R18, R22 ;  /* 0x0000001213127210 */ /* 0x020fc80007ffe016 */
[----:B------:R-:W-:-:S04]  /*1520*/  IADD3 R10, PT, PT, R10, R15, R18 ;  /* 0x0000000f0a0a7210 */ /* 0x000fc80007ffe012 */
[----:B------:R-:W-:-:S04]  /*1530*/  IADD3 R10, PT, PT, R16, R17, R10 ;  /* 0x00000011100a7210 */ /* 0x000fc80007ffe00a */
[----:B------:R-:W-:-:S04]  /*1540*/  IADD3 R10, PT, PT, R13, R14, R10 ;  /* 0x0000000e0d0a7210 */ /* 0x000fc80007ffe00a */
[----:B------:R-:W-:Y:S01]  /*1550*/  IADD3 R8, PT, PT, R21, R12, R10 ;  /* 0x0000000c15087210 */ /* 0x000fe20007ffe00a */
[----:B------:R-:W-:Y:S06]  /*1560*/  @!P0 BRA `(.L_x_308) ;  /* 0x00000008000c8947 */ /* 0x000fec0003800000 */
[----:B------:R-:W-:Y:S02]  /*1570*/  UIADD3 UR8, UP0, UPT, UR5, UR8, URZ ;  /* 0x0000000805087290 */ /* 0x000fe4000ff1e0ff */
[----:B------:R-:W-:Y:S01]  /*1580*/  IMAD.U32 R5, RZ, RZ, UR5 ;  /* 0x00000005ff057e24 */ /* 0x000fe2000f8e00ff */
[----:B------:R-:W-:Y:S01]  /*1590*/  UIADD3 UR4, UPT, UPT, UR4, 0x1, URZ ;  /* 0x0000000104047890 */ /* 0x000fe2000fffe0ff */
[----:B------:R-:W-:Y:S01]  /*15a0*/  IMAD.MOV.U32 R10, RZ, RZ, R6 ;  /* 0x000000ffff0a7224 */ /* 0x000fe200078e0006 */
[----:B------:R-:W-:Y:S01]  /*15b0*/  UIADD3.X UR9, UPT, UPT, UR11, UR9, URZ, UP0, !UPT ;  /* 0x000000090b097290 */ /* 0x000fe200087fe4ff */
[----:B------:R-:W-:Y:S01]  /*15c0*/  VIADD R7, R7, -UR5 ;  /* 0x8000000507077c36 */ /* 0x000fe20008000000 */
[----:B------:R-:W-:Y:S01]  /*15d0*/  ISETP.LT.U32.AND P0, PT, R20, UR8, PT ;  /* 0x0000000814007c0c */ /* 0x000fe2000bf01070 */
[----:B------:R-:W-:Y:S01]  /*15e0*/  IMAD.WIDE R10, R5, 0x4, R10 ;  /* 0x00000004050a7825 */ /* 0x000fe200078e020a */
[----:B------:R-:W-:-:S03]  /*15f0*/  UMOV UR10, UR6 ;  /* 0x00000006000a7c82 */ /* 0x000fc60008000000 */
[----:B------:R-:W-:Y:S02]  /*1600*/  IMAD.U32 R4, RZ, RZ, UR9 ;  /* 0x00000009ff047e24 */ /* 0x000fe4000f8e00ff */
[----:B------:R-:W-:-:S03]  /*1610*/  IMAD.MOV.U32 R6, RZ, RZ, R10 ;  /* 0x000000ffff067224 */ /* 0x000fc600078e000a */
[----:B------:R-:W-:-:S13]  /*1620*/  ISETP.GT.U32.AND.EX P0, PT, R4, R9, PT, P0 ;  /* 0x000000090400720c */ /* 0x000fda0003f04100 */
[----:B------:R-:W-:Y:S05]  /*1630*/  @!P0 BRA `(.L_x_310) ;  /* 0xfffffffc003c8947 */ /* 0x000fea000383ffff */
[----:B------:R-:W-:-:S05]  /*1640*/  UMOV UR6, UR5 ;  /* 0x0000000500067c82 */ /* 0x000fca0008000000 */
.L_x_309:
        /* <DEDUP_REMOVED lines=13> */
[----:B0-----:R-:W-:-:S04]  /*1720*/  IMAD R3, R4, UR4, RZ ;  /* 0x0000000404037c24 */ /* 0x001fc8000f8e02ff */
[----:B------:R-:W-:-:S05]  /*1730*/  IMAD R2, R3, -0x1000, R2 ;  /* 0xfffff00003027824 */ /* 0x000fca00078e0202 */
[C---:B------:R-:W-:Y:S02]  /*1740*/  ISETP.GE.U32.AND P0, PT, R2.reuse, 0xf00, PT ;  /* 0x00000f000200780c */ /* 0x040fe40003f06070 */
[----:B------:R-:W-:Y:S01]  /*1750*/  LEA.HI R20, R2, 0x1, RZ, 0x18 ;  /* 0x0000000102147811 */ /* 0x000fe200078fc0ff */
[----:B------:R-:W-:-:S03]  /*1760*/  IMAD.MOV.U32 R2, RZ, RZ, R0 ;  /* 0x000000ffff027224 */ /* 0x000fc600078e0000 */
[----:B------:R-:W-:-:S04]  /*1770*/  LOP3.LUT R21, R20, 0xf, RZ, 0xc0, !PT ;  /* 0x0000000f14157812 */ /* 0x000fc800078ec0ff */
[----:B------:R-:W-:-:S03]  /*1780*/  ISETP.NE.AND P1, PT, R21, RZ, PT ;  /* 0x000000ff1500720c */ /* 0x000fc60003f25270 */
[----:B------:R-:W-:Y:S10]  /*1790*/  @!P0 BRA `(.L_x_313) ;  /* 0x00000000008c8947 */ /* 0x000ff40003800000 */
[----:B------:R-:W-:-:S04]  /*17a0*/  LEA.HI R2, R7, 0x1, RZ, 0x18 ;  /* 0x0000000107027811 */ /* 0x000fc800078fc0ff */
[----:B------:R-:W-:Y:S01]  /*17b0*/  LOP3.LUT R3, R2, 0x1fffff0, RZ, 0xc0, !PT ;  /* 0x01fffff002037812 */ /* 0x000fe200078ec0ff */
[----:B------:R-:W-:-:S04]  /*17c0*/  IMAD.MOV.U32 R2, RZ, RZ, R0 ;  /* 0x000000ffff027224 */ /* 0x000fc800078e0000 */
[----:B------:R-:W-:-:S07]  /*17d0*/  IMAD.MOV R3, RZ, RZ, -R3 ;  /* 0x000000ffff037224 */ /* 0x000fce00078e0a03 */
.L_x_314:
        /* <DEDUP_REMOVED lines=20> */
[----:B--2---:R-:W-:-:S04]  /*1920*/  IADD3 R14, PT, PT, R14, R15, R8 ;  /* 0x0000000f0e0e7210 */ /* 0x004fc80007ffe008 */
[----:B---3--:R-:W-:-:S04]  /*1930*/  IADD3 R14, PT, PT, R16, R17, R14 ;  /* 0x00000011100e7210 */ /* 0x008fc80007ffe00e */
[----:B----4-:R-:W-:-:S04]  /*1940*/  IADD3 R14, PT, PT, R18, R19, R14 ;  /* 0x00000013120e7210 */ /* 0x010fc80007ffe00e */
[----:B-----5:R-:W-:-:S04]  /*1950*/  IADD3 R14, PT, PT, R22, R23, R14 ;  /* 0x00000017160e7210 */ /* 0x020fc80007ffe00e */
[----:B------:R-:W-:-:S04]  /*1960*/  IADD3 R14, PT, PT, R24, R25, R14 ;  /* 0x00000019180e7210 */ /* 0x000fc80007ffe00e */
[----:B------:R-:W-:Y:S02]  /*1970*/  IADD3 R13, PT, PT, R6, R13, R14 ;  /* 0x0000000d060d7210 */ /* 0x000fe40007ffe00e */
[----:B------:R-:W-:-:S05]  /*1980*/  IADD3 R6, P2, PT, R10, 0x4000, RZ ;  /* 0x000040000a067810 */ /* 0x000fca0007f5e0ff */
[----:B0-----:R-:W-:Y:S01]  /*1990*/  IMAD.X R11, RZ, RZ, R11, P2 ;  /* 0x000000ffff0b7224 */ /* 0x001fe200010e060b */
[----:B------:R-:W-:-:S04]  /*19a0*/  IADD3 R9, PT, PT, R12, R9, R13 ;  /* 0x000000090c097210 */ /* 0x000fc80007ffe00d */
[----:B------:R-:W-:Y:S01]  /*19b0*/  IADD3 R8, PT, PT, R5, R4, R9 ;  /* 0x0000000405087210 */ /* 0x000fe20007ffe009 */
[----:B------:R-:W-:Y:S06]  /*19c0*/  @P0 BRA `(.L_x_314) ;  /* 0xfffffffc00840947 */ /* 0x000fec000383ffff */
.L_x_313:
[----:B------:R-:W-:Y:S05]  /*19d0*/  BSYNC.RECONVERGENT B2 ;  /* 0x0000000000027941 */ /* 0x000fea0003800200 */
.L_x_312:
        /* <DEDUP_REMOVED lines=19> */
[----:B--2---:R-:W-:-:S04]  /*1b10*/  IADD3 R3, PT, PT, R6, R3, R8 ;  /* 0x0000000306037210 */ /* 0x004fc80007ffe008 */
[----:B---3--:R-:W-:-:S04]  /*1b20*/  IADD3 R3, PT, PT, R9, R10, R3 ;  /* 0x0000000a09037210 */ /* 0x008fc80007ffe003 */
[----:B----4-:R-:W-:-:S04]  /*1b30*/  IADD3 R3, PT, PT, R11, R12, R3 ;  /* 0x0000000c0b037210 */ /* 0x010fc80007ffe003 */
[----:B-----5:R-:W-:-:S07]  /*1b40*/  IADD3 R8, PT, PT, R13, R14, R3 ;  /* 0x0000000e0d087210 */ /* 0x020fce0007ffe003 */
.L_x_316:
[----:B------:R-:W-:Y:S05]  /*1b50*/  BSYNC.RECONVERGENT B2 ;  /* 0x0000000000027941 */ /* 0x000fea0003800200 */
.L_x_315:
        /* <DEDUP_REMOVED lines=14> */
[----:B--2---:R-:W-:-:S04]  /*1c40*/  IADD3 R3, PT, PT, R6, R3, R8 ;  /* 0x0000000306037210 */ /* 0x004fc80007ffe008 */
[----:B---3--:R-:W-:-:S07]  /*1c50*/  IADD3 R8, PT, PT, R9, R10, R3 ;  /* 0x0000000a09087210 */ /* 0x008fce0007ffe003 */
.L_x_318:
[----:B------:R-:W-:Y:S05]  /*1c60*/  BSYNC.RECONVERGENT B2 ;  /* 0x0000000000027941 */ /* 0x000fea0003800200 */
.L_x_317:
        /* <DEDUP_REMOVED lines=9> */
.L_x_319:
[----:B------:R-:W-:Y:S02]  /*1d00*/  IMAD.MOV.U32 R3, RZ, RZ, R6 ;  /* 0x000000ffff037224 */ /* 0x000fe400078e0006 */
[----:B------:R-:W-:-:S05]  /*1d10*/  IMAD.MOV.U32 R2, RZ, RZ, R5 ;  /* 0x000000ffff027224 */ /* 0x000fca00078e0005 */
[----:B------:R-:W2:Y:S01]  /*1d20*/  LDG.E R3, desc[UR14][R2.64] ;  /* 0x0000000e02037981 */ /* 0x000ea2000c1e1900 */
[----:B------:R-:W-:Y:S01]  /*1d30*/  VIADD R4, R4, 0x1 ;  /* 0x0000000104047836 */ /* 0x000fe20000000000 */
[----:B------:R-:W-:-:S04]  /*1d40*/  IADD3 R5, P1, PT, R5, 0x400, RZ ;  /* 0x0000040005057810 */ /* 0x000fc80007f3e0ff */
[----:B------:R-:W-:Y:S01]  /*1d50*/  ISETP.NE.AND P0, PT, R4, RZ, PT ;  /* 0x000000ff0400720c */ /* 0x000fe20003f05270 */
[----:B------:R-:W-:Y:S02]  /*1d60*/  IMAD.X R6, RZ, RZ, R6, P1 ;  /* 0x000000ffff067224 */ /* 0x000fe400008e0606 */
[----:B--2---:R-:W-:-:S10]  /*1d70*/  IMAD.IADD R8, R3, 0x1, R8 ;  /* 0x0000000103087824 */ /* 0x004fd400078e0208 */
[----:B------:R-:W-:Y:S05]  /*1d80*/  @P0 BRA `(.L_x_319) ;  /* 0xfffffffc00dc0947 */ /* 0x000fea000383ffff */
.L_x_311:
[----:B------:R-:W-:Y:S05]  /*1d90*/  BSYNC.RECONVERGENT B1 ;  /* 0x0000000000017941 */ /* 0x000fea0003800200 */
.L_x_308:
        /* <DEDUP_REMOVED lines=37> */
[----:B0-----:R-:W0:Y:S01]  /*1ff0*/  LDS.64 R2, [UR4+0x20] ;  /* 0x00002004ff027984 */ /* 0x001e220008000a00 */
[----:B-1----:R-:W-:-:S04]  /*2000*/  IADD3 R0, PT, PT, R4, R0, R9 ;  /* 0x0000000004007210 */ /* 0x002fc80007ffe009 */
[----:B------:R-:W-:-:S04]  /*2010*/  IADD3 R0, PT, PT, R6, R0, R5 ;  /* 0x0000000006007210 */ /* 0x000fc80007ffe005 */
[----:B0-----:R-:W-:-:S05]  /*2020*/  IADD3 R0, PT, PT, R2, R0, R7 ;  /* 0x0000000002007210 */ /* 0x001fca0007ffe007 */
[----:B------:R-:W-:-:S07]  /*2030*/  IMAD.IADD R9, R0, 0x1, R3 ;  /* 0x0000000100097824 */ /* 0x000fce00078e0203 */
.L_x_307:
[----:B------:R-:W-:Y:S05]  /*2040*/  BSYNC.RECONVERGENT B0 ;  /* 0x0000000000007941 */ /* 0x000fea0003800200 */
.L_x_292:
[----:B------:R-:W-:Y:S05]  /*2050*/  @P0 EXIT ;  /* 0x000000000000094d */ /* 0x000fea0003800000 */
[----:B------:R-:W3:Y:S02]  /*2060*/  LDCU.64 UR4, c[0x0][0x388] ;  /* 0x00007100ff0477ac */ /* 0x000ee40008000a00 */
[----:B---3--:R-:W-:-:S06]  /*2070*/  UIMAD.WIDE.U32 UR4, UR16, 0x4, UR4 ;  /* 0x00000004100478a5 */ /* 0x008fcc000f8e0004 */
[----:B0-----:R-:W-:Y:S02]  /*2080*/  IMAD.U32 R2, RZ, RZ, UR4 ;  /* 0x00000004ff027e24 */ /* 0x001fe4000f8e00ff */
[----:B------:R-:W-:-:S05]  /*2090*/  IMAD.U32 R3, RZ, RZ, UR5 ;  /* 0x00000005ff037e24 */ /* 0x000fca000f8e00ff */
[----:B------:R-:W-:Y:S01]  /*20a0*/  STG.E desc[UR14][R2.64], R9 ;  /* 0x0000000902007986 */ /* 0x000fe2000c10190e */
[----:B------:R-:W-:Y:S05]  /*20b0*/  EXIT ;  /* 0x000000000000794d */ /* 0x000fea0003800000 */
.L_x_320:
        /* <DEDUP_REMOVED lines=12> */
.L_x_894:


//--------------------- .text._ZN3cub18CUB_300001_SM_10006detail6reduce28DeviceReduceSingleTileKernelINS2_10policy_hubIiyN4cuda3std3__44plusIiEEE10Policy1000EN6thrust24THRUST_300001_SM_1000_NS6detail15normal_iteratorINSD_10device_ptrIiEEEEPiyS9_iiNS7_10__identityEEEvT0_T1_T2_T3_T4_T6_ --------------------------
	.section	.text._ZN3cub18CUB_300001_SM_10006detail6reduce28DeviceReduceSingleTileKernelINS2_10policy_hubIiyN4cuda3std3__44plusIiEEE10Policy1000EN6thrust24THRUST_300001_SM_1000_NS6detail15normal_iteratorINSD_10device_ptrIiEEEEPiyS9_iiNS7_10__identityEEEvT0_T1_T2_T3_T4_T6_,"ax",@progbits
	.align	128
        .global         _ZN3cub18CUB_300001_SM_10006detail6reduce28DeviceReduceSingleTileKernelINS2_10policy_hubIiyN4cuda3std3__44plusIiEEE10Policy1000EN6thrust24THRUST_300001_SM_1000_NS6detail15normal_iteratorINSD_10device_ptrIiEEEEPiyS9_iiNS7_10__identityEEEvT0_T1_T2_T3_T4_T6_
        .type           _ZN3cub18CUB_300001_SM_10006detail6reduce28DeviceReduceSingleTileKernelINS2_10policy_hubIiyN4cuda3std3__44plusIiEEE10Policy1000EN6thrust24THRUST_300001_SM_1000_NS6detail15normal_iteratorINSD_10device_ptrIiEEEEPiyS9_iiNS7_10__identityEEEvT0_T1_T2_T3_T4_T6_,@function
        .size           _ZN3cub18CUB_300001_SM_10006detail6reduce28DeviceReduceSingleTileKernelINS2_10policy_hubIiyN4cuda3std3__44plusIiEEE10Policy1000EN6thrust24THRUST_300001_SM_1000_NS6detail15normal_iteratorINSD_10device_ptrIiEEEEPiyS9_iiNS7_10__identityEEEvT0_T1_T2_T3_T4_T6_,(.L_x_895 - _ZN3cub18CUB_300001_SM_10006detail6reduce28DeviceReduceSingleTileKernelINS2_10policy_hubIiyN4cuda3std3__44plusIiEEE10Policy1000EN6thrust24THRUST_300001_SM_1000_NS6detail15normal_iteratorINSD_10device_ptrIiEEEEPiyS9_iiNS7_10__identityEEEvT0_T1_T2_T3_T4_T6_)
        .other          _ZN3cub18CUB_300001_SM_10006detail6reduce28DeviceReduceSingleTileKernelINS2_10policy_hubIiyN4cuda3std3__44plusIiEEE10Policy1000EN6thrust24THRUST_300001_SM_1000_NS6detail15normal_iteratorINSD_10device_ptrIiEEEEPiyS9_iiNS7_10__identityEEEvT0_T1_T2_T3_T4_T6_,@"STO_CUDA_ENTRY STV_DEFAULT"
_ZN3cub18CUB_300001_SM_10006detail6reduce28DeviceReduceSingleTileKernelINS2_10policy_hubIiyN4cuda3std3__44plusIiEEE10Policy1000EN6thrust24THRUST_300001_SM_1000_NS6detail15normal_iteratorINSD_10device_ptrIiEEEEPiyS9_iiNS7_10__identityEEEvT0_T1_T2_T3_T4_T6_:
.text._ZN3cub18CUB_300001_SM_10006detail6reduce28DeviceReduceSingleTileKernelINS2_10policy_hubIiyN4cuda3std3__44plusIiEEE10Policy1000EN6thrust24THRUST_300001_SM_1000_NS6detail15normal_iteratorINSD_10device_ptrIiEEEEPiyS9_iiNS7_10__identityEEEvT0_T1_T2_T3_T4_T6_:
        /* <DEDUP_REMOVED lines=15> */
.L_x_321:
        /* <DEDUP_REMOVED lines=14> */
.L_x_325:
[----:B------:R-:W-:Y:S05]  /*01d0*/  BSYNC.RECONVERGENT B1 ;  /* 0x0000000000017941 */ /* 0x000fea0003800200 */
.L_x_324:
        /* <DEDUP_REMOVED lines=17> */
.L_x_330:
        /* <DEDUP_REMOVED lines=31> */
.L_x_329:
[----:B------:R-:W-:Y:S05]  /*04e0*/  BSYNC.RECONVERGENT B2 ;  /* 0x0000000000027941 */ /* 0x000fea0003800200 */
.L_x_328:
        /* <DEDUP_REMOVED lines=21> */
.L_x_332:
[----:B------:R-:W-:Y:S05]  /*0640*/  BSYNC.RECONVERGENT B2 ;  /* 0x0000000000027941 */ /* 0x000fea0003800200 */
.L_x_331:
        /* <DEDUP_REMOVED lines=13> */
[----:B--2--5:R-:W-:-:S04]  /*0720*/  IADD3 R6, PT, PT, R8, R9, R6 ;  /* 0x0000000908067210 */ /* 0x024fc80007ffe006 */
[----:B---3--:R-:W-:-:S07]  /*0730*/  IADD3 R6, PT, PT, R12, R11, R6 ;  /* 0x0000000b0c067210 */ /* 0x008fce0007ffe006 */
.L_x_334:
[----:B------:R-:W-:Y:S05]  /*0740*/  BSYNC.RECONVERGENT B2 ;  /* 0x0000000000027941 */ /* 0x000fea0003800200 */
.L_x_333:
[----:B------:R-:W-:Y:S05]  /*0750*/  @!P1 BRA `(.L_x_327) ;  /* 0x0000000000249947 */ /* 0x000fea0003800000 */
[----:B------:R-:W0:Y:S01]  /*0760*/  LDC.64 R8, c[0x0][0x380] ;  /* 0x0000e000ff087b82 */ /* 0x000e220000000a00 */
[----:B------:R-:W-:-:S07]  /*0770*/  IMAD.MOV R10, RZ, RZ, -R10 ;  /* 0x000000ffff0a7224 */ /* 0x000fce00078e0a0a */
.L_x_335:
[----:B0-----:R-:W-:-:S06]  /*0780*/  IMAD.WIDE R2, R7, 0x4, R8 ;  /* 0x0000000407027825 */ /* 0x001fcc00078e0208 */
[----:B------:R-:W2:Y:S01]  /*0790*/  LDG.E R3, desc[UR6][R2.64] ;  /* 0x0000000602037981 */ /* 0x000ea2000c1e1900 */
[----:B------:R-:W-:Y:S02]  /*07a0*/  VIADD R10, R10, 0x1 ;  /* 0x000000010a0a7836 */ /* 0x000fe40000000000 */
[----:B------:R-:W-:-:S03]  /*07b0*/  VIADD R7, R7, 0x100 ;  /* 0x0000010007077836 */ /* 0x000fc60000000000 */
[----:B------:R-:W-:Y:S01]  /*07c0*/  ISETP.NE.AND P0, PT, R10, RZ, PT ;  /* 0x000000ff0a00720c */ /* 0x000fe20003f05270 */
[----:B--2--5:R-:W-:-:S12]  /*07d0*/  IMAD.IADD R6, R3, 0x1, R6 ;  /* 0x0000000103067824 */ /* 0x024fd800078e0206 */
[----:B------:R-:W-:Y:S05]  /*07e0*/  @P0 BRA `(.L_x_335) ;  /* 0xfffffffc00e40947 */ /* 0x000fea000383ffff */
.L_x_327:
[----:B------:R-:W-:Y:S05]  /*07f0*/  BSYNC.RECONVERGENT B1 ;  /* 0x0000000000017941 */ /* 0x000fea0003800200 */
.L_x_326:
[----:B------:R-:W-:-:S04]  /*0800*/  ISETP.GE.U32.AND P0, PT, R4, 0x100, PT ;  /* 0x000001000400780c */ /* 0x000fc80003f06070 */
[----:B------:R-:W-:-:S13]  /*0810*/  ISETP.GE.U32.AND.EX P0, PT, R0, RZ, PT, P0 ;  /* 0x000000ff0000720c */ /* 0x000fda0003f06100 */
[----:B------:R-:W-:Y:S05]  /*0820*/  @!P0 BRA `(.L_x_336) ;  /* 0x0000000000ac8947 */ /* 0x000fea0003800000 */
[----:B------:R-:W1:Y:S01]  /*0830*/  S2R R8, SR_LANEID ;  /* 0x0000000000087919 */ /* 0x000e620000000000 */
[----:B------:R-:W-:Y:S01]  /*0840*/  ISETP.NE.AND P5, PT, R5, RZ, PT ;  /* 0x000000ff0500720c */ /* 0x000fe20003fa5270 */
[----:B-----5:R-:W0:Y:S01]  /*0850*/  SHFL.DOWN PT, R0, R6, 0x1, 0x1f ;  /* 0x08201f0006007f89 */ /* 0x020e2200000e0000 */
[C---:B-1----:R-:W-:Y:S02]  /*0860*/  ISETP.GT.AND P0, PT, R8.reuse, 0x1e, PT ;  /* 0x0000001e0800780c */ /* 0x042fe40003f04270 */
[----:B------:R-:W-:Y:S02]  /*0870*/  ISETP.NE.AND P1, PT, R8, RZ, PT ;  /* 0x000000ff0800720c */ /* 0x000fe40003f25270 */
[----:B0-----:R-:W-:Y:S02]  /*0880*/  SEL R3, R0, RZ, !P0 ;  /* 0x000000ff00037207 */ /* 0x001fe40004000000 */
        /* <DEDUP_REMOVED lines=21> */
[----:B0-----:R-:W-:-:S05]  /*09e0*/  SEL R3, R3, RZ, !P0 ;  /* 0x000000ff03037207 */ /* 0x001fca0004000000 */
[----:B------:R-:W-:-:S05]  /*09f0*/  IMAD.IADD R7, R2, 0x1, R3 ;  /* 0x0000000102077824 */ /* 0x000fca00078e0203 */
[----:B------:R1:W-:Y:S01]  /*0a00*/  @!P1 STS [R0+0x8], R7 ;  /* 0x0000080700009388 */ /* 0x0003e20000000800 */
[----:B------:R-:W-:Y:S06]  /*0a10*/  BAR.SYNC.DEFER_BLOCKING 0x0 ;  /* 0x0000000000007b1d */ /* 0x000fec0000010000 */
[----:B------:R-:W-:Y:S05]  /*0a20*/  @P5 BRA `(.L_x_337) ;  /* 0x0000001000f85947 */ /* 0x000fea0003800000 */
[----:B------:R-:W0:Y:S01]  /*0a30*/  S2UR UR5, SR_CgaCtaId ;  /* 0x00000000000579c3 */ /* 0x000e220000008800 */
[----:B------:R-:W-:Y:S02]  /*0a40*/  UMOV UR4, 0x400 ;  /* 0x0000040000047882 */ /* 0x000fe40000000000 */
[----:B0-----:R-:W-:-:S09]  /*0a50*/  ULEA UR4, UR5, UR4, 0x18 ;  /* 0x0000000405047291 */ /* 0x001fd2000f8ec0ff */
[----:B-1----:R-:W-:Y:S04]  /*0a60*/  LDS R0, [UR4+0xc] ;  /* 0x00000c04ff007984 */ /* 0x002fe80008000800 */
[----:B------:R-:W0:Y:S04]  /*0a70*/  LDS.128 R8, [UR4+0x10] ;  /* 0x00001004ff087984 */ /* 0x000e280008000c00 */
[----:B------:R-:W1:Y:S01]  /*0a80*/  LDS.64 R2, [UR4+0x20] ;  /* 0x00002004ff027984 */ /* 0x000e620008000a00 */
[----:B0-----:R-:W-:-:S04]  /*0a90*/  IADD3 R0, PT, PT, R8, R0, R7 ;  /* 0x0000000008007210 */ /* 0x001fc80007ffe007 */
[----:B------:R-:W-:-:S04]  /*0aa0*/  IADD3 R0, PT, PT, R10, R0, R9 ;  /* 0x000000000a007210 */ /* 0x000fc80007ffe009 */
[----:B-1----:R-:W-:-:S05]  /*0ab0*/  IADD3 R0, PT, PT, R2, R0, R11 ;  /* 0x0000000002007210 */ /* 0x002fca0007ffe00b */
[----:B------:R-:W-:Y:S01]  /*0ac0*/  IMAD.IADD R7, R0, 0x1, R3 ;  /* 0x0000000100077824 */ /* 0x000fe200078e0203 */
[----:B------:R-:W-:Y:S06]  /*0ad0*/  BRA `(.L_x_337) ;  /* 0x0000001000cc7947 */ /* 0x000fec0003800000 */
.L_x_336:
[C---:B0-----:R-:W-:Y:S01]  /*0ae0*/  LOP3.LUT R2, R5.reuse, 0x3e0, RZ, 0xc0, !PT ;  /* 0x000003e005027812 */ /* 0x041fe200078ec0ff */
[----:B------:R-:W0:Y:S01]  /*0af0*/  S2R R12, SR_LANEID ;  /* 0x00000000000c7919 */ /* 0x000e220000000000 */
[----:B------:R-:W-:Y:S02]  /*0b00*/  ISETP.NE.AND P5, PT, R5, RZ, PT ;  /* 0x000000ff0500720c */ /* 0x000fe40003fa5270 */
[----:B------:R-:W-:Y:S01]  /*0b10*/  LOP3.LUT R7, RZ, R2, RZ, 0x33, !PT ;  /* 0x00000002ff077212 */ /* 0x000fe200078e33ff */
[----:B------:R-:W-:-:S04]  /*0b20*/  VIADD R3, R2, 0x20 ;  /* 0x0000002002037836 */ /* 0x000fc80000000000 */
[----:B------:R-:W-:Y:S01]  /*0b30*/  IMAD.IADD R7, R7, 0x1, R4 ;  /* 0x0000000107077824 */ /* 0x000fe200078e0204 */
[----:B------:R-:W-:-:S04]  /*0b40*/  ISETP.GT.U32.AND P0, PT, R3, R4, PT ;  /* 0x000000040300720c */ /* 0x000fc80003f04070 */
        /* <DEDUP_REMOVED lines=10> */
[----:B------:R-:W-:Y:S01]  /*0bf0*/  @!P1 SHF.R.U32.HI R9, RZ, 0x3, R5 ;  /* 0x00000003ff099819 */ /* 0x000fe20000011605 */
[----:B------:R-:W1:Y:S03]  /*0c00*/  SHFL.DOWN PT, R7, R2, 0x2, R3 ;  /* 0x0840000002077989 */ /* 0x000e6600000e0003 */
[----:B------:R-:W-:Y:S02]  /*0c10*/  @!P1 LOP3.LUT R9, R9, 0x7c, RZ, 0xc0, !PT ;  /* 0x0000007c09099812 */ /* 0x000fe400078ec0ff */
[----:B-1----:R-:W-:Y:S02]  /*0c20*/  SEL R7, R7, RZ, !P0 ;  /* 0x000000ff07077207 */ /* 0x002fe40004000000 */
[----:B------:R-:W-:Y:S02]  /*0c30*/  ISETP.GT.AND P0, PT, R10, R3, PT ;  /* 0x000000030a00720c */ /* 0x000fe40003f04270 */
[----:B------:R-:W-:Y:S01]  /*0c40*/  @!P1 MOV R10, 0x400 ;  /* 0x00000400000a9802 */ /* 0x000fe20000000f00 */
[----:B------:R-:W-:-:S02]  /*0c50*/  IMAD.IADD R8, R2, 0x1, R7 ;  /* 0x0000000102087824 */ /* 0x000fc400078e0207 */
[----:B------:R-:W-:Y:S01]  /*0c60*/  VIADD R2, R12, 0x8 ;  /* 0x000000080c027836 */ /* 0x000fe20000000000 */
[----:B0-----:R-:W-:Y:S02]  /*0c70*/  @!P1 LEA R10, R11, R10, 0x18 ;  /* 0x0000000a0b0a9211 */ /* 0x001fe400078ec0ff */
        /* <DEDUP_REMOVED lines=11> */
[----:B0-----:R-:W-:-:S05]  /*0d30*/  SEL R7, R7, RZ, !P0 ;  /* 0x000000ff07077207 */ /* 0x001fca0004000000 */
[----:B------:R-:W-:-:S05]  /*0d40*/  IMAD.IADD R7, R2, 0x1, R7 ;  /* 0x0000000102077824 */ /* 0x000fca00078e0207 */
        /* <DEDUP_REMOVED lines=8> */
[----:B------:R-:W-:Y:S02]  /*0dd0*/  ISETP.GT.U32.AND P2, PT, R4, 0x80, PT ;  /* 0x000000800400780c */ /* 0x000fe40003f44070 */
[----:B------:R-:W-:-:S02]  /*0de0*/  ISETP.GT.U32.AND.EX P0, PT, R0, RZ, PT, P0 ;  /* 0x000000ff0000720c */ /* 0x000fc40003f04100 */
[----:B------:R-:W-:Y:S02]  /*0df0*/  ISETP.GT.U32.AND.EX P6, PT, R0, RZ, PT, P6 ;  /* 0x000000ff0000720c */ /* 0x000fe40003fc4160 */
[C---:B------:R-:W-:Y:S02]  /*0e00*/  ISETP.GT.U32.AND P3, PT, R4.reuse, 0xa0, PT ;  /* 0x000000a00400780c */ /* 0x040fe40003f64070 */
[----:B------:R-:W-:Y:S02]  /*0e10*/  ISETP.GT.U32.AND P1, PT, R4, 0xc0, PT ;  /* 0x000000c00400780c */ /* 0x000fe40003f24070 */
[C---:B------:R-:W-:Y:S02]  /*0e20*/  ISETP.GT.U32.AND.EX P4, PT, R0.reuse, RZ, PT, P4 ;  /* 0x000000ff0000720c */ /* 0x040fe40003f84140 */
[C---:B------:R-:W-:Y:S02]  /*0e30*/  ISETP.GT.U32.AND.EX P2, PT, R0.reuse, RZ, PT, P2 ;  /* 0x000000ff0000720c */ /* 0x040fe40003f44120 */
[C---:B------:R-:W-:Y:S01]  /*0e40*/  ISETP.GT.U32.AND.EX P3, PT, R0.reuse, RZ, PT, P3 ;  /* 0x000000ff0000720c */ /* 0x040fe20003f64130 */
[----:B-1----:R-:W-:Y:S01]  /*0e50*/  ULEA UR4, UR5, UR4, 0x18 ;  /* 0x0000000405047291 */ /* 0x002fe2000f8ec0ff */
[----:B------:R-:W-:-:S08]  /*0e60*/  ISETP.GT.U32.AND.EX P1, PT, R0, RZ, PT, P1 ;  /* 0x000000ff0000720c */ /* 0x000fd00003f24110 */
[----:B0-----:R-:W0:Y:S04]  /*0e70*/  LDS.128 R8, [UR4+0x10] ;  /* 0x00001004ff087984 */ /* 0x001e280008000c00 */
[----:B------:R-:W1:Y:S04]  /*0e80*/  LDS R5, [UR4+0xc] ;  /* 0x00000c04ff057984 */ /* 0x000e680008000800 */
[----:B------:R-:W2:Y:S01]  /*0e90*/  LDS.64 R2, [UR4+0x20] ;  /* 0x00002004ff027984 */ /* 0x000ea20008000a00 */
[----:B0-----:R-:W-:Y:S02]  /*0ea0*/  SEL R8, R8, RZ, P0 ;  /* 0x000000ff08087207 */ /* 0x001fe40000000000 */
[----:B------:R-:W-:-:S02]  /*0eb0*/  ISETP.GT.U32.AND P0, PT, R4, 0xe0, PT ;  /* 0x000000e00400780c */ /* 0x000fc40003f04070 */
[----:B-1----:R-:W-:Y:S02]  /*0ec0*/  SEL R6, R5, RZ, P6 ;  /* 0x000000ff05067207 */ /* 0x002fe40003000000 */
[----:B------:R-:W-:Y:S02]  /*0ed0*/  SEL R9, R9, RZ, P4 ;  /* 0x000000ff09097207 */ /* 0x000fe40002000000 */
[----:B------:R-:W-:Y:S02]  /*0ee0*/  IADD3 R6, PT, PT, R8, R6, R7 ;  /* 0x0000000608067210 */ /* 0x000fe40007ffe007 */
[----:B------:R-:W-:Y:S02]  /*0ef0*/  SEL R10, R10, RZ, P2 ;  /* 0x000000ff0a0a7207 */ /* 0x000fe40001000000 */
[----:B------:R-:W-:Y:S02]  /*0f00*/  ISETP.GT.U32.AND.EX P0, PT, R0, RZ, PT, P0 ;  /* 0x000000ff0000720c */ /* 0x000fe40003f04100 */
[----:B------:R-:W-:-:S02]  /*0f10*/  SEL R11, R11, RZ, P3 ;  /* 0x000000ff0b0b7207 */ /* 0x000fc40001800000 */
[----:B------:R-:W-:Y:S02]  /*0f20*/  IADD3 R6, PT, PT, R10, R6, R9 ;  /* 0x000000060a067210 */ /* 0x000fe40007ffe009 */
[----:B--2---:R-:W-:Y:S02]  /*0f30*/  SEL R2, R2, RZ, P1 ;  /* 0x000000ff02027207 */ /* 0x004fe40000800000 */
[----:B------:R-:W-:Y:S02]  /*0f40*/  SEL R3, R3, RZ, P0 ;  /* 0x000000ff03037207 */ /* 0x000fe40000000000 */
[----:B------:R-:W-:-:S05]  /*0f50*/  IADD3 R2, PT, PT, R2, R6, R11 ;  /* 0x0000000602027210 */ /* 0x000fca0007ffe00b */
[----:B------:R-:W-:Y:S01]  /*0f60*/  IMAD.IADD R7, R2, 0x1, R3 ;  /* 0x0000000102077824 */ /* 0x000fe200078e0203 */
[----:B------:R-:W-:Y:S06]  /*0f70*/  BRA `(.L_x_337) ;  /* 0x0000000c00a47947 */ /* 0x000fec0003800000 */
.L_x_323:
        /* <DEDUP_REMOVED lines=19> */
[----:B--2---:R-:W-:-:S04]  /*10b0*/  IADD3 R5, PT, PT, R7, R6, R5 ;  /* 0x0000000607057210 */ /* 0x004fc80007ffe005 */
[----:B---3--:R-:W-:Y:S01]  /*10c0*/  IADD3 R5, PT, PT, R12, R9, R5 ;  /* 0x000000090c057210 */ /* 0x008fe20007ffe005 */
[----:B------:R-:W-:Y:S01]  /*10d0*/  IMAD.MOV.U32 R9, RZ, RZ, 0x1000 ;  /* 0x00001000ff097424 */ /* 0x000fe200078e00ff */
[----:B------:R-:W-:-:S04]  /*10e0*/  IADD3 R12, P1, PT, R4, -0x1000, RZ ;  /* 0xfffff000040c7810 */ /* 0x000fc80007f3e0ff */
[----:B------:R-:W-:Y:S02]  /*10f0*/  ISETP.GE.U32.AND P0, PT, R12, 0x1000, PT ;  /* 0x000010000c00780c */ /* 0x000fe40003f06070 */
[----:B----4-:R-:W-:Y:S01]  /*1100*/  IADD3 R5, PT, PT, R14, R11, R5 ;  /* 0x0000000b0e057210 */ /* 0x010fe20007ffe005 */
[----:B------:R-:W-:Y:S01]  /*1110*/  IMAD.MOV.U32 R11, RZ, RZ, RZ ;  /* 0x000000ffff0b7224 */ /* 0x000fe200078e00ff */
[----:B------:R-:W-:-:S04]  /*1120*/  IADD3.X R14, PT, PT, R0, -0x1, RZ, P1, !PT ;  /* 0xffffffff000e7810 */ /* 0x000fc80000ffe4ff */
[----:B------:R-:W-:Y:S02]  /*1130*/  ISETP.GE.U32.AND.EX P0, PT, R14, RZ, PT, P0 ;  /* 0x000000ff0e00720c */ /* 0x000fe40003f06100 */
[----:B-----5:R-:W-:-:S04]  /*1140*/  IADD3 R5, PT, PT, R16, R13, R5 ;  /* 0x0000000d10057210 */ /* 0x020fc80007ffe005 */
[----:B------:R-:W-:-:S04]  /*1150*/  IADD3 R5, PT, PT, R18, R15, R5 ;  /* 0x0000000f12057210 */ /* 0x000fc80007ffe005 */
[----:B------:R-:W-:-:S04]  /*1160*/  IADD3 R5, PT, PT, R20, R17, R5 ;  /* 0x0000001114057210 */ /* 0x000fc80007ffe005 */
[----:B------:R-:W-:-:S05]  /*1170*/  IADD3 R5, PT, PT, R22, R19, R5 ;  /* 0x0000001316057210 */ /* 0x000fca0007ffe005 */
[----:B------:R-:W-:Y:S01]  /*1180*/  IMAD.IADD R10, R10, 0x1, R5 ;  /* 0x000000010a0a7824 */ /* 0x000fe200078e0205 */
[----:B------:R-:W-:Y:S06]  /*1190*/  @!P0 BRA `(.L_x_338) ;  /* 0x0000000000a08947 */ /* 0x000fec0003800000 */
[----:B------:R-:W0:Y:S01]  /*11a0*/  LDC.64 R4, c[0x0][0x390] ;  /* 0x0000e400ff047b82 */ /* 0x000e220000000a00 */
[----:B------:R-:W-:Y:S02]  /*11b0*/  IMAD.MOV.U32 R9, RZ, RZ, 0x1000 ;  /* 0x00001000ff097424 */ /* 0x000fe400078e00ff */
[----:B------:R-:W-:-:S07]  /*11c0*/  IMAD.MOV.U32 R11, RZ, RZ, RZ ;  /* 0x000000ffff0b7224 */ /* 0x000fce00078e00ff */
.L_x_340:
[----:B------:R-:W-:-:S04]  /*11d0*/  LEA R6, P0, R9, R2, 0x2 ;  /* 0x0000000209067211 */ /* 0x000fc800078010ff */
[----:B------:R-:W-:-:S05]  /*11e0*/  LEA.HI.X R7, R9, R3, R11, 0x2, P0 ;  /* 0x0000000309077211 */ /* 0x000fca00000f140b */
        /* <DEDUP_REMOVED lines=16> */
[----:B--2---:R-:W-:-:S02]  /*12f0*/  IADD3 R25, PT, PT, R26, R25, R10 ;  /* 0x000000191a197210 */ /* 0x004fc40007ffe00a */
[----:B0-----:R-:W-:-:S04]  /*1300*/  IADD3 R10, P1, PT, -R9, R4, RZ ;  /* 0x00000004090a7210 */ /* 0x001fc80007f3e1ff */
[----:B------:R-:W-:Y:S02]  /*1310*/  ISETP.GE.U32.AND P0, PT, R10, 0x1000, PT ;  /* 0x000010000a00780c */ /* 0x000fe40003f06070 */
[----:B---3--:R-:W-:-:S04]  /*1320*/  IADD3 R25, PT, PT, R28, R27, R25 ;  /* 0x0000001b1c197210 */ /* 0x008fc80007ffe019 */
[----:B----4-:R-:W-:-:S04]  /*1330*/  IADD3 R23, PT, PT, R23, R24, R25 ;  /* 0x0000001817177210 */ /* 0x010fc80007ffe019 */
[----:B-----5:R-:W-:Y:S01]  /*1340*/  IADD3 R21, PT, PT, R21, R0, R23 ;  /* 0x0000000015157210 */ /* 0x020fe20007ffe017 */
[----:B------:R-:W-:-:S04]  /*1350*/  IMAD.MOV.U32 R0, RZ, RZ, R5 ;  /* 0x000000ffff007224 */ /* 0x000fc800078e0005 */
[----:B------:R-:W-:Y:S01]  /*1360*/  IMAD.X R10, R0, 0x1, ~R11, P1 ;  /* 0x00000001000a7824 */ /* 0x000fe200008e0e0b */
[----:B------:R-:W-:-:S04]  /*1370*/  IADD3 R13, PT, PT, R16, R13, R21 ;  /* 0x0000000d100d7210 */ /* 0x000fc80007ffe015 */
[----:B------:R-:W-:Y:S02]  /*1380*/  ISETP.GE.U32.AND.EX P0, PT, R10, RZ, PT, P0 ;  /* 0x000000ff0a00720c */ /* 0x000fe40003f06100 */
[----:B------:R-:W-:-:S04]  /*1390*/  IADD3 R13, PT, PT, R18, R15, R13 ;  /* 0x0000000f120d7210 */ /* 0x000fc80007ffe00d */
[----:B------:R-:W-:-:S04]  /*13a0*/  IADD3 R13, PT, PT, R20, R17, R13 ;  /* 0x00000011140d7210 */ /* 0x000fc80007ffe00d */
[----:B------:R-:W-:-:S03]  /*13b0*/  IADD3 R10, PT, PT, R22, R19, R13 ;  /* 0x00000013160a7210 */ /* 0x000fc60007ffe00d */
[----:B------:R-:W-:Y:S05]  /*13c0*/  @!P0 BRA `(.L_x_339) ;  /* 0x0000000400e88947 */ /* 0x000fea0003800000 */
[----:B------:R-:W-:-:S05]  /*13d0*/  IADD3 R9, P0, PT, R9, 0x1000, RZ ;  /* 0x0000100009097810 */ /* 0x000fca0007f1e0ff */
[----:B------:R-:W-:Y:S01]  /*13e0*/  IMAD.X R11, RZ, RZ, R11, P0 ;  /* 0x000000ffff0b7224 */ /* 0x000fe200000e060b */
[----:B------:R-:W-:-:S04]  /*13f0*/  ISETP.GT.U32.AND P0, PT, R9, R12, PT ;  /* 0x0000000c0900720c */ /* 0x000fc80003f04070 */
[----:B------:R-:W-:-:S13]  /*1400*/  ISETP.GT.U32.AND.EX P0, PT, R11, R14, PT, P0 ;  /* 0x0000000e0b00720c */ /* 0x000fda0003f04100 */
[----:B------:R-:W-:Y:S05]  /*1410*/  @!P0 BRA `(.L_x_340) ;  /* 0xfffffffc006c8947 */ /* 0x000fea000383ffff */
.L_x_338:
        /* <DEDUP_REMOVED lines=8> */
[----:B------:R-:W-:-:S04]  /*14a0*/  IADD3 R0, PT, PT, -R9, R4, R0 ;  /* 0x0000000409007210 */ /* 0x000fc80007ffe100 */
[C---:B------:R-:W-:Y:S02]  /*14b0*/  ISETP.GE.U32.AND P0, PT, R0.reuse, 0xf00, PT ;  /* 0x00000f000000780c */ /* 0x040fe40003f06070 */
[----:B------:R-:W-:Y:S01]  /*14c0*/  LEA.HI R4, R0, 0x1, RZ, 0x18 ;  /* 0x0000000100047811 */ /* 0x000fe200078fc0ff */
[----:B------:R-:W-:-:S03]  /*14d0*/  IMAD.MOV.U32 R0, RZ, RZ, R8 ;  /* 0x000000ffff007224 */ /* 0x000fc600078e0008 */
[----:B------:R-:W-:-:S04]  /*14e0*/  LOP3.LUT R24, R4, 0xf, RZ, 0xc0, !PT ;  /* 0x0000000f04187812 */ /* 0x000fc800078ec0ff */
[----:B------:R-:W-:-:S03]  /*14f0*/  ISETP.NE.AND P1, PT, R24, RZ, PT ;  /* 0x000000ff1800720c */ /* 0x000fc60003f25270 */
[----:B------:R-:W-:Y:S10]  /*1500*/  @!P0 BRA `(.L_x_343) ;  /* 0x0000000000a48947 */ /* 0x000ff40003800000 */
[----:B------:R-:W0:Y:S01]  /*1510*/  LDCU.64 UR4, c[0x0][0x380] ;  /* 0x00007000ff0477ac */ /* 0x000e220008000a00 */
[----:B------:R-:W-:Y:S02]  /*1520*/  IADD3 R3, P0, PT, R8, R9, RZ ;  /* 0x0000000908037210 */ /* 0x000fe40007f1e0ff */
[----:B------:R-:W-:-:S03]  /*1530*/  LOP3.LUT R6, R4, 0x1fffff0, RZ, 0xc0, !PT ;  /* 0x01fffff004067812 */ /* 0x000fc600078ec0ff */
[----:B------:R-:W-:Y:S02]  /*1540*/  IMAD.X R0, RZ, RZ, R11, P0 ;  /* 0x000000ffff007224 */ /* 0x000fe400000e060b */
[----:B------:R-:W-:Y:S01]  /*1550*/  IMAD.MOV R6, RZ, RZ, -R6 ;  /* 0x000000ffff067224 */ /* 0x000fe200078e0a06 */
[----:B0-----:R-:W-:-:S04]  /*1560*/  LEA R15, P2, R3, UR4, 0x2 ;  /* 0x00000004030f7c11 */ /* 0x001fc8000f8410ff */
[----:B------:R-:W-:Y:S02]  /*1570*/  IADD3 R15, P0, PT, R15, 0x2000, RZ ;  /* 0x000020000f0f7810 */ /* 0x000fe40007f1e0ff */
[----:B------:R-:W-:Y:S01]  /*1580*/  LEA.HI.X R3, R3, UR5, R0, 0x2, P2 ;  /* 0x0000000503037c11 */ /* 0x000fe200090f1400 */
[----:B------:R-:W-:-:S04]  /*1590*/  IMAD.MOV.U32 R0, RZ, RZ, R8 ;  /* 0x000000ffff007224 */ /* 0x000fc800078e0008 */
[----:B------:R-:W-:-:S07]  /*15a0*/  IMAD.X R3, RZ, RZ, R3, P0 ;  /* 0x000000ffff037224 */ /* 0x000fce00000e0603 */
.L_x_344:
        /* <DEDUP_REMOVED lines=31> */
.L_x_343:
[----:B------:R-:W-:Y:S05]  /*17a0*/  BSYNC.RECONVERGENT B2 ;  /* 0x0000000000027941 */ /* 0x000fea0003800200 */
.L_x_342:
        /* <DEDUP_REMOVED lines=24> */
.L_x_346:
[----:B------:R-:W-:Y:S05]  /*1930*/  BSYNC.RECONVERGENT B2 ;  /* 0x0000000000027941 */ /* 0x000fea0003800200 */
.L_x_345:
        /* <DEDUP_REMOVED lines=18> */
.L_x_348:
[----:B------:R-:W-:Y:S05]  /*1a60*/  BSYNC.RECONVERGENT B2 ;  /* 0x0000000000027941 */ /* 0x000fea0003800200 */
.L_x_347:
[----:B------:R-:W-:Y:S05]  /*1a70*/  @!P1 BRA `(.L_x_341) ;  /* 0x0000000000389947 */ /* 0x000fea0003800000 */
[----:B------:R-:W0:Y:S01]  /*1a80*/  LDCU.64 UR4, c[0x0][0x380] ;  /* 0x00007000ff0477ac */ /* 0x000e220008000a00 */
[----:B------:R-:W-:Y:S01]  /*1a90*/  IADD3 R5, P0, PT, R0, R9, RZ ;  /* 0x0000000900057210 */ /* 0x000fe20007f1e0ff */
[----:B------:R-:W-:-:S04]  /*1aa0*/  IMAD.MOV R0, RZ, RZ, -R6 ;  /* 0x000000ffff007224 */ /* 0x000fc800078e0a06 */
[----:B------:R-:W-:Y:S01]  /*1ab0*/  IMAD.X R4, RZ, RZ, R11, P0 ;  /* 0x000000ffff047224 */ /* 0x000fe200000e060b */
[----:B0-----:R-:W-:-:S04]  /*1ac0*/  LEA R2, P1, R5, UR4, 0x2 ;  /* 0x0000000405027c11 */ /* 0x001fc8000f8210ff */
[----:B------:R-:W-:-:S09]  /*1ad0*/  LEA.HI.X R5, R5, UR5, R4, 0x2, P1 ;  /* 0x0000000505057c11 */ /* 0x000fd200088f1404 */
.L_x_349:
[----:B------:R-:W-:-:S06]  /*1ae0*/  IMAD.MOV.U32 R3, RZ, RZ, R5 ;  /* 0x000000ffff037224 */ /* 0x000fcc00078e0005 */
[----:B------:R0:W2:Y:S01]  /*1af0*/  LDG.E R3, desc[UR6][R2.64] ;  /* 0x0000000602037981 */ /* 0x0000a2000c1e1900 */
[----:B------:R-:W-:-:S05]  /*1b00*/  VIADD R0, R0, 0x1 ;  /* 0x0000000100007836 */ /* 0x000fca0000000000 */
[----:B------:R-:W-:Y:S02]  /*1b10*/  ISETP.NE.AND P0, PT, R0, RZ, PT ;  /* 0x000000ff0000720c */ /* 0x000fe40003f05270 */
[----:B0-----:R-:W-:-:S05]  /*1b20*/  IADD3 R2, P1, PT, R2, 0x400, RZ ;  /* 0x0000040002027810 */ /* 0x001fca0007f3e0ff */
[----:B------:R-:W-:Y:S02]  /*1b30*/  IMAD.X R5, RZ, RZ, R5, P1 ;  /* 0x000000ffff057224 */ /* 0x000fe400008e0605 */
[----:B--2---:R-:W-:-:S04]  /*1b40*/  IMAD.IADD R10, R3, 0x1, R10 ;  /* 0x00000001030a7824 */ /* 0x004fc800078e020a */
[----:B------:R-:W-:Y:S05]  /*1b50*/  @P0 BRA `(.L_x_349) ;  /* 0xfffffffc00e00947 */ /* 0x000fea000383ffff */
.L_x_341:
[----:B------:R-:W-:Y:S05]  /*1b60*/  BSYNC.RECONVERGENT B1 ;  /* 0x0000000000017941 */ /* 0x000fea0003800200 */
.L_x_339:
[----:B------:R-:W0:Y:S01]  /*1b70*/  S2R R6, SR_LANEID ;  /* 0x0000000000067919 */ /* 0x000e220000000000 */
[----:B------:R-:W-:Y:S01]  /*1b80*/  ISETP.NE.AND P5, PT, R8, RZ, PT ;  /* 0x000000ff0800720c */ /* 0x000fe20003fa5270 */
        /* <DEDUP_REMOVED lines=39> */
[----:B------:R-:W-:-:S07]  /*1e00*/  IMAD.IADD R7, R0, 0x1, R3 ;  /* 0x0000000100077824 */ /* 0x000fce00078e0203 */
.L_x_337:
[----:B------:R-:W-:Y:S05]  /*1e10*/  BSYNC.RECONVERGENT B0 ;  /* 0x0000000000007941 */ /* 0x000fea0003800200 */
.L_x_322:
[----:B------:R-:W-:Y:S05]  /*1e20*/  @P5 EXIT ;  /* 0x000000000000594d */ /* 0x000fea0003800000 */
[----:B------:R-:W3:Y:S01]  /*1e30*/  LDC.64 R2, c[0x0][0x388] ;  /* 0x0000e200ff027b82 */ /* 0x000ee20000000a00 */
[----:B------:R-:W0:Y:S02]  /*1e40*/  LDCU UR4, c[0x0][0x39c] ;  /* 0x00007380ff0477ac */ /* 0x000e240008000800 */
[----:B012---:R-:W-:-:S05]  /*1e50*/  VIADD R7, R7, UR4 ;  /* 0x0000000407077c36 */ /* 0x007fca0008000000 */
[----:B---3--:R-:W-:Y:S01]  /*1e60*/  STG.E desc[UR6][R2.64], R7 ;  /* 0x0000000702007986 */ /* 0x008fe2000c101906 */
[----:B------:R-:W-:Y:S05]  /*1e70*/  EXIT ;  /* 0x000000000000794d */ /* 0x000fea0003800000 */
.L_x_350:
        /* <DEDUP_REMOVED lines=16> */
.L_x_895:


//--------------------- .text._ZN3cub18CUB_300001_SM_10006detail6reduce28DeviceReduceSingleTileKernelINS2_10policy_hubIijN4cuda3std3__44plusIiEEE10Policy1000EPiSC_iS9_iiNS7_10__identityEEEvT0_T1_T2_T3_T4_T6_ --------------------------
	.section	.text._ZN3cub18CUB_300001_SM_10006detail6reduce28DeviceReduceSingleTileKernelINS2_10policy_hubIijN4cuda3std3__44plusIiEEE10Policy1000EPiSC_iS9_iiNS7_10__identityEEEvT0_T1_T2_T3_T4_T6_,"ax",@progbits
	.align	128
        .global         _ZN3cub18CUB_300001_SM_10006detail6reduce28DeviceReduceSingleTileKernelINS2_10policy_hubIijN4cuda3std3__44plusIiEEE10Policy1000EPiSC_iS9_iiNS7_10__identityEEEvT0_T1_T2_T3_T4_T6_
        .type           _ZN3cub18CUB_300001_SM_10006detail6reduce28DeviceReduceSingleTileKernelINS2_10policy_hubIijN4cuda3std3__44plusIiEEE10Policy1000EPiSC_iS9_iiNS7_10__identityEEEvT0_T1_T2_T3_T4_T6_,@function
        .size           _ZN3cub18CUB_300001_SM_10006detail6reduce28DeviceReduceSingleTileKernelINS2_10policy_hubIijN4cuda3std3__44plusIiEEE10Policy1000EPiSC_iS9_iiNS7_10__identityEEEvT0_T1_T2_T3_T4_T6_,(.L_x_896 - _ZN3cub18CUB_300001_SM_10006detail6reduce28DeviceReduceSingleTileKernelINS2_10policy_hubIijN4cuda3std3__44plusIiEEE10Policy1000EPiSC_iS9_iiNS7_10__identityEEEvT0_T1_T2_T3_T4_T6_)
        .other          _ZN3cub18CUB_300001_SM_10006detail6reduce28DeviceReduceSingleTileKernelINS2_10policy_hubIijN4cuda3std3__44plusIiEEE10Policy1000EPiSC_iS9_iiNS7_10__identityEEEvT0_T1_T2_T3_T4_T6_,@"STO_CUDA_ENTRY STV_DEFAULT"
_ZN3cub18CUB_300001_SM_10006detail6reduce28DeviceReduceSingleTileKernelINS2_10policy_hubIijN4cuda3std3__44plusIiEEE10Policy1000EPiSC_iS9_iiNS7_10__identityEEEvT0_T1_T2_T3_T4_T6_:
.text._ZN3cub18CUB_300001_SM_10006detail6reduce28DeviceReduceSingleTileKernelINS2_10policy_hubIijN4cuda3std3__44plusIiEEE10Policy1000EPiSC_iS9_iiNS7_10__identityEEEvT0_T1_T2_T3_T4_T6_:
        /* <DEDUP_REMOVED lines=13> */
.L_x_351:
        /* <DEDUP_REMOVED lines=16> */
.L_x_356:
[----:B------:R-:W-:Y:S05]  /*01d0*/  BSYNC.RECONVERGENT B1 ;  /* 0x0000000000017941 */ /* 0x000fea0003800200 */
.L_x_355:
        /* <DEDUP_REMOVED lines=16> */
.L_x_361:
        /* <DEDUP_REMOVED lines=9> */
.L_x_360:
[----:B------:R-:W-:Y:S05]  /*0370*/  BSYNC.RECONVERGENT B2 ;  /* 0x0000000000027941 */ /* 0x000fea0003800200 */
.L_x_359:
        /* <DEDUP_REMOVED lines=8> */
.L_x_364:
        /* <DEDUP_REMOVED lines=35> */
.L_x_363:
[----:B------:R-:W-:Y:S05]  /*0630*/  BSYNC.RECONVERGENT B2 ;  /* 0x0000000000027941 */ /* 0x000fea0003800200 */
.L_x_362:
        /* <DEDUP_REMOVED lines=22> */
.L_x_366:
[----:B------:R-:W-:Y:S05]  /*07a0*/  BSYNC.RECONVERGENT B2 ;  /* 0x0000000000027941 */ /* 0x000fea0003800200 */
.L_x_365:
        /* <DEDUP_REMOVED lines=10> */
.L_x_358:
[----:B------:R-:W-:Y:S05]  /*0850*/  BSYNC.RECONVERGENT B1 ;  /* 0x0000000000017941 */ /* 0x000fea0003800200 */
.L_x_357:
        /* <DEDUP_REMOVED lines=45> */
.L_x_367:
        /* <DEDUP_REMOVED lines=67> */
.L_x_354:
        /* <DEDUP_REMOVED lines=22> */
.L_x_371:
        /* <DEDUP_REMOVED lines=20> */
.L_x_369:
        /* <DEDUP_REMOVED lines=20> */
.L_x_375:
        /* <DEDUP_REMOVED lines=8> */
.L_x_374:
[----:B------:R-:W-:Y:S05]  /*13c0*/  BSYNC.RECONVERGENT B2 ;  /* 0x0000000000027941 */ /* 0x000fea0003800200 */
.L_x_373:
        /* <DEDUP_REMOVED lines=16> */
.L_x_378:
        /* <DEDUP_REMOVED lines=39> */
.L_x_377:
[----:B------:R-:W-:Y:S05]  /*1740*/  BSYNC.RECONVERGENT B2 ;  /* 0x0000000000027941 */ /* 0x000fea0003800200 */
.L_x_376:
        /* <DEDUP_REMOVED lines=27> */
.L_x_380:
[----:B------:R-:W-:Y:S05]  /*1900*/  BSYNC.RECONVERGENT B2 ;  /* 0x0000000000027941 */ /* 0x000fea0003800200 */
.L_x_379:
        /* <DEDUP_REMOVED lines=10> */
.L_x_372:
[----:B------:R-:W-:Y:S05]  /*19b0*/  BSYNC.RECONVERGENT B1 ;  /* 0x0000000000017941 */ /* 0x000fea0003800200 */
.L_x_370:
        /* <DEDUP_REMOVED lines=43> */
.L_x_353:
        /* <DEDUP_REMOVED lines=12> */
.L_x_383:
[----:B------:R-:W-:Y:S05]  /*1d30*/  BSYNC.RECONVERGENT B1 ;  /* 0x0000000000017941 */ /* 0x000fea0003800200 */
.L_x_382:
        /* <DEDUP_REMOVED lines=16> */
.L_x_388:
        /* <DEDUP_REMOVED lines=9> */
.L_x_387:
[----:B------:R-:W-:Y:S05]  /*1ed0*/  BSYNC.RECONVERGENT B2 ;  /* 0x0000000000027941 */ /* 0x000fea0003800200 */
.L_x_386:
        /* <DEDUP_REMOVED lines=8> */
.L_x_391:
        /* <DEDUP_REMOVED lines=35> */
.L_x_390:
[----:B------:R-:W-:Y:S05]  /*2190*/  BSYNC.RECONVERGENT B2 ;  /* 0x0000000000027941 */ /* 0x000fea0003800200 */
.L_x_389:
        /* <DEDUP_REMOVED lines=22> */
.L_x_393:
[----:B------:R-:W-:Y:S05]  /*2300*/  BSYNC.RECONVERGENT B2 ;  /* 0x0000000000027941 */ /* 0x000fea0003800200 */
.L_x_392:
        /* <DEDUP_REMOVED lines=10> */
.L_x_385:
[----:B------:R-:W-:Y:S05]  /*23b0*/  BSYNC.RECONVERGENT B1 ;  /* 0x0000000000017941 */ /* 0x000fea0003800200 */
.L_x_384:
        /* <DEDUP_REMOVED lines=45> */
.L_x_394:
        /* <DEDUP_REMOVED lines=67> */
.L_x_381:
        /* <DEDUP_REMOVED lines=33> */
.L_x_397:
        /* <DEDUP_REMOVED lines=32> */
.L_x_395:
        /* <DEDUP_REMOVED lines=20> */
.L_x_401:
        /* <DEDUP_REMOVED lines=8> */
.L_x_400:
[----:B------:R-:W-:Y:S05]  /*3090*/  BSYNC.RECONVERGENT B2 ;  /* 0x0000000000027941 */ /* 0x000fea0003800200 */
.L_x_399:
        /* <DEDUP_REMOVED lines=16> */
.L_x_404:
        /* <DEDUP_REMOVED lines=39> */
.L_x_403:
[----:B------:R-:W-:Y:S05]  /*3410*/  BSYNC.RECONVERGENT B2 ;  /* 0x0000000000027941 */ /* 0x000fea0003800200 */
.L_x_402:
        /* <DEDUP_REMOVED lines=27> */
.L_x_406:
[----:B------:R-:W-:Y:S05]  /*35d0*/  BSYNC.RECONVERGENT B2 ;  /* 0x0000000000027941 */ /* 0x000fea0003800200 */
.L_x_405:
        /* <DEDUP_REMOVED lines=10> */
.L_x_398:
[----:B------:R-:W-:Y:S05]  /*3680*/  BSYNC.RECONVERGENT B1 ;  /* 0x0000000000017941 */ /* 0x000fea0003800200 */
.L_x_396:
        /* <DEDUP_REMOVED lines=42> */
.L_x_368:
[----:B------:R-:W-:Y:S05]  /*3930*/  BSYNC.RECONVERGENT B0 ;  /* 0x0000000000007941 */ /* 0x000fea0003800200 */
.L_x_352:
[----:B------:R-:W-:Y:S05]  /*3940*/  @P0 EXIT ;  /* 0x000000000000094d */ /* 0x000fea0003800000 */
[----:B-1----:R-:W1:Y:S01]  /*3950*/  LDC.64 R4, c[0x0][0x388] ;  /* 0x0000e200ff047b82 */ /* 0x002e620000000a00 */
[----:B------:R-:W0:Y:S02]  /*3960*/  LDCU UR4, c[0x0][0x398] ;  /* 0x00007300ff0477ac */ /* 0x000e240008000800 */
[----:B0-234-:R-:W-:-:S05]  /*3970*/  VIADD R3, R3, UR4 ;  /* 0x0000000403037c36 */ /* 0x01dfca0008000000 */
[----:B-1----:R-:W-:Y:S01]  /*3980*/  STG.E desc[UR6][R4.64], R3 ;  /* 0x0000000304007986 */ /* 0x002fe2000c101906 */
[----:B------:R-:W-:Y:S05]  /*3990*/  EXIT ;  /* 0x000000000000794d */ /* 0x000fea0003800000 */
.L_x_407:
        /* <DEDUP_REMOVED lines=14> */
.L_x_896:


//--------------------- .text._ZN3cub18CUB_300001_SM_10006detail6reduce18DeviceReduceKernelINS2_10policy_hubIijN4cuda3std3__44plusIiEEE10Policy1000EN6thrust24THRUST_300001_SM_1000_NS6detail15normal_iteratorINSD_10device_ptrIiEEEEjS9_iNS7_10__identityEEEvT0_PT3_T1_NS0_13GridEvenShareISN_EET2_T4_ --------------------------
	.section	.text._ZN3cub18CUB_300001_SM_10006detail6reduce18DeviceReduceKernelINS2_10policy_hubIijN4cuda3std3__44plusIiEEE10Policy1000EN6thrust24THRUST_300001_SM_1000_NS6detail15normal_iteratorINSD_10device_ptrIiEEEEjS9_iNS7_10__identityEEEvT0_PT3_T1_NS0_13GridEvenShareISN_EET2_T4_,"ax",@progbits
	.align	128
        .global         _ZN3cub18CUB_300001_SM_10006detail6reduce18DeviceReduceKernelINS2_10policy_hubIijN4cuda3std3__44plusIiEEE10Policy1000EN6thrust24THRUST_300001_SM_1000_NS6detail15normal_iteratorINSD_10device_ptrIiEEEEjS9_iNS7_10__identityEEEvT0_PT3_T1_NS0_13GridEvenShareISN_EET2_T4_
        .type           _ZN3cub18CUB_300001_SM_10006detail6reduce18DeviceReduceKernelINS2_10policy_hubIijN4cuda3std3__44plusIiEEE10Policy1000EN6thrust24THRUST_300001_SM_1000_NS6detail15normal_iteratorINSD_10device_ptrIiEEEEjS9_iNS7_10__identityEEEvT0_PT3_T1_NS0_13GridEvenShareISN_EET2_T4_,@function
        .size           _ZN3cub18CUB_300001_SM_10006detail6reduce18DeviceReduceKernelINS2_10policy_hubIijN4cuda3std3__44plusIiEEE10Policy1000EN6thrust24THRUST_300001_SM_1000_NS6detail15normal_iteratorINSD_10device_ptrIiEEEEjS9_iNS7_10__identityEEEvT0_PT3_T1_NS0_13GridEvenShareISN_EET2_T4_,(.L_x_897 - _ZN3cub18CUB_300001_SM_10006detail6reduce18DeviceReduceKernelINS2_10policy_hubIijN4cuda3std3__44plusIiEEE10Policy1000EN6thrust24THRUST_300001_SM_1000_NS6detail15normal_iteratorINSD_10device_ptrIiEEEEjS9_iNS7_10__identityEEEvT0_PT3_T1_NS0_13GridEvenShareISN_EET2_T4_)
        .other          _ZN3cub18CUB_300001_SM_10006detail6reduce18DeviceReduceKernelINS2_10policy_hubIijN4cuda3std3__44plusIiEEE10Policy1000EN6thrust24THRUST_300001_SM_1000_NS6detail15normal_iteratorINSD_10device_ptrIiEEEEjS9_iNS7_10__identityEEEvT0_PT3_T1_NS0_13GridEvenShareISN_EET2_T4_,@"STO_CUDA_ENTRY STV_DEFAULT"
_ZN3cub18CUB_300001_SM_10006detail6reduce18DeviceReduceKernelINS2_10policy_hubIijN4cuda3std3__44plusIiEEE10Policy1000EN6thrust24THRUST_300001_SM_1000_NS6detail15normal_iteratorINSD_10device_ptrIiEEEEjS9_iNS7_10__identityEEEvT0_PT3_T1_NS0_13GridEvenShareISN_EET2_T4_:
.text._ZN3cub18CUB_300001_SM_10006detail6reduce18DeviceReduceKernelINS2_10policy_hubIijN4cuda3std3__44plusIiEEE10Policy1000EN6thrust24THRUST_300001_SM_1000_NS6detail15normal_iteratorINSD_10device_ptrIiEEEEjS9_iNS7_10__identityEEEvT0_PT3_T1_NS0_13GridEvenShareISN_EET2_T4_:
        /* <DEDUP_REMOVED lines=20> */
.L_x_411:
[----:B------:R-:W-:Y:S05]  /*0140*/  BSYNC.RECONVERGENT B1 ;  /* 0x0000000000017941 */ /* 0x000fea0003800200 */
.L_x_410:
        /* <DEDUP_REMOVED lines=14> */
[----:B------:R-:W-:Y:S01]  /*0230*/  IMAD R4, R3, 0x1000, R4 ;  /* 0x0000100003047824 */ /* 0x000fe200078e0204 */
[----:B------:R-:W-:-:S07]  /*0240*/  IADD3 R8, PT, PT, -R8, RZ, RZ ;  /* 0x000000ff08087210 */ /* 0x000fce0007ffe1ff */
.L_x_417:
[----:B------:R-:W1:Y:S01]  /*0250*/  LDC.64 R12, c[0x0][0x380] ;  /* 0x0000e000ff0c7b82 */ /* 0x000e620000000a00 */
[----:B------:R-:W-:-:S04]  /*0260*/  VIADD R21, R4, 0x100 ;  /* 0x0000010004157836 */ /* 0x000fc80000000000 */
[----:B-1----:R-:W-:-:S04]  /*0270*/  IMAD.WIDE.U32 R20, R21, 0x4, R12 ;  /* 0x0000000415147825 */ /* 0x002fc800078e000c */
[C---:B------:R-:W-:Y:S01]  /*0280*/  IMAD.WIDE.U32 R16, R4.reuse, 0x4, R12 ;  /* 0x0000000404107825 */ /* 0x040fe200078e000c */
[----:B0-----:R-:W2:Y:S04]  /*0290*/  LDG.E R15, desc[UR6][R20.64] ;  /* 0x00000006140f7981 */ /* 0x001ea8000c1e1900 */
[----:B------:R0:W2:Y:S01]  /*02a0*/  LDG.E R9, desc[UR6][R16.64] ;  /* 0x0000000610097981 */ /* 0x0000a2000c1e1900 */
[C---:B------:R-:W-:Y:S02]  /*02b0*/  VIADD R29, R4.reuse, 0x600 ;  /* 0x00000600041d7836 */ /* 0x040fe40000000000 */
[C---:B------:R-:W-:Y:S01]  /*02c0*/  VIADD R27, R4.reuse, 0x300 ;  /* 0x00000300041b7836 */ /* 0x040fe20000000000 */
[C---:B------:R-:W-:Y:S01]  /*02d0*/  IADD3 R28, PT, PT, R4.reuse, 0x800, RZ ;  /* 0x00000800041c7810 */ /* 0x040fe20007ffe0ff */
[----:B------:R-:W-:-:S02]  /*02e0*/  VIADD R11, R4, 0x200 ;  /* 0x00000200040b7836 */ /* 0x000fc40000000000 */
[----:B------:R-:W-:-:S04]  /*02f0*/  IMAD.WIDE.U32 R26, R27, 0x4, R12 ;  /* 0x000000041b1a7825 */ /* 0x000fc800078e000c */
[--C-:B0-----:R-:W-:Y:S02]  /*0300*/  IMAD.WIDE.U32 R16, R29, 0x4, R12.reuse ;  /* 0x000000041d107825 */ /* 0x101fe400078e000c */
[----:B------:R-:W3:Y:S02]  /*0310*/  LDG.E R26, desc[UR6][R26.64] ;  /* 0x000000061a1a7981 */ /* 0x000ee4000c1e1900 */
[C---:B------:R-:W-:Y:S02]  /*0320*/  VIADD R19, R4.reuse, 0x400 ;  /* 0x0000040004137836 */ /* 0x040fe40000000000 */
[C---:B------:R-:W-:Y:S01]  /*0330*/  VIADD R23, R4.reuse, 0x500 ;  /* 0x0000050004177836 */ /* 0x040fe20000000000 */
[----:B------:R0:W4:Y:S01]  /*0340*/  LDG.E R22, desc[UR6][R16.64] ;  /* 0x0000000610167981 */ /* 0x000122000c1e1900 */
[----:B------:R-:W-:Y:S02]  /*0350*/  VIADD R29, R4, 0x700 ;  /* 0x00000700041d7836 */ /* 0x000fe40000000000 */
        /* <DEDUP_REMOVED lines=21> */
[----:B--2--5:R-:W-:Y:S01]  /*04b0*/  IADD3 R9, PT, PT, R15, R9, R14 ;  /* 0x000000090f097210 */ /* 0x024fe20007ffe00e */
        /* <DEDUP_REMOVED lines=10> */
[----:B---3--:R-:W-:Y:S02]  /*0560*/  IADD3 R9, PT, PT, R26, R25, R9 ;  /* 0x000000191a097210 */ /* 0x008fe40007ffe009 */
[----:B------:R-:W-:Y:S02]  /*0570*/  IADD3 R8, PT, PT, R8, 0x10, RZ ;  /* 0x0000001008087810 */ /* 0x000fe40007ffe0ff */
[----:B----4-:R-:W-:-:S02]  /*0580*/  IADD3 R9, PT, PT, R23, R24, R9 ;  /* 0x0000001817097210 */ /* 0x010fc40007ffe009 */
[----:B------:R-:W-:Y:S02]  /*0590*/  ISETP.NE.AND P0, PT, R8, RZ, PT ;  /* 0x000000ff0800720c */ /* 0x000fe40003f05270 */
[----:B------:R-:W-:Y:S01]  /*05a0*/  IADD3 R9, PT, PT, R19, R22, R9 ;  /* 0x0000001613097210 */ /* 0x000fe20007ffe009 */
[----:B------:R-:W-:Y:S02]  /*05b0*/  VIADD R7, R7, 0x1000 ;  /* 0x0000100007077836 */ /* 0x000fe40000000000 */
[----:B------:R-:W-:Y:S01]  /*05c0*/  VIADD R4, R4, 0x1000 ;  /* 0x0000100004047836 */ /* 0x000fe20000000000 */
[----:B------:R-:W-:-:S04]  /*05d0*/  IADD3 R9, PT, PT, R11, R18, R9 ;  /* 0x000000120b097210 */ /* 0x000fc80007ffe009 */
[----:B--2---:R-:W-:-:S04]  /*05e0*/  IADD3 R9, PT, PT, R15, R10, R9 ;  /* 0x0000000a0f097210 */ /* 0x004fc80007ffe009 */
[----:B------:R-:W-:-:S04]  /*05f0*/  IADD3 R9, PT, PT, R29, R16, R9 ;  /* 0x000000101d097210 */ /* 0x000fc80007ffe009 */
[----:B------:R-:W-:Y:S01]  /*0600*/  IADD3 R14, PT, PT, R12, R20, R9 ;  /* 0x000000140c0e7210 */ /* 0x000fe20007ffe009 */
[----:B------:R-:W-:Y:S06]  /*0610*/  @P0 BRA `(.L_x_417) ;  /* 0xfffffffc000c0947 */ /* 0x000fec000383ffff */
[----:B------:R-:W-:Y:S05]  /*0620*/  BSYNC.RECONVERGENT B3 ;  /* 0x0000000000037941 */ /* 0x000fea0003800200 */
.L_x_416:
[----:B------:R-:W-:-:S07]  /*0630*/  VIADD R4, R7, 0xfffff800 ;  /* 0xfffff80007047836 */ /* 0x000fce0000000000 */
.L_x_415:
[----:B------:R-:W-:Y:S05]  /*0640*/  BSYNC.RECONVERGENT B2 ;  /* 0x0000000000027941 */ /* 0x000fea0003800200 */
.L_x_414:
        /* <DEDUP_REMOVED lines=10> */
[C---:B------:R-:W-:Y:S02]  /*06f0*/  VIADD R17, R27.reuse, 0x300 ;  /* 0x000003001b117836 */ /* 0x040fe40000000000 */
[C---:B------:R-:W-:Y:S01]  /*0700*/  VIADD R23, R27.reuse, 0x200 ;  /* 0x000002001b177836 */ /* 0x040fe20000000000 */
[C---:B------:R-:W-:Y:S01]  /*0710*/  IADD3 R7, PT, PT, R27.reuse, 0x400, RZ ;  /* 0x000004001b077810 */ /* 0x040fe20007ffe0ff */
[C---:B------:R-:W-:Y:S02]  /*0720*/  VIADD R9, R27.reuse, 0x500 ;  /* 0x000005001b097836 */ /* 0x040fe40000000000 */
[C---:B------:R-:W-:Y:S02]  /*0730*/  VIADD R25, R27.reuse, 0x600 ;  /* 0x000006001b197836 */ /* 0x040fe40000000000 */
        /* <DEDUP_REMOVED lines=18> */
[----:B--2--5:R-:W-:-:S04]  /*0860*/  IADD3 R18, PT, PT, R18, R15, R14 ;  /* 0x0000000f12127210 */ /* 0x024fc80007ffe00e */
[----:B---3--:R-:W-:-:S04]  /*0870*/  IADD3 R18, PT, PT, R16, R19, R18 ;  /* 0x0000001310127210 */ /* 0x008fc80007ffe012 */
[----:B----4-:R-:W-:-:S04]  /*0880*/  IADD3 R18, PT, PT, R8, R7, R18 ;  /* 0x0000000708127210 */ /* 0x010fc80007ffe012 */
[----:B------:R-:W-:-:S07]  /*0890*/  IADD3 R14, PT, PT, R10, R13, R18 ;  /* 0x0000000d0a0e7210 */ /* 0x000fce0007ffe012 */
.L_x_419:
[----:B------:R-:W-:Y:S05]  /*08a0*/  BSYNC.RECONVERGENT B2 ;  /* 0x0000000000027941 */ /* 0x000fea0003800200 */
.L_x_418:
        /* <DEDUP_REMOVED lines=8> */
[C---:B------:R-:W-:Y:S01]  /*0930*/  VIADD R13, R11.reuse, 0x100 ;  /* 0x000001000b0d7836 */ /* 0x040fe20000000000 */
[C---:B------:R-:W-:Y:S01]  /*0940*/  IADD3 R17, PT, PT, R11.reuse, 0x300, RZ ;  /* 0x000003000b117810 */ /* 0x040fe20007ffe0ff */
[C---:B0-----:R-:W-:Y:S02]  /*0950*/  VIADD R15, R11.reuse, 0x200 ;  /* 0x000002000b0f7836 */ /* 0x041fe40000000000 */
        /* <DEDUP_REMOVED lines=9> */
[----:B--2--5:R-:W-:-:S04]  /*09f0*/  IADD3 R14, PT, PT, R10, R9, R14 ;  /* 0x000000090a0e7210 */ /* 0x024fc80007ffe00e */
[----:B---3--:R-:W-:-:S07]  /*0a00*/  IADD3 R14, PT, PT, R6, R13, R14 ;  /* 0x0000000d060e7210 */ /* 0x008fce0007ffe00e */
.L_x_421:
[----:B------:R-:W-:Y:S05]  /*0a10*/  BSYNC.RECONVERGENT B2 ;  /* 0x0000000000027941 */ /* 0x000fea0003800200 */
.L_x_420:
[----:B------:R-:W-:Y:S05]  /*0a20*/  @!P1 BRA `(.L_x_413) ;  /* 0x0000000000289947 */ /* 0x000fea0003800000 */
[----:B------:R-:W1:Y:S01]  /*0a30*/  LDC.64 R6, c[0x0][0x380] ;  /* 0x0000e000ff067b82 */ /* 0x000e620000000a00 */
[----:B------:R-:W-:Y:S02]  /*0a40*/  IMAD R9, R3, 0x1000, R4 ;  /* 0x0000100003097824 */ /* 0x000fe400078e0204 */
[----:B------:R-:W-:-:S07]  /*0a50*/  IMAD.MOV R8, RZ, RZ, -R5 ;  /* 0x000000ffff087224 */ /* 0x000fce00078e0a05 */
.L_x_422:
[----:B-1----:R-:W-:-:S06]  /*0a60*/  IMAD.WIDE.U32 R4, R9, 0x4, R6 ;  /* 0x0000000409047825 */ /* 0x002fcc00078e0006 */
[----:B------:R-:W2:Y:S01]  /*0a70*/  LDG.E R5, desc[UR6][R4.64] ;  /* 0x0000000604057981 */ /* 0x000ea2000c1e1900 */
[----:B------:R-:W-:Y:S02]  /*0a80*/  VIADD R8, R8, 0x1 ;  /* 0x0000000108087836 */ /* 0x000fe40000000000 */
[----:B------:R-:W-:-:S03]  /*0a90*/  VIADD R9, R9, 0x100 ;  /* 0x0000010009097836 */ /* 0x000fc60000000000 */
[----:B------:R-:W-:Y:S01]  /*0aa0*/  ISETP.NE.AND P0, PT, R8, RZ, PT ;  /* 0x000000ff0800720c */ /* 0x000fe20003f05270 */
[----:B--2--5:R-:W-:-:S12]  /*0ab0*/  IMAD.IADD R14, R5, 0x1, R14 ;  /* 0x00000001050e7824 */ /* 0x024fd800078e020e */
[----:B------:R-:W-:Y:S05]  /*0ac0*/  @P0 BRA `(.L_x_422) ;  /* 0xfffffffc00e40947 */ /* 0x000fea000383ffff */
.L_x_413:
[----:B------:R-:W-:Y:S05]  /*0ad0*/  BSYNC.RECONVERGENT B1 ;  /* 0x0000000000017941 */ /* 0x000fea0003800200 */
.L_x_412:
[----:B------:R-:W-:-:S13]  /*0ae0*/  ISETP.GE.U32.AND P0, PT, R0, 0x100, PT ;  /* 0x000001000000780c */ /* 0x000fda0003f06070 */
[----:B------:R-:W-:Y:S05]  /*0af0*/  @!P0 BRA `(.L_x_423) ;  /* 0x0000000000ac8947 */ /* 0x000fea0003800000 */
[----:B------:R-:W1:Y:S01]  /*0b00*/  S2R R8, SR_LANEID ;  /* 0x0000000000087919 */ /* 0x000e620000000000 */
[----:B-----5:R-:W2:Y:S01]  /*0b10*/  SHFL.DOWN PT, R0, R14, 0x1, 0x1f ;  /* 0x08201f000e007f89 */ /* 0x020ea200000e0000 */
[C---:B-1----:R-:W-:Y:S02]  /*0b20*/  ISETP.GT.AND P0, PT, R8.reuse, 0x1e, PT ;  /* 0x0000001e0800780c */ /* 0x042fe40003f04270 */
[----:B------:R-:W-:Y:S02]  /*0b30*/  ISETP.NE.AND P1, PT, R8, RZ, PT ;  /* 0x000000ff0800720c */ /* 0x000fe40003f25270 */
[----:B--2---:R-:W-:Y:S02]  /*0b40*/  SEL R5, R0, RZ, !P0 ;  /* 0x000000ff00057207 */ /* 0x004fe40004000000 */
[----:B------:R-:W-:Y:S02]  /*0b50*/  ISETP.GT.AND P0, PT, R8, 0x1d, PT ;  /* 0x0000001d0800780c */ /* 0x000fe40003f04270 */
[----:B------:R-:W-:-:S05]  /*0b60*/  IADD3 R5, PT, PT, R5, R14, RZ ;  /* 0x0000000e05057210 */ /* 0x000fca0007ffe0ff */
[----:B------:R-:W1:Y:S02]  /*0b70*/  SHFL.DOWN PT, R0, R5, 0x2, 0x1f ;  /* 0x08401f0005007f89 */ /* 0x000e6400000e0000 */
[----:B------:R-:W-:Y:S01]  /*0b80*/  @!P1 MOV R6, 0x400 ;  /* 0x0000040000069802 */ /* 0x000fe20000000f00 */
[----:B------:R-:W2:Y:S01]  /*0b90*/  @!P1 S2R R9, SR_CgaCtaId ;  /* 0x0000000000099919 */ /* 0x000ea20000008800 */
[----:B-1----:R-:W-:Y:S02]  /*0ba0*/  SEL R0, R0, RZ, !P0 ;  /* 0x000000ff00007207 */ /* 0x002fe40004000000 */
[----:B------:R-:W-:-:S03]  /*0bb0*/  ISETP.GT.AND P0, PT, R8, 0x1b, PT ;  /* 0x0000001b0800780c */ /* 0x000fc60003f04270 */
[----:B------:R-:W-:-:S05]  /*0bc0*/  IMAD.IADD R0, R5, 0x1, R0 ;  /* 0x0000000105007824 */ /* 0x000fca00078e0200 */
[----:B------:R-:W1:Y:S01]  /*0bd0*/  SHFL.DOWN PT, R4, R0, 0x4, 0x1f ;  /* 0x08801f0000047f89 */ /* 0x000e6200000e0000 */
[----:B--2---:R-:W-:Y:S02]  /*0be0*/  @!P1 LEA R9, R9, R6, 0x18 ;  /* 0x0000000609099211 */ /* 0x004fe400078ec0ff */
[----:B-1----:R-:W-:Y:S02]  /*0bf0*/  SEL R7, R4, RZ, !P0 ;  /* 0x000000ff04077207 */ /* 0x002fe40004000000 */
[----:B------:R-:W-:-:S03]  /*0c00*/  ISETP.GT.AND P0, PT, R8, 0x17, PT ;  /* 0x000000170800780c */ /* 0x000fc60003f04270 */
[----:B------:R-:W-:Y:S01]  /*0c10*/  IMAD.IADD R7, R0, 0x1, R7 ;  /* 0x0000000100077824 */ /* 0x000fe200078e0207 */
[----:B------:R-:W-:-:S04]  /*0c20*/  @!P1 SHF.R.U32.HI R0, RZ, 0x3, R2 ;  /* 0x00000003ff009819 */ /* 0x000fc80000011602 */
[----:B------:R-:W1:Y:S01]  /*0c30*/  SHFL.DOWN PT, R4, R7, 0x8, 0x1f ;  /* 0x09001f0007047f89 */ /* 0x000e6200000e0000 */
[----:B------:R-:W-:-:S05]  /*0c40*/  @!P1 LOP3.LUT R0, R0, 0x7c, RZ, 0xc0, !PT ;  /* 0x0000007c00009812 */ /* 0x000fca00078ec0ff */
[----:B------:R-:W-:Y:S01]  /*0c50*/  @!P1 IMAD.IADD R0, R0, 0x1, R9 ;  /* 0x0000000100009824 */ /* 0x000fe200078e0209 */
[----:B-1----:R-:W-:Y:S02]  /*0c60*/  SEL R4, R4, RZ, !P0 ;  /* 0x000000ff04047207 */ /* 0x002fe40004000000 */
[----:B------:R-:W-:-:S03]  /*0c70*/  ISETP.GT.AND P0, PT, R8, 0xf, PT ;  /* 0x0000000f0800780c */ /* 0x000fc60003f04270 */
[----:B------:R-:W-:-:S05]  /*0c80*/  IMAD.IADD R4, R7, 0x1, R4 ;  /* 0x0000000107047824 */ /* 0x000fca00078e0204 */
[----:B------:R-:W1:Y:S02]  /*0c90*/  SHFL.DOWN PT, R5, R4, 0x10, 0x1f ;  /* 0x0a001f0004057f89 */ /* 0x000e6400000e0000 */
[----:B-1----:R-:W-:Y:S02]  /*0ca0*/  SEL R5, R5, RZ, !P0 ;  /* 0x000000ff05057207 */ /* 0x002fe40004000000 */
        /* <DEDUP_REMOVED lines=8> */
[----:B--2---:R-:W-:Y:S04]  /*0d30*/  LDS R0, [UR4+0xc] ;  /* 0x00000c04ff007984 */ /* 0x004fe80008000800 */
[----:B------:R-:W1:Y:S04]  /*0d40*/  LDS.128 R4, [UR4+0x10] ;  /* 0x00001004ff047984 */ /* 0x000e680008000c00 */
[----:B------:R-:W2:Y:S01]  /*0d50*/  LDS.64 R8, [UR4+0x20] ;  /* 0x00002004ff087984 */ /* 0x000ea20008000a00 */
[----:B-1----:R-:W-:-:S04]  /*0d60*/  IADD3 R0, PT, PT, R4, R0, R11 ;  /* 0x0000000004007210 */ /* 0x002fc80007ffe00b */
[----:B------:R-:W-:-:S04]  /*0d70*/  IADD3 R0, PT, PT, R6, R0, R5 ;  /* 0x0000000006007210 */ /* 0x000fc80007ffe005 */
[----:B--2---:R-:W-:-:S05]  /*0d80*/  IADD3 R0, PT, PT, R8, R0, R7 ;  /* 0x0000000008007210 */ /* 0x004fca0007ffe007 */
[----:B------:R-:W-:Y:S01]  /*0d90*/  IMAD.IADD R11, R0, 0x1, R9 ;  /* 0x00000001000b7824 */ /* 0x000fe200078e0209 */
[----:B------:R-:W-:Y:S06]  /*0da0*/  BRA `(.L_x_424) ;  /* 0x00000014007c7947 */ /* 0x000fec0003800000 */
.L_x_423:
[----:B------:R-:W-:Y:S01]  /*0db0*/  LOP3.LUT R4, R2, 0x3e0, RZ, 0xc0, !PT ;  /* 0x000003e002047812 */ /* 0x000fe200078ec0ff */
[----:B------:R-:W1:Y:S03]  /*0dc0*/  S2R R10, SR_LANEID ;  /* 0x00000000000a7919 */ /* 0x000e660000000000 */
[----:B------:R-:W-:Y:S02]  /*0dd0*/  LOP3.LUT R7, RZ, R4, RZ, 0x33, !PT ;  /* 0x00000004ff077212 */ /* 0x000fe400078e33ff */
[----:B------:R-:W-:-:S03]  /*0de0*/  IADD3 R5, PT, PT, R4, 0x20, RZ ;  /* 0x0000002004057810 */ /* 0x000fc60007ffe0ff */
[----:B------:R-:W-:Y:S01]  /*0df0*/  IMAD.IADD R7, R0, 0x1, R7 ;  /* 0x0000000100077824 */ /* 0x000fe200078e0207 */
[----:B------:R-:W-:-:S04]  /*0e00*/  ISETP.GT.U32.AND P0, PT, R5, R0, PT ;  /* 0x000000000500720c */ /* 0x000fc80003f04070 */
[----:B------:R-:W-:-:S05]  /*0e10*/  SEL R7, R7, 0x1f, P0 ;  /* 0x0000001f07077807 */ /* 0x000fca0000000000 */
[----:B-----5:R-:W2:Y:S01]  /*0e20*/  SHFL.DOWN PT, R4, R14, 0x1, R7 ;  /* 0x082000000e047989 */ /* 0x020ea200000e0007 */
[CC--:B-1----:R-:W-:Y:S01]  /*0e30*/  ISETP.GE.AND P0, PT, R10.reuse, R7.reuse, PT ;  /* 0x000000070a00720c */ /* 0x0c2fe20003f06270 */
[C---:B------:R-:W-:Y:S01]  /*0e40*/  VIADD R6, R10.reuse, 0x2 ;  /* 0x000000020a067836 */ /* 0x040fe20000000000 */
[C---:B------:R-:W-:Y:S01]  /*0e50*/  ISETP.NE.AND P1, PT, R10.reuse, RZ, PT ;  /* 0x000000ff0a00720c */ /* 0x040fe20003f25270 */
[----:B------:R-:W-:Y:S01]  /*0e60*/  VIADD R8, R10, 0x4 ;  /* 0x000000040a087836 */ /* 0x000fe20000000000 */
[----:B--2---:R-:W-:Y:S02]  /*0e70*/  SEL R5, R4, RZ, !P0 ;  /* 0x000000ff04057207 */ /* 0x004fe40004000000 */
[----:B------:R-:W-:-:S03]  /*0e80*/  ISETP.GT.AND P0, PT, R6, R7, PT ;  /* 0x000000070600720c */ /* 0x000fc60003f04270 */
[----:B------:R-:W-:-:S06]  /*0e90*/  IMAD.IADD R4, R5, 0x1, R14 ;  /* 0x0000000105047824 */ /* 0x000fcc00078e020e */
[----:B------:R-:W1:Y:S01]  /*0ea0*/  @!P1 S2R R11, SR_CgaCtaId ;  /* 0x00000000000b9919 */ /* 0x000e620000008800 */
[----:B------:R-:W-:Y:S01]  /*0eb0*/  @!P1 SHF.R.U32.HI R9, RZ, 0x3, R2 ;  /* 0x00000003ff099819 */ /* 0x000fe20000011602 */
[----:B------:R-:W2:Y:S03]  /*0ec0*/  SHFL.DOWN PT, R5, R4, 0x2, R7 ;  /* 0x0840000004057989 */ /* 0x000ea600000e0007 */
[----:B------:R-:W-:Y:S02]  /*0ed0*/  @!P1 LOP3.LUT R9, R9, 0x7c, RZ, 0xc0, !PT ;  /* 0x0000007c09099812 */ /* 0x000fe400078ec0ff */
[----:B--2---:R-:W-:Y:S02]  /*0ee0*/  SEL R5, R5, RZ, !P0 ;  /* 0x000000ff05057207 */ /* 0x004fe40004000000 */
[----:B------:R-:W-:-:S03]  /*0ef0*/  ISETP.GT.AND P0, PT, R8, R7, PT ;  /* 0x000000070800720c */ /* 0x000fc60003f04270 */
[----:B------:R-:W-:Y:S01]  /*0f00*/  IMAD.IADD R6, R4, 0x1, R5 ;  /* 0x0000000104067824 */ /* 0x000fe200078e0205 */
[----:B------:R-:W-:-:S04]  /*0f10*/  IADD3 R4, PT, PT, R10, 0x8, RZ ;  /* 0x000000080a047810 */ /* 0x000fc80007ffe0ff */
[----:B------:R-:W2:Y:S02]  /*0f20*/  SHFL.DOWN PT, R5, R6, 0x4, R7 ;  /* 0x0880000006057989 */ /* 0x000ea400000e0007 */
[----:B--2---:R-:W-:Y:S02]  /*0f30*/  SEL R5, R5, RZ, !P0 ;  /* 0x000000ff05057207 */ /* 0x004fe40004000000 */
[----:B------:R-:W-:-:S03]  /*0f40*/  ISETP.GT.AND P0, PT, R4, R7, PT ;  /* 0x000000070400720c */ /* 0x000fc60003f04270 */
[----:B------:R-:W-:Y:S02]  /*0f50*/  IMAD.IADD R8, R6, 0x1, R5 ;  /* 0x0000000106087824 */ /* 0x000fe400078e0205 */
[----:B------:R-:W-:Y:S01]  /*0f60*/  VIADD R6, R10, 0x10 ;  /* 0x000000100a067836 */ /* 0x000fe20000000000 */
[----:B------:R-:W-:Y:S02]  /*0f70*/  @!P1 MOV R10, 0x400 ;  /* 0x00000400000a9802 */ /* 0x000fe40000000f00 */
[----:B------:R-:W2:Y:S02]  /*0f80*/  SHFL.DOWN PT, R5, R8, 0x8, R7 ;  /* 0x0900000008057989 */ /* 0x000ea400000e0007 */
[----:B-1----:R-:W-:-:S05]  /*0f90*/  @!P1 LEA R10, R11, R10, 0x18 ;  /* 0x0000000a0b0a9211 */ /* 0x002fca00078ec0ff */
[----:B------:R-:W-:Y:S01]  /*0fa0*/  @!P1 IMAD.IADD R10, R9, 0x1, R10 ;  /* 0x00000001090a9824 */ /* 0x000fe200078e020a */
[----:B--2---:R-:W-:Y:S02]  /*0fb0*/  SEL R5, R5, RZ, !P0 ;  /* 0x000000ff05057207 */ /* 0x004fe40004000000 */
[----:B------:R-:W-:-:S03]  /*0fc0*/  ISETP.GT.AND P0, PT, R6, R7, PT ;  /* 0x000000070600720c */ /* 0x000fc60003f04270 */
[----:B------:R-:W-:-:S05]  /*0fd0*/  IMAD.IADD R4, R8, 0x1, R5 ;  /* 0x0000000108047824 */ /* 0x000fca00078e0205 */
[----:B------:R-:W1:Y:S02]  /*0fe0*/  SHFL.DOWN PT, R5, R4, 0x10, R7 ;  /* 0x0a00000004057989 */ /* 0x000e6400000e0007 */
[----:B-1----:R-:W-:Y:S02]  /*0ff0*/  SEL R5, R5, RZ, !P0 ;  /* 0x000000ff05057207 */ /* 0x002fe40004000000 */
[----:B------:R-:W-:-:S03]  /*1000*/  ISETP.NE.AND P0, PT, R2, RZ, PT ;  /* 0x000000ff0200720c */ /* 0x000fc60003f05270 */
[----:B------:R-:W-:-:S05]  /*1010*/  IMAD.IADD R11, R4, 0x1, R5 ;  /* 0x00000001040b7824 */ /* 0x000fca00078e0205 */
[----:B------:R1:W-:Y:S01]  /*1020*/  @!P1 STS [R10+0x8], R11 ;  /* 0x0000080b0a009388 */ /* 0x0003e20000000800 */
[----:B------:R-:W-:Y:S06]  /*1030*/  BAR.SYNC.DEFER_BLOCKING 0x0 ;  /* 0x0000000000007b1d */ /* 0x000fec0000010000 */
[----:B------:R-:W-:Y:S05]  /*1040*/  @P0 BRA `(.L_x_424) ;  /* 0x0000001000d40947 */ /* 0x000fea0003800000 */
[----:B------:R-:W2:Y:S01]  /*1050*/  S2UR UR5, SR_CgaCtaId ;  /* 0x00000000000579c3 */ /* 0x000ea20000008800 */
[----:B------:R-:W-:Y:S01]  /*1060*/  UMOV UR4, 0x400 ;  /* 0x0000040000047882 */ /* 0x000fe20000000000 */
[C---:B------:R-:W-:Y:S02]  /*1070*/  ISETP.GT.U32.AND P2, PT, R0.reuse, 0x40, PT ;  /* 0x000000400000780c */ /* 0x040fe40003f44070 */
[C---:B------:R-:W-:Y:S02]  /*1080*/  ISETP.GT.U32.AND P1, PT, R0.reuse, 0x20, PT ;  /* 0x000000200000780c */ /* 0x040fe40003f24070 */
[----:B------:R-:W-:Y:S01]  /*1090*/  ISETP.GT.U32.AND P3, PT, R0, 0x80, PT ;  /* 0x000000800000780c */ /* 0x000fe20003f64070 */
[----:B--2---:R-:W-:-:S09]  /*10a0*/  ULEA UR4, UR5, UR4, 0x18 ;  /* 0x0000000405047291 */ /* 0x004fd2000f8ec0ff */
[----:B------:R-:W2:Y:S04]  /*10b0*/  LDS.128 R4, [UR4+0x10] ;  /* 0x00001004ff047984 */ /* 0x000ea80008000c00 */
[----:B------:R-:W3:Y:S04]  /*10c0*/  LDS R2, [UR4+0xc] ;  /* 0x00000c04ff027984 */ /* 0x000ee80008000800 */
[----:B------:R-:W4:Y:S01]  /*10d0*/  LDS.64 R8, [UR4+0x20] ;  /* 0x00002004ff087984 */ /* 0x000f220008000a00 */
[----:B--2---:R-:W-:Y:S02]  /*10e0*/  SEL R4, R4, RZ, P2 ;  /* 0x000000ff04047207 */ /* 0x004fe40001000000 */
[----:B------:R-:W-:-:S02]  /*10f0*/  ISETP.GT.U32.AND P2, PT, R0, 0x60, PT ;  /* 0x000000600000780c */ /* 0x000fc40003f44070 */
[----:B---3--:R-:W-:Y:S02]  /*1100*/  SEL R2, R2, RZ, P1 ;  /* 0x000000ff02027207 */ /* 0x008fe40000800000 */
[----:B------:R-:W-:Y:S02]  /*1110*/  SEL R5, R5, RZ, P2 ;  /* 0x000000ff05057207 */ /* 0x000fe40001000000 */
[----:B------:R-:W-:Y:S02]  /*1120*/  IADD3 R2, PT, PT, R4, R2, R11 ;  /* 0x0000000204027210 */ /* 0x000fe40007ffe00b */
[----:B------:R-:W-:Y:S02]  /*1130*/  ISETP.GT.U32.AND P1, PT, R0, 0xa0, PT ;  /* 0x000000a00000780c */ /* 0x000fe40003f24070 */
[----:B------:R-:W-:Y:S02]  /*1140*/  SEL R6, R6, RZ, P3 ;  /* 0x000000ff06067207 */ /* 0x000fe40001800000 */
[----:B------:R-:W-:-:S02]  /*1150*/  ISETP.GT.U32.AND P2, PT, R0, 0xc0, PT ;  /* 0x000000c00000780c */ /* 0x000fc40003f44070 */
[----:B------:R-:W-:Y:S02]  /*1160*/  ISETP.GT.U32.AND P3, PT, R0, 0xe0, PT ;  /* 0x000000e00000780c */ /* 0x000fe40003f64070 */
[----:B------:R-:W-:Y:S02]  /*1170*/  SEL R7, R7, RZ, P1 ;  /* 0x000000ff07077207 */ /* 0x000fe40000800000 */
[----:B------:R-:W-:Y:S02]  /*1180*/  IADD3 R2, PT, PT, R6, R2, R5 ;  /* 0x0000000206027210 */ /* 0x000fe40007ffe005 */
[----:B----4-:R-:W-:Y:S02]  /*1190*/  SEL R8, R8, RZ, P2 ;  /* 0x000000ff08087207 */ /* 0x010fe40001000000 */
[----:B------:R-:W-:Y:S02]  /*11a0*/  SEL R9, R9, RZ, P3 ;  /* 0x000000ff09097207 */ /* 0x000fe40001800000 */
[----:B------:R-:W-:-:S05]  /*11b0*/  IADD3 R2, PT, PT, R8, R2, R7 ;  /* 0x0000000208027210 */ /* 0x000fca0007ffe007 */
[----:B-1----:R-:W-:Y:S01]  /*11c0*/  IMAD.IADD R11, R2, 0x1, R9 ;  /* 0x00000001020b7824 */ /* 0x002fe200078e0209 */
[----:B------:R-:W-:Y:S06]  /*11d0*/  BRA `(.L_x_424) ;  /* 0x0000001000707947 */ /* 0x000fec0003800000 */
.L_x_409:
[----:B------:R-:W0:Y:S01]  /*11e0*/  S2R R2, SR_TID.X ;  /* 0x0000000000027919 */ /* 0x000e220000002100 */
[----:B------:R-:W1:Y:S02]  /*11f0*/  LDCU.64 UR4, c[0x0][0x380] ;  /* 0x00007000ff0477ac */ /* 0x000e640008000a00 */
[----:B-1----:R-:W-:Y:S01]  /*1200*/  MOV R4, UR4 ;  /* 0x0000000400047c02 */ /* 0x002fe20008000f00 */
        /* <DEDUP_REMOVED lines=41> */
.L_x_427:
[----:B------:R-:W2:Y:S02]  /*14a0*/  S2R R10, SR_TID.X ;  /* 0x00000000000a7919 */ /* 0x000ea40000002100 */
[----:B--2---:R-:W-:-:S04]  /*14b0*/  IMAD.IADD R11, R10, 0x1, R9 ;  /* 0x000000010a0b7824 */ /* 0x004fc800078e0209 */
[----:B-1----:R-:W-:-:S05]  /*14c0*/  IMAD.WIDE.U32 R10, R11, 0x4, R4 ;  /* 0x000000040b0a7825 */ /* 0x002fca00078e0004 */
        /* <DEDUP_REMOVED lines=10> */
[----:B------:R-:W5:Y:S01]  /*1570*/  LDG.E R21, desc[UR6][R10.64+0x2c00] ;  /* 0x002c00060a157981 */ /* 0x000f62000c1e1900 */
[----:B--2---:R-:W-:-:S03]  /*1580*/  IADD3 R20, PT, PT, R20, R18, R27 ;  /* 0x0000001214147210 */ /* 0x004fc60007ffe01b */
[----:B------:R-:W2:Y:S04]  /*1590*/  LDG.E R18, desc[UR6][R10.64+0x2800] ;  /* 0x002800060a127981 */ /* 0x000ea8000c1e1900 */
[----:B------:R-:W2:Y:S01]  /*15a0*/  LDG.E R27, desc[UR6][R10.64+0x3800] ;  /* 0x003800060a1b7981 */ /* 0x000ea2000c1e1900 */
[----:B---3--:R-:W-:-:S03]  /*15b0*/  IADD3 R24, PT, PT, R23, R22, R20 ;  /* 0x0000001617187210 */ /* 0x008fc60007ffe014 */
[----:B------:R-:W3:Y:S04]  /*15c0*/  LDG.E R23, desc[UR6][R10.64+0x3000] ;  /* 0x003000060a177981 */ /* 0x000ee8000c1e1900 */
[----:B------:R-:W3:Y:S04]  /*15d0*/  LDG.E R20, desc[UR6][R10.64+0x3400] ;  /* 0x003400060a147981 */ /* 0x000ee8000c1e1900 */
[----:B------:R-:W3:Y:S01]  /*15e0*/  LDG.E R22, desc[UR6][R10.64+0x3c00] ;  /* 0x003c00060a167981 */ /* 0x000ee2000c1e1900 */
[----:B----4-:R-:W-:-:S04]  /*15f0*/  IADD3 R14, PT, PT, R17, R14, R24 ;  /* 0x0000000e110e7210 */ /* 0x010fc80007ffe018 */
[----:B-----5:R-:W-:-:S04]  /*1600*/  IADD3 R14, PT, PT, R19, R16, R14 ;  /* 0x00000010130e7210 */ /* 0x020fc80007ffe00e */
[----:B------:R-:W-:Y:S02]  /*1610*/  IADD3 R12, PT, PT, R15, R12, R14 ;  /* 0x0000000c0f0c7210 */ /* 0x000fe40007ffe00e */
[----:B0-----:R-:W-:-:S04]  /*1620*/  IADD3 R14, PT, PT, -R9, R8, RZ ;  /* 0x00000008090e7210 */ /* 0x001fc80007ffe1ff */
[----:B------:R-:W-:Y:S02]  /*1630*/  ISETP.GE.U32.AND P0, PT, R14, R13, PT ;  /* 0x0000000d0e00720c */ /* 0x000fe40003f06070 */
[----:B--2---:R-:W-:-:S04]  /*1640*/  IADD3 R12, PT, PT, R21, R18, R12 ;  /* 0x00000012150c7210 */ /* 0x004fc80007ffe00c */
[----:B---3--:R-:W-:-:S04]  /*1650*/  IADD3 R12, PT, PT, R20, R23, R12 ;  /* 0x00000017140c7210 */ /* 0x008fc80007ffe00c */
[----:B------:R-:W-:-:S03]  /*1660*/  IADD3 R27, PT, PT, R22, R27, R12 ;  /* 0x0000001b161b7210 */ /* 0x000fc60007ffe00c */
[----:B------:R-:W-:Y:S05]  /*1670*/  @!P0 BRA `(.L_x_425) ;  /* 0x00000008009c8947 */ /* 0x000fea0003800000 */
[C---:B------:R-:W-:Y:S01]  /*1680*/  IMAD.IADD R9, R13.reuse, 0x1, R9 ;  /* 0x000000010d097824 */ /* 0x040fe200078e0209 */
[----:B------:R-:W-:Y:S01]  /*1690*/  UIADD3 UR4, UPT, UPT, UR4, 0x1, URZ ;  /* 0x0000000104047890 */ /* 0x000fe2000fffe0ff */
[----:B------:R-:W-:Y:S02]  /*16a0*/  IMAD.IADD R2, R13, 0x1, R2 ;  /* 0x000000010d027824 */ /* 0x000fe400078e0202 */
[----:B------:R-:W-:Y:S01]  /*16b0*/  IMAD.IADD R6, R6, 0x1, -R13 ;  /* 0x0000000106067824 */ /* 0x000fe200078e0a0d */
[----:B------:R-:W-:Y:S01]  /*16c0*/  ISETP.GT.U32.AND P0, PT, R9, R0, PT ;  /* 0x000000000900720c */ /* 0x000fe20003f04070 */
[----:B------:R-:W-:-:S12]  /*16d0*/  IMAD.IADD R7, R13, 0x1, R7 ;  /* 0x000000010d077824 */ /* 0x000fd800078e0207 */
[----:B------:R-:W-:Y:S05]  /*16e0*/  @!P0 BRA `(.L_x_427) ;  /* 0xfffffffc006c8947 */ /* 0x000fea000383ffff */
.L_x_426:
        /* <DEDUP_REMOVED lines=10> */
[----:B0-----:R-:W-:-:S05]  /*1790*/  IMAD.SHL.U32 R10, R10, 0x1000, RZ ;  /* 0x000010000a0a7824 */ /* 0x001fca00078e00ff */
[----:B------:R-:W-:-:S04]  /*17a0*/  LEA R10, R3, R10, 0xc ;  /* 0x0000000a030a7211 */ /* 0x000fc800078e60ff */
[----:B------:R-:W-:Y:S01]  /*17b0*/  IADD3 R8, PT, PT, -R10, R8, R11 ;  /* 0x000000080a087210 */ /* 0x000fe20007ffe10b */
[----:B-1----:R-:W-:Y:S02]  /*17c0*/  IMAD R11, R0, UR4, RZ ;  /* 0x00000004000b7c24 */ /* 0x002fe4000f8e02ff */
[----:B------:R-:W-:Y:S02]  /*17d0*/  IMAD.MOV.U32 R0, RZ, RZ, R13 ;  /* 0x000000ffff007224 */ /* 0x000fe400078e000d */
        /* <DEDUP_REMOVED lines=10> */
.L_x_432:
[C---:B------:R-:W-:Y:S02]  /*1880*/  VIADD R15, R7.reuse, 0xfffff800 ;  /* 0xfffff800070f7836 */ /* 0x040fe40000000000 */
[----:B------:R-:W-:Y:S02]  /*1890*/  VIADD R21, R7, 0xfffff900 ;  /* 0xfffff90007157836 */ /* 0x000fe40000000000 */
[----:B------:R-:W-:-:S04]  /*18a0*/  IMAD.WIDE.U32 R14, R15, 0x4, R4 ;  /* 0x000000040f0e7825 */ /* 0x000fc800078e0004 */
[--C-:B------:R-:W-:Y:S01]  /*18b0*/  IMAD.WIDE.U32 R20, R21, 0x4, R4.reuse ;  /* 0x0000000415147825 */ /* 0x100fe200078e0004 */
[----:B------:R0:W2:Y:S04]  /*18c0*/  LDG.E R28, desc[UR6][R14.64] ;  /* 0x000000060e1c7981 */ /* 0x0000a8000c1e1900 */
[----:B------:R-:W2:Y:S01]  /*18d0*/  LDG.E R29, desc[UR6][R20.64] ;  /* 0x00000006141d7981 */ /* 0x000ea2000c1e1900 */
[C---:B------:R-:W-:Y:S02]  /*18e0*/  VIADD R17, R7.reuse, 0xfffffa00 ;  /* 0xfffffa0007117836 */ /* 0x040fe40000000000 */
[----:B------:R-:W-:Y:S02]  /*18f0*/  VIADD R19, R7, 0xfffffb00 ;  /* 0xfffffb0007137836 */ /* 0x000fe40000000000 */
[----:B------:R-:W-:-:S04]  /*1900*/  IMAD.WIDE.U32 R16, R17, 0x4, R4 ;  /* 0x0000000411107825 */ /* 0x000fc800078e0004 */
[--C-:B------:R-:W-:Y:S01]  /*1910*/  IMAD.WIDE.U32 R18, R19, 0x4, R4.reuse ;  /* 0x0000000413127825 */ /* 0x100fe200078e0004 */
[----:B------:R1:W3:Y:S04]  /*1920*/  LDG.E R13, desc[UR6][R16.64] ;  /* 0x00000006100d7981 */ /* 0x0002e8000c1e1900 */
[----:B------:R4:W3:Y:S01]  /*1930*/  LDG.E R12, desc[UR6][R18.64] ;  /* 0x00000006120c7981 */ /* 0x0008e2000c1e1900 */
[C---:B------:R-:W-:Y:S01]  /*1940*/  VIADD R22, R7.reuse, 0xfffffd00 ;  /* 0xfffffd0007167836 */ /* 0x040fe20000000000 */
[C---:B------:R-:W-:Y:S01]  /*1950*/  IADD3 R23, PT, PT, R7.reuse, -0x400, RZ ;  /* 0xfffffc0007177810 */ /* 0x040fe20007ffe0ff */
[----:B------:R-:W-:Y:S02]  /*1960*/  VIADD R26, R7, 0xfffffe00 ;  /* 0xfffffe00071a7836 */ /* 0x000fe40000000000 */
[----:B0-----:R-:W-:-:S04]  /*1970*/  IMAD.WIDE.U32 R14, R22, 0x4, R4 ;  /* 0x00000004160e7825 */ /* 0x001fc800078e0004 */
[--C-:B-1----:R-:W-:Y:S02]  /*1980*/  IMAD.WIDE.U32 R16, R26, 0x4, R4.reuse ;  /* 0x000000041a107825 */ /* 0x102fe400078e0004 */
[----:B------:R0:W5:Y:S02]  /*1990*/  LDG.E R26, desc[UR6][R14.64] ;  /* 0x000000060e1a7981 */ /* 0x000164000c1e1900 */
[C-C-:B------:R-:W-:Y:S02]  /*19a0*/  IMAD.WIDE.U32 R24, R7.reuse, 0x4, R4.reuse ;  /* 0x0000000407187825 */ /* 0x140fe400078e0004 */
[----:B------:R-:W5:Y:S02]  /*19b0*/  LDG.E R16, desc[UR6][R16.64] ;  /* 0x0000000610107981 */ /* 0x000f64000c1e1900 */
[----:B----4-:R-:W-:Y:S02]  /*19c0*/  VIADD R19, R7, 0xffffff00 ;  /* 0xffffff0007137836 */ /* 0x010fe40000000000 */
[----:B------:R-:W-:Y:S01]  /*19d0*/  IMAD.WIDE.U32 R20, R23, 0x4, R4 ;  /* 0x0000000417147825 */ /* 0x000fe200078e0004 */
[----:B------:R-:W4:Y:S03]  /*19e0*/  LDG.E R24, desc[UR6][R24.64] ;  /* 0x0000000618187981 */ /* 0x000f26000c1e1900 */
[----:B0-----:R-:W-:-:S02]  /*19f0*/  VIADD R15, R7, 0x200 ;  /* 0x00000200070f7836 */ /* 0x001fc40000000000 */
[----:B------:R-:W-:Y:S02]  /*1a00*/  VIADD R23, R7, 0x100 ;  /* 0x0000010007177836 */ /* 0x000fe40000000000 */
[--C-:B------:R-:W-:Y:S01]  /*1a10*/  IMAD.WIDE.U32 R18, R19, 0x4, R4.reuse ;  /* 0x0000000413127825 */ /* 0x100fe200078e0004 */
[----:B------:R0:W5:Y:S03]  /*1a20*/  LDG.E R25, desc[UR6][R20.64] ;  /* 0x0000000614197981 */ /* 0x000166000c1e1900 */
[----:B------:R-:W-:Y:S02]  /*1a30*/  IMAD.WIDE.U32 R22, R23, 0x4, R4 ;  /* 0x0000000417167825 */ /* 0x000fe400078e0004 */
[----:B------:R-:W4:Y:S04]  /*1a40*/  LDG.E R19, desc[UR6][R18.64] ;  /* 0x0000000612137981 */ /* 0x000f28000c1e1900 */
[----:B------:R1:W4:Y:S01]  /*1a50*/  LDG.E R23, desc[UR6][R22.64] ;  /* 0x0000000616177981 */ /* 0x000322000c1e1900 */
[----:B0-----:R-:W-:-:S04]  /*1a60*/  VIADD R21, R7, 0x300 ;  /* 0x0000030007157836 */ /* 0x001fc80000000000 */
[----:B------:R-:W-:-:S04]  /*1a70*/  IMAD.WIDE.U32 R20, R21, 0x4, R4 ;  /* 0x0000000415147825 */ /* 0x000fc800078e0004 */
[----:B-1----:R-:W-:Y:S02]  /*1a80*/  VIADD R22, R7, 0x700 ;  /* 0x0000070007167836 */ /* 0x002fe40000000000 */
[----:B------:R-:W4:Y:S01]  /*1a90*/  LDG.E R21, desc[UR6][R20.64] ;  /* 0x0000000614157981 */ /* 0x000f22000c1e1900 */
[----:B--2---:R-:W-:Y:S01]  /*1aa0*/  IADD3 R27, PT, PT, R29, R28, R27 ;  /* 0x0000001c1d1b7210 */ /* 0x004fe20007ffe01b */
[----:B------:R-:W-:Y:S01]  /*1ab0*/  IMAD.WIDE.U32 R28, R15, 0x4, R4 ;  /* 0x000000040f1c7825 */ /* 0x000fe200078e0004 */
[----:B------:R-:W-:-:S05]  /*1ac0*/  IADD3 R15, PT, PT, R7, 0x400, RZ ;  /* 0x00000400070f7810 */ /* 0x000fca0007ffe0ff */
[----:B------:R0:W2:Y:S01]  /*1ad0*/  LDG.E R28, desc[UR6][R28.64] ;  /* 0x000000061c1c7981 */ /* 0x0000a2000c1e1900 */
[----:B------:R-:W-:-:S05]  /*1ae0*/  IMAD.WIDE.U32 R14, R15, 0x4, R4 ;  /* 0x000000040f0e7825 */ /* 0x000fca00078e0004 */
[----:B------:R1:W2:Y:S01]  /*1af0*/  LDG.E R17, desc[UR6][R14.64] ;  /* 0x000000060e117981 */ /* 0x0002a2000c1e1900 */
[----:B---3--:R-:W-:Y:S01]  /*1b00*/  IADD3 R27, PT, PT, R12, R13, R27 ;  /* 0x0000000d0c1b7210 */ /* 0x008fe20007ffe01b */
[----:B0-----:R-:W-:-:S04]  /*1b10*/  VIADD R29, R7, 0x500 ;  /* 0x00000500071d7836 */ /* 0x001fc80000000000 */
[----:B------:R-:W-:-:S04]  /*1b20*/  IMAD.WIDE.U32 R12, R29, 0x4, R4 ;  /* 0x000000041d0c7825 */ /* 0x000fc800078e0004 */
[----:B-1----:R-:W-:Y:S01]  /*1b30*/  VIADD R15, R7, 0x600 ;  /* 0x00000600070f7836 */ /* 0x002fe20000000000 */
[----:B------:R0:W3:Y:S03]  /*1b40*/  LDG.E R18, desc[UR6][R12.64] ;  /* 0x000000060c127981 */ /* 0x0000e6000c1e1900 */
[----:B------:R-:W-:-:S04]  /*1b50*/  IMAD.WIDE.U32 R14, R15, 0x4, R4 ;  /* 0x000000040f0e7825 */ /* 0x000fc800078e0004 */
[----:B0-----:R-:W-:Y:S02]  /*1b60*/  IMAD.WIDE.U32 R12, R22, 0x4, R4 ;  /* 0x00000004160c7825 */ /* 0x001fe400078e0004 */
[----:B------:R-:W3:Y:S04]  /*1b70*/  LDG.E R22, desc[UR6][R14.64] ;  /* 0x000000060e167981 */ /* 0x000ee8000c1e1900 */
[----:B------:R-:W3:Y:S01]  /*1b80*/  LDG.E R20, desc[UR6][R12.64] ;  /* 0x000000060c147981 */ /* 0x000ee2000c1e1900 */
[----:B------:R-:W-:Y:S01]  /*1b90*/  VIADD R0, R0, 0x10 ;  /* 0x0000001000007836 */ /* 0x000fe20000000000 */
[----:B-----5:R-:W-:-:S04]  /*1ba0*/  IADD3 R25, PT, PT, R26, R25, R27 ;  /* 0x000000191a197210 */ /* 0x020fc80007ffe01b */
[----:B----4-:R-:W-:Y:S02]  /*1bb0*/  IADD3 R16, PT, PT, R19, R16, R25 ;  /* 0x0000001013107210 */ /* 0x010fe40007ffe019 */
[----:B------:R-:W-:Y:S02]  /*1bc0*/  ISETP.NE.AND P0, PT, R0, RZ, PT ;  /* 0x000000ff0000720c */ /* 0x000fe40003f05270 */
[----:B------:R-:W-:Y:S01]  /*1bd0*/  IADD3 R16, PT, PT, R23, R24, R16 ;  /* 0x0000001817107210 */ /* 0x000fe20007ffe010 */
[----:B------:R-:W-:Y:S02]  /*1be0*/  VIADD R11, R11, 0x1000 ;  /* 0x000010000b0b7836 */ /* 0x000fe40000000000 */
[----:B------:R-:W-:Y:S01]  /*1bf0*/  VIADD R7, R7, 0x1000 ;  /* 0x0000100007077836 */ /* 0x000fe20000000000 */
[----:B--2---:R-:W-:-:S04]  /*1c00*/  IADD3 R16, PT, PT, R21, R28, R16 ;  /* 0x0000001c15107210 */ /* 0x004fc80007ffe010 */
[----:B---3--:R-:W-:-:S04]  /*1c10*/  IADD3 R17, PT, PT, R18, R17, R16 ;  /* 0x0000001112117210 */ /* 0x008fc80007ffe010 */
[----:B------:R-:W-:Y:S01]  /*1c20*/  IADD3 R27, PT, PT, R20, R22, R17 ;  /* 0x00000016141b7210 */ /* 0x000fe20007ffe011 */
[----:B------:R-:W-:Y:S06]  /*1c30*/  @P0 BRA `(.L_x_432) ;  /* 0xfffffffc00100947 */ /* 0x000fec000383ffff */
[----:B------:R-:W-:Y:S05]  /*1c40*/  BSYNC.RECONVERGENT B3 ;  /* 0x0000000000037941 */ /* 0x000fea0003800200 */
.L_x_431:
[----:B------:R-:W-:-:S07]  /*1c50*/  IADD3 R0, PT, PT, R11, -0x800, RZ ;  /* 0xfffff8000b007810 */ /* 0x000fce0007ffe0ff */
.L_x_430:
[----:B------:R-:W-:Y:S05]  /*1c60*/  BSYNC.RECONVERGENT B2 ;  /* 0x0000000000027941 */ /* 0x000fea0003800200 */
.L_x_429:
[----:B------:R-:W-:-:S13]  /*1c70*/  ISETP.NE.AND P0, PT, R10, RZ, PT ;  /* 0x000000ff0a00720c */ /* 0x000fda0003f05270 */
[----:B------:R-:W-:Y:S05]  /*1c80*/  @!P0 BRA `(.L_x_428) ;  /* 0x0000000400148947 */ /* 0x000fea0003800000 */
[----:B------:R-:W-:Y:S01]  /*1c90*/  ISETP.GE.U32.AND P0, PT, R10, 0x8, PT ;  /* 0x000000080a00780c */ /* 0x000fe20003f06070 */
[----:B------:R-:W-:Y:S01]  /*1ca0*/  BSSY.RECONVERGENT B2, `(.L_x_433) ;  /* 0x0000021000027945 */ /* 0x000fe20003800200 */
[----:B------:R-:W-:-:S04]  /*1cb0*/  LOP3.LUT R23, R8, 0x7, RZ, 0xc0, !PT ;  /* 0x0000000708177812 */ /* 0x000fc800078ec0ff */
[----:B------:R-:W-:-:S07]  /*1cc0*/  ISETP.NE.AND P1, PT, R23, RZ, PT ;  /* 0x000000ff1700720c */ /* 0x000fce0003f25270 */
[----:B------:R-:W-:Y:S06]  /*1cd0*/  @!P0 BRA `(.L_x_434) ;  /* 0x0000000000748947 */ /* 0x000fec0003800000 */
[----:B------:R-:W-:-:S04]  /*1ce0*/  IMAD.IADD R11, R0, 0x1, R9 ;  /* 0x00000001000b7824 */ /* 0x000fc800078e0209 */
        /* <DEDUP_REMOVED lines=9> */
[C---:B------:R-:W-:Y:S01]  /*1d80*/  VIADD R25, R11.reuse, 0x500 ;  /* 0x000005000b197836 */ /* 0x040fe20000000000 */
[----:B------:R-:W-:Y:S01]  /*1d90*/  IADD3 R29, PT, PT, R11, 0x600, RZ ;  /* 0x000006000b1d7810 */ /* 0x000fe20007ffe0ff */
[----:B------:R-:W-:Y:S01]  /*1da0*/  IMAD.WIDE.U32 R12, R13, 0x4, R4 ;  /* 0x000000040d0c7825 */ /* 0x000fe200078e0004 */
[----:B------:R-:W3:Y:S03]  /*1db0*/  LDG.E R20, desc[UR6][R20.64] ;  /* 0x0000000614147981 */ /* 0x000ee6000c1e1900 */
[----:B------:R-:W-:-:S02]  /*1dc0*/  VIADD R24, R11, 0x700 ;  /* 0x000007000b187836 */ /* 0x000fc40000000000 */
[--C-:B------:R-:W-:Y:S01]  /*1dd0*/  IMAD.WIDE.U32 R14, R15, 0x4, R4.reuse ;  /* 0x000000040f0e7825 */ /* 0x100fe200078e0004 */
[----:B------:R-:W3:Y:S03]  /*1de0*/  LDG.E R12, desc[UR6][R12.64] ;  /* 0x000000060c0c7981 */ /* 0x000ee6000c1e1900 */
[--C-:B------:R-:W-:Y:S02]  /*1df0*/  IMAD.WIDE.U32 R10, R25, 0x4, R4.reuse ;  /* 0x00000004190a7825 */ /* 0x100fe400078e0004 */
[----:B------:R-:W4:Y:S02]  /*1e00*/  LDG.E R14, desc[UR6][R14.64] ;  /* 0x000000060e0e7981 */ /* 0x000f24000c1e1900 */
[--C-:B0-----:R-:W-:Y:S02]  /*1e10*/  IMAD.WIDE.U32 R16, R29, 0x4, R4.reuse ;  /* 0x000000041d107825 */ /* 0x101fe400078e0004 */
[----:B------:R-:W4:Y:S02]  /*1e20*/  LDG.E R10, desc[UR6][R10.64] ;  /* 0x000000060a0a7981 */ /* 0x000f24000c1e1900 */
[----:B-1----:R-:W-:-:S02]  /*1e30*/  IMAD.WIDE.U32 R18, R24, 0x4, R4 ;  /* 0x0000000418127825 */ /* 0x002fc400078e0004 */
[----:B------:R-:W5:Y:S04]  /*1e40*/  LDG.E R16, desc[UR6][R16.64] ;  /* 0x0000000610107981 */ /* 0x000f68000c1e1900 */
[----:B------:R-:W5:Y:S01]  /*1e50*/  LDG.E R18, desc[UR6][R18.64] ;  /* 0x0000000612127981 */ /* 0x000f62000c1e1900 */
[----:B------:R-:W-:Y:S01]  /*1e60*/  VIADD R0, R0, 0x800 ;  /* 0x0000080000007836 */ /* 0x000fe20000000000 */
[----:B--2---:R-:W-:-:S04]  /*1e70*/  IADD3 R7, PT, PT, R7, R22, R27 ;  /* 0x0000001607077210 */ /* 0x004fc80007ffe01b */
[----:B---3--:R-:W-:-:S04]  /*1e80*/  IADD3 R7, PT, PT, R12, R20, R7 ;  /* 0x000000140c077210 */ /* 0x008fc80007ffe007 */
[----:B----4-:R-:W-:-:S04]  /*1e90*/  IADD3 R7, PT, PT, R10, R14, R7 ;  /* 0x0000000e0a077210 */ /* 0x010fc80007ffe007 */
[----:B-----5:R-:W-:-:S07]  /*1ea0*/  IADD3 R27, PT, PT, R18, R16, R7 ;  /* 0x00000010121b7210 */ /* 0x020fce0007ffe007 */
.L_x_434:
[----:B------:R-:W-:Y:S05]  /*1eb0*/  BSYNC.RECONVERGENT B2 ;  /* 0x0000000000027941 */ /* 0x000fea0003800200 */
.L_x_433:
        /* <DEDUP_REMOVED lines=17> */
[----:B------:R-:W-:-:S02]  /*1fd0*/  IADD3 R0, PT, PT, R0, 0x400, RZ ;  /* 0x0000040000007810 */ /* 0x000fc40007ffe0ff */
[----:B--2---:R-:W-:-:S04]  /*1fe0*/  IADD3 R27, PT, PT, R10, R8, R27 ;  /* 0x000000080a1b7210 */ /* 0x004fc80007ffe01b */
[----:B---3--:R-:W-:-:S07]  /*1ff0*/  IADD3 R27, PT, PT, R14, R12, R27 ;  /* 0x0000000c0e1b7210 */ /* 0x008fce0007ffe01b */
.L_x_436:
[----:B------:R-:W-:Y:S05]  /*2000*/  BSYNC.RECONVERGENT B2 ;  /* 0x0000000000027941 */ /* 0x000fea0003800200 */
.L_x_435:
[----:B------:R-:W-:Y:S05]  /*2010*/  @!P1 BRA `(.L_x_428) ;  /* 0x0000000000309947 */ /* 0x000fea0003800000 */
[----:B------:R-:W-:Y:S01]  /*2020*/  LOP3.LUT R6, R6, 0xffff, RZ, 0xc0, !PT ;  /* 0x0000ffff06067812 */ /* 0x000fe200078ec0ff */
[----:B------:R-:W-:-:S03]  /*2030*/  IMAD.IADD R9, R0, 0x1, R2 ;  /* 0x0000000100097824 */ /* 0x000fc600078e0202 */
[----:B------:R-:W-:-:S04]  /*2040*/  LEA.HI R6, R6, 0x1, RZ, 0x18 ;  /* 0x0000000106067811 */ /* 0x000fc800078fc0ff */
[----:B------:R-:W-:-:S05]  /*2050*/  LOP3.LUT R6, R6, 0x3, RZ, 0xc0, !PT ;  /* 0x0000000306067812 */ /* 0x000fca00078ec0ff */
[----:B------:R-:W-:-:S07]  /*2060*/  IMAD.MOV R0, RZ, RZ, -R6 ;  /* 0x000000ffff007224 */ /* 0x000fce00078e0a06 */
.L_x_437:
[----:B------:R-:W-:-:S06]  /*2070*/  IMAD.WIDE.U32 R6, R9, 0x4, R4 ;  /* 0x0000000409067825 */ /* 0x000fcc00078e0004 */
[----:B------:R-:W2:Y:S01]  /*2080*/  LDG.E R6, desc[UR6][R6.64] ;  /* 0x0000000606067981 */ /* 0x000ea2000c1e1900 */
[----:B------:R-:W-:Y:S02]  /*2090*/  VIADD R0, R0, 0x1 ;  /* 0x0000000100007836 */ /* 0x000fe40000000000 */
[----:B------:R-:W-:-:S03]  /*20a0*/  VIADD R9, R9, 0x100 ;  /* 0x0000010009097836 */ /* 0x000fc60000000000 */
[----:B------:R-:W-:Y:S01]  /*20b0*/  ISETP.NE.AND P0, PT, R0, RZ, PT ;  /* 0x000000ff0000720c */ /* 0x000fe20003f05270 */
[----:B--2---:R-:W-:-:S12]  /*20c0*/  IMAD.IADD R27, R6, 0x1, R27 ;  /* 0x00000001061b7824 */ /* 0x004fd800078e021b */
[----:B------:R-:W-:Y:S05]  /*20d0*/  @P0 BRA `(.L_x_437) ;  /* 0xfffffffc00e40947 */ /* 0x000fea000383ffff */
.L_x_428:
[----:B------:R-:W-:Y:S05]  /*20e0*/  BSYNC.RECONVERGENT B1 ;  /* 0x0000000000017941 */ /* 0x000fea0003800200 */
.L_x_425:
[----:B------:R-:W0:Y:S01]  /*20f0*/  S2R R9, SR_LANEID ;  /* 0x0000000000097919 */ /* 0x000e220000000000 */
[----:B------:R-:W1:Y:S01]  /*2100*/  SHFL.DOWN PT, R0, R27, 0x1, 0x1f ;  /* 0x08201f001b007f89 */ /* 0x000e6200000e0000 */
[----:B------:R-:W2:Y:S01]  /*2110*/  S2R R8, SR_TID.X ;  /* 0x0000000000087919 */ /* 0x000ea20000002100 */
[C---:B0-----:R-:W-:Y:S02]  /*2120*/  ISETP.GT.AND P0, PT, R9.reuse, 0x1e, PT ;  /* 0x0000001e0900780c */ /* 0x041fe40003f04270 */
[C---:B------:R-:W-:Y:S02]  /*2130*/  ISETP.NE.AND P1, PT, R9.reuse, RZ, PT ;  /* 0x000000ff0900720c */ /* 0x040fe40003f25270 */
[----:B-1----:R-:W-:Y:S02]  /*2140*/  SEL R0, R0, RZ, !P0 ;  /* 0x000000ff00007207 */ /* 0x002fe40004000000 */
[----:B------:R-:W-:-:S03]  /*2150*/  ISETP.GT.AND P0, PT, R9, 0x1d, PT ;  /* 0x0000001d0900780c */ /* 0x000fc60003f04270 */
[----:B------:R-:W-:-:S05]  /*2160*/  IMAD.IADD R0, R0, 0x1, R27 ;  /* 0x0000000100007824 */ /* 0x000fca00078e021b */
[----:B------:R-:W0:Y:S01]  /*2170*/  SHFL.DOWN PT, R2, R0, 0x2, 0x1f ;  /* 0x08401f0000027f89 */ /* 0x000e2200000e0000 */
[----:B------:R-:W1:Y:S01]  /*2180*/  @!P1 S2R R6, SR_CgaCtaId ;  /* 0x0000000000069919 */ /* 0x000e620000008800 */
[----:B0-----:R-:W-:Y:S02]  /*2190*/  SEL R5, R2, RZ, !P0 ;  /* 0x000000ff02057207 */ /* 0x001fe40004000000 */
[----:B------:R-:W-:Y:S02]  /*21a0*/  ISETP.GT.AND P0, PT, R9, 0x1b, PT ;  /* 0x0000001b0900780c */ /* 0x000fe40003f04270 */
[----:B------:R-:W-:-:S05]  /*21b0*/  IADD3 R5, PT, PT, R0, R5, RZ ;  /* 0x0000000500057210 */ /* 0x000fca0007ffe0ff */
[----:B------:R-:W0:Y:S02]  /*21c0*/  SHFL.DOWN PT, R2, R5, 0x4, 0x1f ;  /* 0x08801f0005027f89 */ /* 0x000e2400000e0000 */
[----:B0-----:R-:W-:Y:S02]  /*21d0*/  SEL R2, R2, RZ, !P0 ;  /* 0x000000ff02027207 */ /* 0x001fe40004000000 */
[----:B------:R-:W-:-:S03]  /*21e0*/  ISETP.GT.AND P0, PT, R9, 0x17, PT ;  /* 0x000000170900780c */ /* 0x000fc60003f04270 */
[----:B------:R-:W-:Y:S01]  /*21f0*/  IMAD.IADD R2, R5, 0x1, R2 ;  /* 0x0000000105027824 */ /* 0x000fe200078e0202 */
[----:B------:R-:W-:-:S04]  /*2200*/  @!P1 MOV R5, 0x400 ;  /* 0x0000040000059802 */ /* 0x000fc80000000f00 */
[----:B------:R-:W0:Y:S01]  /*2210*/  SHFL.DOWN PT, R4, R2, 0x8, 0x1f ;  /* 0x09001f0002047f89 */ /* 0x000e2200000e0000 */
[----:B-1----:R-:W-:Y:S02]  /*2220*/  @!P1 LEA R5, R6, R5, 0x18 ;  /* 0x0000000506059211 */ /* 0x002fe400078ec0ff */
[----:B0-----:R-:W-:Y:S02]  /*2230*/  SEL R7, R4, RZ, !P0 ;  /* 0x000000ff04077207 */ /* 0x001fe40004000000 */
[----:B------:R-:W-:Y:S02]  /*2240*/  ISETP.GT.AND P0, PT, R9, 0xf, PT ;  /* 0x0000000f0900780c */ /* 0x000fe40003f04270 */
[----:B--2---:R-:W-:Y:S01]  /*2250*/  @!P1 SHF.R.U32.HI R4, RZ, 0x3, R8 ;  /* 0x00000003ff049819 */ /* 0x004fe20000011608 */
[----:B------:R-:W-:-:S03]  /*2260*/  IMAD.IADD R7, R2, 0x1, R7 ;  /* 0x0000000102077824 */ /* 0x000fc600078e0207 */
[----:B------:R-:W-:Y:S02]  /*2270*/  @!P1 LOP3.LUT R4, R4, 0x7c, RZ, 0xc0, !PT ;  /* 0x0000007c04049812 */ /* 0x000fe400078ec0ff */
[----:B------:R-:W0:Y:S03]  /*2280*/  SHFL.DOWN PT, R0, R7, 0x10, 0x1f ;  /* 0x0a001f0007007f89 */ /* 0x000e2600000e0000 */
[----:B------:R-:W-:Y:S01]  /*2290*/  @!P1 IMAD.IADD R4, R4, 0x1, R5 ;  /* 0x0000000104049824 */ /* 0x000fe200078e0205 */
        /* <DEDUP_REMOVED lines=15> */
[----:B------:R-:W-:-:S07]  /*2390*/  IMAD.IADD R11, R0, 0x1, R9 ;  /* 0x00000001000b7824 */ /* 0x000fce00078e0209 */
.L_x_424:
[----:B------:R-:W-:Y:S05]  /*23a0*/  BSYNC.RECONVERGENT B0 ;  /* 0x0000000000007941 */ /* 0x000fea0003800200 */
.L_x_408:
[----:B------:R-:W-:Y:S05]  /*23b0*/  @P0 EXIT ;  /* 0x000000000000094d */ /* 0x000fea0003800000 */
[----:B---3--:R-:W3:Y:S02]  /*23c0*/  LDC.64 R4, c[0x0][0x388] ;  /* 0x0000e200ff047b82 */ /* 0x008ee40000000a00 */
[----:B---3--:R-:W-:-:S05]  /*23d0*/  IMAD.WIDE.U32 R2, R3, 0x4, R4 ;  /* 0x0000000403027825 */ /* 0x008fca00078e0004 */
[----:B------:R-:W-:Y:S01]  /*23e0*/  STG.E desc[UR6][R2.64], R11 ;  /* 0x0000000b02007986 */ /* 0x000fe2000c101906 */
[----:B------:R-:W-:Y:S05]  /*23f0*/  EXIT ;  /* 0x000000000000794d */ /* 0x000fea0003800000 */
.L_x_438:
        /* <DEDUP_REMOVED lines=16> */
.L_x_897:


//--------------------- .text._ZN3cub18CUB_300001_SM_10006detail6reduce28DeviceReduceSingleTileKernelINS2_10policy_hubIijN4cuda3std3__44plusIiEEE10Policy1000EN6thrust24THRUST_300001_SM_1000_NS6detail15normal_iteratorINSD_10device_ptrIiEEEEPijS9_iiNS7_10__identityEEEvT0_T1_T2_T3_T4_T6_ --------------------------
	.section	.text._ZN3cub18CUB_300001_SM_10006detail6reduce28DeviceReduceSingleTileKernelINS2_10policy_hubIijN4cuda3std3__44plusIiEEE10Policy1000EN6thrust24THRUST_300001_SM_1000_NS6detail15normal_iteratorINSD_10device_ptrIiEEEEPijS9_iiNS7_10__identityEEEvT0_T1_T2_T3_T4_T6_,"ax",@progbits
	.align	128
        .global         _ZN3cub18CUB_300001_SM_10006detail6reduce28DeviceReduceSingleTileKernelINS2_10policy_hubIijN4cuda3std3__44plusIiEEE10Policy1000EN6thrust24THRUST_300001_SM_1000_NS6detail15normal_iteratorINSD_10device_ptrIiEEEEPijS9_iiNS7_10__identityEEEvT0_T1_T2_T3_T4_T6_
        .type           _ZN3cub18CUB_300001_SM_10006detail6reduce28DeviceReduceSingleTileKernelINS2_10policy_hubIijN4cuda3std3__44plusIiEEE10Policy1000EN6thrust24THRUST_300001_SM_1000_NS6detail15normal_iteratorINSD_10device_ptrIiEEEEPijS9_iiNS7_10__identityEEEvT0_T1_T2_T3_T4_T6_,@function
        .size           _ZN3cub18CUB_300001_SM_10006detail6reduce28DeviceReduceSingleTileKernelINS2_10policy_hubIijN4cuda3std3__44plusIiEEE10Policy1000EN6thrust24THRUST_300001_SM_1000_NS6detail15normal_iteratorINSD_10device_ptrIiEEEEPijS9_iiNS7_10__identityEEEvT0_T1_T2_T3_T4_T6_,(.L_x_898 - _ZN3cub18CUB_300001_SM_10006detail6reduce28DeviceReduceSingleTileKernelINS2_10policy_hubIijN4cuda3std3__44plusIiEEE10Policy1000EN6thrust24THRUST_300001_SM_1000_NS6detail15normal_iteratorINSD_10device_ptrIiEEEEPijS9_iiNS7_10__identityEEEvT0_T1_T2_T3_T4_T6_)
        .other          _ZN3cub18CUB_300001_SM_10006detail6reduce28DeviceReduceSingleTileKernelINS2_10policy_hubIijN4cuda3std3__44plusIiEEE10Policy1000EN6thrust24THRUST_300001_SM_1000_NS6detail15normal_iteratorINSD_10device_ptrIiEEEEPijS9_iiNS7_10__identityEEEvT0_T1_T2_T3_T4_T6_,@"STO_CUDA_ENTRY STV_DEFAULT"
_ZN3cub18CUB_300001_SM_10006detail6reduce28DeviceReduceSingleTileKernelINS2_10policy_hubIijN4cuda3std3__44plusIiEEE10Policy1000EN6thrust24THRUST_300001_SM_1000_NS6detail15normal_iteratorINSD_10device_ptrIiEEEEPijS9_iiNS7_10__identityEEEvT0_T1_T2_T3_T4_T6_:
.text._ZN3cub18CUB_300001_SM_10006detail6reduce28DeviceReduceSingleTileKernelINS2_10policy_hubIijN4cuda3std3__44plusIiEEE10Policy1000EN6thrust24THRUST_300001_SM_1000_NS6detail15normal_iteratorINSD_10device_ptrIiEEEEPijS9_iiNS7_10__identityEEEvT0_T1_T2_T3_T4_T6_:
        /* <DEDUP_REMOVED lines=13> */
.L_x_439:
        /* <DEDUP_REMOVED lines=13> */
.L_x_443:
[----:B------:R-:W-:Y:S05]  /*01a0*/  BSYNC.RECONVERGENT B1 ;  /* 0x0000000000017941 */ /* 0x000fea0003800200 */
.L_x_442:
        /* <DEDUP_REMOVED lines=17> */
.L_x_448:
        /* <DEDUP_REMOVED lines=31> */
.L_x_447:
[----:B------:R-:W-:Y:S05]  /*04b0*/  BSYNC.RECONVERGENT B2 ;  /* 0x0000000000027941 */ /* 0x000fea0003800200 */
.L_x_446:
        /* <DEDUP_REMOVED lines=21> */
.L_x_450:
[----:B------:R-:W-:Y:S05]  /*0610*/  BSYNC.RECONVERGENT B2 ;  /* 0x0000000000027941 */ /* 0x000fea0003800200 */
.L_x_449:
        /* <DEDUP_REMOVED lines=13> */
[----:B--2--5:R-:W-:-:S04]  /*06f0*/  IADD3 R0, PT, PT, R4, R9, R0 ;  /* 0x0000000904007210 */ /* 0x024fc80007ffe000 */
[----:B---3--:R-:W-:-:S07]  /*0700*/  IADD3 R0, PT, PT, R10, R11, R0 ;  /* 0x0000000b0a007210 */ /* 0x008fce0007ffe000 */
.L_x_452:
[----:B------:R-:W-:Y:S05]  /*0710*/  BSYNC.RECONVERGENT B2 ;  /* 0x0000000000027941 */ /* 0x000fea0003800200 */
.L_x_451:
[----:B------:R-:W-:Y:S05]  /*0720*/  @!P1 BRA `(.L_x_445) ;  /* 0x0000000000309947 */ /* 0x000fea0003800000 */
[----:B------:R-:W0:Y:S02]  /*0730*/  LDC.64 R6, c[0x0][0x380] ;  /* 0x0000e000ff067b82 */ /* 0x000e240000000a00 */
[----:B0-----:R-:W-:-:S04]  /*0740*/  IMAD.WIDE.U32 R4, R5, 0x4, R6 ;  /* 0x0000000405047825 */ /* 0x001fc800078e0006 */
[----:B------:R-:W-:Y:S02]  /*0750*/  IMAD.MOV R6, RZ, RZ, -R8 ;  /* 0x000000ffff067224 */ /* 0x000fe400078e0a08 */
[----:B------:R-:W-:-:S07]  /*0760*/  IMAD.MOV.U32 R7, RZ, RZ, R5 ;  /* 0x000000ffff077224 */ /* 0x000fce00078e0005 */
.L_x_453:
[----:B------:R-:W-:-:S06]  /*0770*/  IMAD.MOV.U32 R5, RZ, RZ, R7 ;  /* 0x000000ffff057224 */ /* 0x000fcc00078e0007 */
[----:B------:R0:W2:Y:S01]  /*0780*/  LDG.E R5, desc[UR6][R4.64] ;  /* 0x0000000604057981 */ /* 0x0000a2000c1e1900 */
[----:B------:R-:W-:-:S05]  /*0790*/  VIADD R6, R6, 0x1 ;  /* 0x0000000106067836 */ /* 0x000fca0000000000 */
[----:B------:R-:W-:Y:S02]  /*07a0*/  ISETP.NE.AND P0, PT, R6, RZ, PT ;  /* 0x000000ff0600720c */ /* 0x000fe40003f05270 */
[----:B0-----:R-:W-:-:S05]  /*07b0*/  IADD3 R4, P1, PT, R4, 0x400, RZ ;  /* 0x0000040004047810 */ /* 0x001fca0007f3e0ff */
[----:B------:R-:W-:Y:S02]  /*07c0*/  IMAD.X R7, RZ, RZ, R7, P1 ;  /* 0x000000ffff077224 */ /* 0x000fe400008e0607 */
[----:B--2--5:R-:W-:-:S04]  /*07d0*/  IMAD.IADD R0, R5, 0x1, R0 ;  /* 0x0000000105007824 */ /* 0x024fc800078e0200 */
[----:B------:R-:W-:Y:S05]  /*07e0*/  @P0 BRA `(.L_x_453) ;  /* 0xfffffffc00e00947 */ /* 0x000fea000383ffff */
.L_x_445:
[----:B------:R-:W-:Y:S05]  /*07f0*/  BSYNC.RECONVERGENT B1 ;  /* 0x0000000000017941 */ /* 0x000fea0003800200 */
.L_x_444:
[----:B------:R-:W-:-:S13]  /*0800*/  ISETP.GE.U32.AND P0, PT, R2, 0x100, PT ;  /* 0x000001000200780c */ /* 0x000fda0003f06070 */
        /* <DEDUP_REMOVED lines=39> */
[----:B0-----:R-:W-:-:S04]  /*0a80*/  IADD3 R0, PT, PT, R4, R0, R9 ;  /* 0x0000000004007210 */ /* 0x001fc80007ffe009 */
[----:B------:R-:W-:-:S04]  /*0a90*/  IADD3 R0, PT, PT, R6, R0, R5 ;  /* 0x0000000006007210 */ /* 0x000fc80007ffe005 */
[----:B-1----:R-:W-:-:S05]  /*0aa0*/  IADD3 R0, PT, PT, R2, R0, R7 ;  /* 0x0000000002007210 */ /* 0x002fca0007ffe007 */
[----:B------:R-:W-:Y:S01]  /*0ab0*/  IMAD.IADD R9, R0, 0x1, R3 ;  /* 0x0000000100097824 */ /* 0x000fe200078e0203 */
[----:B------:R-:W-:Y:S06]  /*0ac0*/  BRA `(.L_x_455) ;  /* 0x0000001400207947 */ /* 0x000fec0003800000 */
.L_x_454:
[----:B------:R-:W-:Y:S01]  /*0ad0*/  LOP3.LUT R4, R3, 0x3e0, RZ, 0xc0, !PT ;  /* 0x000003e003047812 */ /* 0x000fe200078ec0ff */
[----:B------:R-:W1:Y:S03]  /*0ae0*/  S2R R10, SR_LANEID ;  /* 0x00000000000a7919 */ /* 0x000e660000000000 */
[----:B0-----:R-:W-:Y:S01]  /*0af0*/  LOP3.LUT R7, RZ, R4, RZ, 0x33, !PT ;  /* 0x00000004ff077212 */ /* 0x001fe200078e33ff */
[----:B------:R-:W-:-:S04]  /*0b00*/  VIADD R5, R4, 0x20 ;  /* 0x0000002004057836 */ /* 0x000fc80000000000 */
[----:B------:R-:W-:Y:S01]  /*0b10*/  IMAD.IADD R7, R7, 0x1, R2 ;  /* 0x0000000107077824 */ /* 0x000fe200078e0202 */
[----:B------:R-:W-:-:S04]  /*0b20*/  ISETP.GT.U32.AND P0, PT, R5, R2, PT ;  /* 0x000000020500720c */ /* 0x000fc80003f04070 */
        /* <DEDUP_REMOVED lines=40> */
[----:B------:R-:W-:Y:S01]  /*0db0*/  ISETP.GT.U32.AND P3, PT, R2, 0x80, PT ;  /* 0x000000800200780c */ /* 0x000fe20003f64070 */
[----:B-1----:R-:W-:-:S09]  /*0dc0*/  ULEA UR4, UR5, UR4, 0x18 ;  /* 0x0000000405047291 */ /* 0x002fd2000f8ec0ff */
[----:B------:R-:W1:Y:S04]  /*0dd0*/  LDS.128 R4, [UR4+0x10] ;  /* 0x00001004ff047984 */ /* 0x000e680008000c00 */
[----:B------:R-:W2:Y:S04]  /*0de0*/  LDS R0, [UR4+0xc] ;  /* 0x00000c04ff007984 */ /* 0x000ea80008000800 */
[----:B------:R-:W3:Y:S01]  /*0df0*/  LDS.64 R10, [UR4+0x20] ;  /* 0x00002004ff0a7984 */ /* 0x000ee20008000a00 */
[----:B-1----:R-:W-:Y:S02]  /*0e00*/  SEL R4, R4, RZ, P2 ;  /* 0x000000ff04047207 */ /* 0x002fe40001000000 */
[----:B------:R-:W-:-:S02]  /*0e10*/  ISETP.GT.U32.AND P2, PT, R2, 0x60, PT ;  /* 0x000000600200780c */ /* 0x000fc40003f44070 */
[----:B--2---:R-:W-:Y:S02]  /*0e20*/  SEL R0, R0, RZ, P1 ;  /* 0x000000ff00007207 */ /* 0x004fe40000800000 */
        /* <DEDUP_REMOVED lines=8> */
[----:B---3--:R-:W-:Y:S02]  /*0eb0*/  SEL R10, R10, RZ, P2 ;  /* 0x000000ff0a0a7207 */ /* 0x008fe40001000000 */
[----:B------:R-:W-:Y:S02]  /*0ec0*/  SEL R11, R11, RZ, P3 ;  /* 0x000000ff0b0b7207 */ /* 0x000fe40001800000 */
[----:B------:R-:W-:-:S05]  /*0ed0*/  IADD3 R0, PT, PT, R10, R0, R7 ;  /* 0x000000000a007210 */ /* 0x000fca0007ffe007 */
[----:B0-----:R-:W-:Y:S01]  /*0ee0*/  IMAD.IADD R9, R0, 0x1, R11 ;  /* 0x0000000100097824 */ /* 0x001fe200078e020b */
[----:B------:R-:W-:Y:S06]  /*0ef0*/  BRA `(.L_x_455) ;  /* 0x0000001000147947 */ /* 0x000fec0003800000 */
.L_x_441:
        /* <DEDUP_REMOVED lines=22> */
[----:B--2---:R-:W-:-:S04]  /*1060*/  IADD3 R3, PT, PT, R7, R6, R3 ;  /* 0x0000000607037210 */ /* 0x004fc80007ffe003 */
[----:B---3--:R-:W-:-:S04]  /*1070*/  IADD3 R3, PT, PT, R9, R8, R3 ;  /* 0x0000000809037210 */ /* 0x008fc80007ffe003 */
[----:B----4-:R-:W-:-:S04]  /*1080*/  IADD3 R3, PT, PT, R11, R10, R3 ;  /* 0x0000000a0b037210 */ /* 0x010fc80007ffe003 */
[----:B-----5:R-:W-:-:S04]  /*1090*/  IADD3 R3, PT, PT, R15, R14, R3 ;  /* 0x0000000e0f037210 */ /* 0x020fc80007ffe003 */
[----:B------:R-:W-:Y:S01]  /*10a0*/  IADD3 R16, PT, PT, R17, R16, R3 ;  /* 0x0000001011107210 */ /* 0x000fe20007ffe003 */
[----:B------:R-:W-:-:S05]  /*10b0*/  VIADD R3, R2, 0xfffff000 ;  /* 0xfffff00002037836 */ /* 0x000fca0000000000 */
[----:B------:R-:W-:Y:S02]  /*10c0*/  ISETP.GE.U32.AND P0, PT, R3, 0x1000, PT ;  /* 0x000010000300780c */ /* 0x000fe40003f06070 */
[----:B------:R-:W-:-:S04]  /*10d0*/  IADD3 R16, PT, PT, R19, R18, R16 ;  /* 0x0000001213107210 */ /* 0x000fc80007ffe010 */
[----:B------:R-:W-:-:S05]  /*10e0*/  IADD3 R21, PT, PT, R21, R20, R16 ;  /* 0x0000001415157210 */ /* 0x000fca0007ffe010 */
[----:B------:R-:W-:Y:S02]  /*10f0*/  IMAD.IADD R7, R22, 0x1, R21 ;  /* 0x0000000116077824 */ /* 0x000fe400078e0215 */
[----:B------:R-:W-:Y:S05]  /*1100*/  @!P0 BRA `(.L_x_456) ;  /* 0x00000000008c8947 */ /* 0x000fea0003800000 */
[----:B------:R-:W0:Y:S01]  /*1110*/  LDC R2, c[0x0][0x390] ;  /* 0x0000e400ff027b82 */ /* 0x000e220000000800 */
[----:B------:R-:W-:-:S07]  /*1120*/  UMOV UR4, 0x1000 ;  /* 0x0000100000047882 */ /* 0x000fce0000000000 */
[----:B------:R-:W1:Y:S02]  /*1130*/  LDC.64 R12, c[0x0][0x380] ;  /* 0x0000e000ff0c7b82 */ /* 0x000e640000000a00 */
.L_x_458:
[----:B------:R-:W-:-:S04]  /*1140*/  VIADD R5, R0, UR4 ;  /* 0x0000000400057c36 */ /* 0x000fc80008000000 */
        /* <DEDUP_REMOVED lines=17> */
[----:B--2---:R-:W-:Y:S01]  /*1260*/  IADD3 R16, PT, PT, R18, R16, R7 ;  /* 0x0000001012107210 */ /* 0x004fe20007ffe007 */
[----:B0-----:R-:W-:-:S05]  /*1270*/  VIADD R7, R2, -UR4 ;  /* 0x8000000402077c36 */ /* 0x001fca0008000000 */
[----:B------:R-:W-:Y:S02]  /*1280*/  ISETP.GE.U32.AND P0, PT, R7, 0x1000, PT ;  /* 0x000010000700780c */ /* 0x000fe40003f06070 */
        /* <DEDUP_REMOVED lines=8> */
[----:B------:R-:W-:-:S06]  /*1310*/  UIADD3 UR4, UPT, UPT, UR4, 0x1000, URZ ;  /* 0x0000100004047890 */ /* 0x000fcc000fffe0ff */
[----:B------:R-:W-:-:S13]  /*1320*/  ISETP.LT.U32.AND P0, PT, R3, UR4, PT ;  /* 0x0000000403007c0c */ /* 0x000fda000bf01070 */
[----:B------:R-:W-:Y:S05]  /*1330*/  @!P0 BRA `(.L_x_458) ;  /* 0xfffffffc00808947 */ /* 0x000fea000383ffff */
.L_x_456:
        /* <DEDUP_REMOVED lines=18> */
.L_x_463:
        /* <DEDUP_REMOVED lines=51> */
[----:B--2---:R-:W-:-:S04]  /*1790*/  IADD3 R25, PT, PT, R25, R26, R7 ;  /* 0x0000001a19197210 */ /* 0x004fc80007ffe007 */
[----:B----4-:R-:W-:-:S04]  /*17a0*/  IADD3 R23, PT, PT, R23, R24, R25 ;  /* 0x0000001817177210 */ /* 0x010fc80007ffe019 */
[----:B---3--:R-:W-:-:S04]  /*17b0*/  IADD3 R21, PT, PT, R21, R22, R23 ;  /* 0x0000001615157210 */ /* 0x008fc80007ffe017 */
[----:B-----5:R-:W-:-:S04]  /*17c0*/  IADD3 R11, PT, PT, R11, R20, R21 ;  /* 0x000000140b0b7210 */ /* 0x020fc80007ffe015 */
[----:B------:R-:W-:-:S04]  /*17d0*/  IADD3 R9, PT, PT, R9, R10, R11 ;  /* 0x0000000a09097210 */ /* 0x000fc80007ffe00b */
[----:B------:R-:W-:-:S04]  /*17e0*/  IADD3 R8, PT, PT, R27, R8, R9 ;  /* 0x000000081b087210 */ /* 0x000fc80007ffe009 */
[----:B------:R-:W-:-:S04]  /*17f0*/  IADD3 R8, PT, PT, R15, R28, R8 ;  /* 0x0000001c0f087210 */ /* 0x000fc80007ffe008 */
[----:B------:R-:W-:Y:S01]  /*1800*/  IADD3 R7, PT, PT, R19, R16, R8 ;  /* 0x0000001013077210 */ /* 0x000fe20007ffe008 */
[----:B------:R-:W-:Y:S06]  /*1810*/  @P0 BRA `(.L_x_463) ;  /* 0xfffffffc00100947 */ /* 0x000fec000383ffff */
[----:B------:R-:W-:Y:S05]  /*1820*/  BSYNC.RECONVERGENT B3 ;  /* 0x0000000000037941 */ /* 0x000fea0003800200 */
.L_x_462:
[----:B------:R-:W-:-:S07]  /*1830*/  VIADD R5, R5, 0xfffff800 ;  /* 0xfffff80005057836 */ /* 0x000fce0000000000 */
.L_x_461:
[----:B------:R-:W-:Y:S05]  /*1840*/  BSYNC.RECONVERGENT B2 ;  /* 0x0000000000027941 */ /* 0x000fea0003800200 */
.L_x_460:
        /* <DEDUP_REMOVED lines=14> */
[C---:B------:R-:W-:Y:S01]  /*1930*/  VIADD R15, R9.reuse, 0x400 ;  /* 0x00000400090f7836 */ /* 0x040fe20000000000 */
[----:B------:R-:W2:Y:S01]  /*1940*/  LDG.E R4, desc[UR6][R20.64] ;  /* 0x0000000614047981 */ /* 0x000ea2000c1e1900 */
[----:B------:R-:W-:Y:S02]  /*1950*/  VIADD R19, R9, 0x500 ;  /* 0x0000050009137836 */ /* 0x000fe40000000000 */
[----:B------:R-:W-:-:S04]  /*1960*/  IMAD.WIDE.U32 R10, R11, 0x4, R12 ;  /* 0x000000040b0a7825 */ /* 0x000fc800078e000c */
[--C-:B------:R-:W-:Y:S02]  /*1970*/  IMAD.WIDE.U32 R22, R23, 0x4, R12.reuse ;  /* 0x0000000417167825 */ /* 0x100fe400078e000c */
[----:B------:R-:W3:Y:S02]  /*1980*/  LDG.E R10, desc[UR6][R10.64] ;  /* 0x000000060a0a7981 */ /* 0x000ee4000c1e1900 */
        /* <DEDUP_REMOVED lines=12> */
[----:B--2---:R-:W-:-:S04]  /*1a50*/  IADD3 R7, PT, PT, R4, R2, R7 ;  /* 0x0000000204077210 */ /* 0x004fc80007ffe007 */
[----:B---3--:R-:W-:-:S04]  /*1a60*/  IADD3 R6, PT, PT, R10, R6, R7 ;  /* 0x000000060a067210 */ /* 0x008fc80007ffe007 */
[----:B----4-:R-:W-:-:S04]  /*1a70*/  IADD3 R6, PT, PT, R8, R15, R6 ;  /* 0x0000000f08067210 */ /* 0x010fc80007ffe006 */
[----:B-----5:R-:W-:-:S07]  /*1a80*/  IADD3 R7, PT, PT, R16, R19, R6 ;  /* 0x0000001310077210 */ /* 0x020fce0007ffe006 */
.L_x_465:
[----:B------:R-:W-:Y:S05]  /*1a90*/  BSYNC.RECONVERGENT B2 ;  /* 0x0000000000027941 */ /* 0x000fea0003800200 */
.L_x_464:
        /* <DEDUP_REMOVED lines=19> */
[----:B--2---:R-:W-:-:S04]  /*1bd0*/  IADD3 R7, PT, PT, R8, R2, R7 ;  /* 0x0000000208077210 */ /* 0x004fc80007ffe007 */
[----:B---3--:R-:W-:-:S07]  /*1be0*/  IADD3 R7, PT, PT, R14, R10, R7 ;  /* 0x0000000a0e077210 */ /* 0x008fce0007ffe007 */
.L_x_467:
[----:B------:R-:W-:Y:S05]  /*1bf0*/  BSYNC.RECONVERGENT B2 ;  /* 0x0000000000027941 */ /* 0x000fea0003800200 */
.L_x_466:
[----:B------:R-:W-:Y:S05]  /*1c00*/  @!P1 BRA `(.L_x_459) ;  /* 0x0000000000249947 */ /* 0x000fea0003800000 */
[----:B------:R-:W-:Y:S02]  /*1c10*/  VIADD R5, R5, UR4 ;  /* 0x0000000405057c36 */ /* 0x000fe40008000000 */
[----:B------:R-:W-:-:S07]  /*1c20*/  IMAD.MOV R4, RZ, RZ, -R4 ;  /* 0x000000ffff047224 */ /* 0x000fce00078e0a04 */
.L_x_468:
[----:B------:R-:W-:-:S06]  /*1c30*/  IMAD.WIDE.U32 R2, R5, 0x4, R12 ;  /* 0x0000000405027825 */ /* 0x000fcc00078e000c */
[----:B------:R-:W2:Y:S01]  /*1c40*/  LDG.E R2, desc[UR6][R2.64] ;  /* 0x0000000602027981 */ /* 0x000ea2000c1e1900 */
[----:B------:R-:W-:Y:S02]  /*1c50*/  VIADD R4, R4, 0x1 ;  /* 0x0000000104047836 */ /* 0x000fe40000000000 */
[----:B------:R-:W-:-:S03]  /*1c60*/  VIADD R5, R5, 0x100 ;  /* 0x0000010005057836 */ /* 0x000fc60000000000 */
[----:B------:R-:W-:Y:S01]  /*1c70*/  ISETP.NE.AND P0, PT, R4, RZ, PT ;  /* 0x000000ff0400720c */ /* 0x000fe20003f05270 */
[----:B--2---:R-:W-:-:S12]  /*1c80*/  IMAD.IADD R7, R2, 0x1, R7 ;  /* 0x0000000102077824 */ /* 0x004fd800078e0207 */
[----:B------:R-:W-:Y:S05]  /*1c90*/  @P0 BRA `(.L_x_468) ;  /* 0xfffffffc00e40947 */ /* 0x000fea000383ffff */
.L_x_459:
[----:B------:R-:W-:Y:S05]  /*1ca0*/  BSYNC.RECONVERGENT B1 ;  /* 0x0000000000017941 */ /* 0x000fea0003800200 */
.L_x_457:
        /* <DEDUP_REMOVED lines=36> */
[----:B--2---:R-:W0:Y:S04]  /*1ef0*/  LDS.128 R4, [UR4+0x10] ;  /* 0x00001004ff047984 */ /* 0x004e280008000c00 */
[----:B------:R-:W1:Y:S01]  /*1f00*/  LDS.64 R2, [UR4+0x20] ;  /* 0x00002004ff027984 */ /* 0x000e620008000a00 */
[----:B0-----:R-:W-:-:S04]  /*1f10*/  IADD3 R0, PT, PT, R4, R0, R9 ;  /* 0x0000000004007210 */ /* 0x001fc80007ffe009 */
[----:B------:R-:W-:-:S04]  /*1f20*/  IADD3 R0, PT, PT, R6, R0, R5 ;  /* 0x0000000006007210 */ /* 0x000fc80007ffe005 */
[----:B-1----:R-:W-:-:S05]  /*1f30*/  IADD3 R0, PT, PT, R2, R0, R7 ;  /* 0x0000000002007210 */ /* 0x002fca0007ffe007 */
[----:B------:R-:W-:-:S07]  /*1f40*/  IMAD.IADD R9, R0, 0x1, R3 ;  /* 0x0000000100097824 */ /* 0x000fce00078e0203 */
.L_x_455:
[----:B------:R-:W-:Y:S05]  /*1f50*/  BSYNC.RECONVERGENT B0 ;  /* 0x0000000000007941 */ /* 0x000fea0003800200 */
.L_x_440:
[----:B------:R-:W-:Y:S05]  /*1f60*/  @P0 EXIT ;  /* 0x000000000000094d */ /* 0x000fea0003800000 */
[----:B-1----:R-:W1:Y:S01]  /*1f70*/  LDC.64 R2, c[0x0][0x388] ;  /* 0x0000e200ff027b82 */ /* 0x002e620000000a00 */
[----:B------:R-:W0:Y:S02]  /*1f80*/  LDCU UR4, c[0x0][0x398] ;  /* 0x00007300ff0477ac */ /* 0x000e240008000800 */
[----:B0-2---:R-:W-:-:S05]  /*1f90*/  VIADD R9, R9, UR4 ;  /* 0x0000000409097c36 */ /* 0x005fca0008000000 */
[----:B-1----:R-:W-:Y:S01]  /*1fa0*/  STG.E desc[UR6][R2.64], R9 ;  /* 0x0000000902007986 */ /* 0x002fe2000c101906 */
[----:B------:R-:W-:Y:S05]  /*1fb0*/  EXIT ;  /* 0x000000000000794d */ /* 0x000fea0003800000 */
.L_x_469:
        /* <DEDUP_REMOVED lines=12> */
.L_x_898:


//--------------------- .text._ZN3cub18CUB_300001_SM_10006detail6reduce28DeviceReduceSingleTileKernelINS2_10policy_hubIfyN4cuda3std3__44plusIfEEE10Policy1000EPfSC_iS9_ffNS7_10__identityEEEvT0_T1_T2_T3_T4_T6_ --------------------------
	.section	.text._ZN3cub18CUB_300001_SM_10006detail6reduce28DeviceReduceSingleTileKernelINS2_10policy_hubIfyN4cuda3std3__44plusIfEEE10Policy1000EPfSC_iS9_ffNS7_10__identityEEEvT0_T1_T2_T3_T4_T6_,"ax",@progbits
	.align	128
        .global         _ZN3cub18CUB_300001_SM_10006detail6reduce28DeviceReduceSingleTileKernelINS2_10policy_hubIfyN4cuda3std3__44plusIfEEE10Policy1000EPfSC_iS9_ffNS7_10__identityEEEvT0_T1_T2_T3_T4_T6_
        .type           _ZN3cub18CUB_300001_SM_10006detail6reduce28DeviceReduceSingleTileKernelINS2_10policy_hubIfyN4cuda3std3__44plusIfEEE10Policy1000EPfSC_iS9_ffNS7_10__identityEEEvT0_T1_T2_T3_T4_T6_,@function
        .size           _ZN3cub18CUB_300001_SM_10006detail6reduce28DeviceReduceSingleTileKernelINS2_10policy_hubIfyN4cuda3std3__44plusIfEEE10Policy1000EPfSC_iS9_ffNS7_10__identityEEEvT0_T1_T2_T3_T4_T6_,(.L_x_899 - _ZN3cub18CUB_300001_SM_10006detail6reduce28DeviceReduceSingleTileKernelINS2_10policy_hubIfyN4cuda3std3__44plusIfEEE10Policy1000EPfSC_iS9_ffNS7_10__identityEEEvT0_T1_T2_T3_T4_T6_)
        .other          _ZN3cub18CUB_300001_SM_10006detail6reduce28DeviceReduceSingleTileKernelINS2_10policy_hubIfyN4cuda3std3__44plusIfEEE10Policy1000EPfSC_iS9_ffNS7_10__identityEEEvT0_T1_T2_T3_T4_T6_,@"STO_CUDA_ENTRY STV_DEFAULT"
_ZN3cub18CUB_300001_SM_10006detail6reduce28DeviceReduceSingleTileKernelINS2_10policy_hubIfyN4cuda3std3__44plusIfEEE10Policy1000EPfSC_iS9_ffNS7_10__identityEEEvT0_T1_T2_T3_T4_T6_:
.text._ZN3cub18CUB_300001_SM_10006detail6reduce28DeviceReduceSingleTileKernelINS2_10policy_hubIfyN4cuda3std3__44plusIfEEE10Policy1000EPfSC_iS9_ffNS7_10__identityEEEvT0_T1_T2_T3_T4_T6_:
[----:B------:R-:W-:Y:S01]  /*0000*/  LDC R1, c[0x0][0x37c] ;  /* 0x0000df00ff017b82 */ /* 0x000fe20000000800 */
[----:B------:R-:W0:Y:S01]  /*0010*/  LDCU UR4, c[0x0][0x390] ;  /* 0x00007200ff0477ac */ /* 0x000e220008000800 */
[----:B------:R-:W1:Y:S01]  /*0020*/  LDCU.64 UR6, c[0x0][0x358] ;  /* 0x00006b00ff0677ac */ /* 0x000e620008000a00 */
[----:B0-----:R-:W-:-:S04]  /*0030*/  MOV R20, UR4 ;  /* 0x0000000400147c02 */ /* 0x001fc80008000f00 */
        /* <DEDUP_REMOVED lines=9> */
.L_x_470:
        /* <DEDUP_REMOVED lines=8> */
[----:B------:R-:W-:Y:S01]  /*0150*/  HFMA2 R0, -RZ, RZ, 0, 0 ;  /* 0x00000000ff007431 */ /* 0x000fe200000001ff */
[----:B0-----:R-:W-:Y:S02]  /*0160*/  ISETP.GE.AND P0, PT, R9, R20, PT ;  /* 0x000000140900720c */ /* 0x001fe40003f06270 */
[----:B------:R-:W-:-:S11]  /*0170*/  MOV R11, R9 ;  /* 0x00000009000b7202 */ /* 0x000fd60000000f00 */
[----:B------:R-:W-:Y:S05]  /*0180*/  @P0 BRA `(.L_x_475) ;  /* 0x0000000000100947 */ /* 0x000fea0003800000 */
[----:B------:R-:W0:Y:S02]  /*0190*/  LDC.64 R2, c[0x0][0x380] ;  /* 0x0000e000ff027b82 */ /* 0x000e240000000a00 */
[----:B0-----:R-:W-:-:S05]  /*01a0*/  IMAD.WIDE.U32 R2, R9, 0x4, R2 ;  /* 0x0000000409027825 */ /* 0x001fca00078e0002 */
[----:B------:R0:W5:Y:S01]  /*01b0*/  LDG.E.CONSTANT R0, desc[UR6][R2.64] ;  /* 0x0000000602007981 */ /* 0x000162000c1e9900 */
[----:B------:R-:W-:-:S07]  /*01c0*/  IADD3 R11, PT, PT, R9, 0x100, RZ ;  /* 0x00000100090b7810 */ /* 0x000fce0007ffe0ff */
.L_x_475:
[----:B------:R-:W-:Y:S05]  /*01d0*/  BSYNC.RECONVERGENT B1 ;  /* 0x0000000000017941 */ /* 0x000fea0003800200 */
.L_x_474:
[----:B------:R-:W-:Y:S01]  /*01e0*/  ISETP.GE.AND P0, PT, R11, R20, PT ;  /* 0x000000140b00720c */ /* 0x000fe20003f06270 */
[----:B------:R-:W-:-:S12]  /*01f0*/  BSSY.RECONVERGENT B1, `(.L_x_476) ;  /* 0x0000074000017945 */ /* 0x000fd80003800200 */
[----:B------:R-:W-:Y:S05]  /*0200*/  @P0 BRA `(.L_x_477) ;  /* 0x0000000400c80947 */ /* 0x000fea0003800000 */
[----:B0-----:R-:W-:Y:S01]  /*0210*/  LOP3.LUT R3, RZ, R11, RZ, 0x33, !PT ;  /* 0x0000000bff037212 */ /* 0x001fe200078e33ff */
[----:B------:R-:W-:Y:S03]  /*0220*/  BSSY.RECONVERGENT B2, `(.L_x_478) ;  /* 0x0000015000027945 */ /* 0x000fe60003800200 */
[----:B------:R-:W-:-:S04]  /*0230*/  IADD3 R4, PT, PT, R3, R20, RZ ;  /* 0x0000001403047210 */ /* 0x000fc80007ffe0ff */
[C---:B------:R-:W-:Y:S02]  /*0240*/  LOP3.LUT R2, R4.reuse, 0x300, RZ, 0xc0, !PT ;  /* 0x0000030004027812 */ /* 0x040fe400078ec0ff */
[----:B------:R-:W-:Y:S02]  /*0250*/  ISETP.GE.U32.AND P1, PT, R4, 0x300, PT ;  /* 0x000003000400780c */ /* 0x000fe40003f26070 */
[----:B------:R-:W-:-:S13]  /*0260*/  ISETP.NE.AND P0, PT, R2, 0x300, PT ;  /* 0x000003000200780c */ /* 0x000fda0003f05270 */
[----:B------:R-:W-:Y:S05]  /*0270*/  @!P0 BRA `(.L_x_479) ;  /* 0x00000000003c8947 */ /* 0x000fea0003800000 */
[----:B------:R-:W0:Y:S01]  /*0280*/  LDC.64 R2, c[0x0][0x380] ;  /* 0x0000e000ff027b82 */ /* 0x000e220000000a00 */
[----:B------:R-:W-:-:S04]  /*0290*/  LEA.HI R4, R4, 0x1, RZ, 0x18 ;  /* 0x0000000104047811 */ /* 0x000fc800078fc0ff */
[----:B------:R-:W-:-:S04]  /*02a0*/  LOP3.LUT R4, R4, 0x3, RZ, 0xc0, !PT ;  /* 0x0000000304047812 */ /* 0x000fc800078ec0ff */
[----:B------:R-:W-:Y:S01]  /*02b0*/  IADD3 R4, PT, PT, -R4, RZ, RZ ;  /* 0x000000ff04047210 */ /* 0x000fe20007ffe1ff */
[----:B0-----:R-:W-:-:S05]  /*02c0*/  IMAD.WIDE.U32 R2, R11, 0x4, R2 ;  /* 0x000000040b027825 */ /* 0x001fca00078e0002 */
[----:B------:R-:W-:-:S07]  /*02d0*/  MOV R5, R3 ;  /* 0x0000000300057202 */ /* 0x000fce0000000f00 */
.L_x_480:
[----:B------:R-:W-:-:S06]  /*02e0*/  MOV R3, R5 ;  /* 0x0000000500037202 */ /* 0x000fcc0000000f00 */
[----:B------:R0:W2:Y:S01]  /*02f0*/  LDG.E.CONSTANT R3, desc[UR6][R2.64] ;  /* 0x0000000602037981 */ /* 0x0000a2000c1e9900 */
[----:B------:R-:W-:Y:S01]  /*0300*/  IADD3 R4, PT, PT, R4, 0x1, RZ ;  /* 0x0000000104047810 */ /* 0x000fe20007ffe0ff */
[----:B------:R-:W-:-:S03]  /*0310*/  VIADD R11, R11, 0x100 ;  /* 0x000001000b0b7836 */ /* 0x000fc60000000000 */
[----:B------:R-:W-:Y:S02]  /*0320*/  ISETP.NE.AND P0, PT, R4, RZ, PT ;  /* 0x000000ff0400720c */ /* 0x000fe40003f05270 */
[----:B0-----:R-:W-:-:S04]  /*0330*/  IADD3 R2, P2, PT, R2, 0x400, RZ ;  /* 0x0000040002027810 */ /* 0x001fc80007f5e0ff */
[----:B------:R-:W-:Y:S01]  /*0340*/  IADD3.X R5, PT, PT, RZ, R5, RZ, P2, !PT ;  /* 0x00000005ff057210 */ /* 0x000fe200017fe4ff */
[----:B--2--5:R-:W-:-:S06]  /*0350*/  FADD R0, R3, R0 ;  /* 0x0000000003007221 */ /* 0x024fcc0000000000 */
[----:B------:R-:W-:Y:S05]  /*0360*/  @P0 BRA `(.L_x_480) ;  /* 0xfffffffc00dc0947 */ /* 0x000fea000383ffff */
.L_x_479:
[----:B------:R-:W-:Y:S05]  /*0370*/  BSYNC.RECONVERGENT B2 ;  /* 0x0000000000027941 */ /* 0x000fea0003800200 */
.L_x_478:
[----:B------:R-:W-:Y:S05]  /*0380*/  @!P1 BRA `(.L_x_477) ;  /* 0x0000000400689947 */ /* 0x000fea0003800000 */
[----:B------:R-:W-:Y:S01]  /*0390*/  IADD3 R2, PT, PT, -R11, R20, RZ ;  /* 0x000000140b027210 */ /* 0x000fe20007ffe1ff */
[----:B------:R-:W-:Y:S01]  /*03a0*/  BSSY.RECONVERGENT B2, `(.L_x_481) ;  /* 0x0000031000027945 */ /* 0x000fe20003800200 */
[----:B------:R-:W-:Y:S02]  /*03b0*/  PLOP3.LUT P0, PT, PT, PT, PT, 0x80, 0x8 ;  /* 0x000000000008781c */ /* 0x000fe40003f0f070 */
[----:B------:R-:W-:-:S13]  /*03c0*/  ISETP.GT.AND P1, PT, R2, 0xc00, PT ;  /* 0x00000c000200780c */ /* 0x000fda0003f24270 */
[----:B------:R-:W-:Y:S05]  /*03d0*/  @!P1 BRA `(.L_x_482) ;  /* 0x0000000000b49947 */ /* 0x000fea0003800000 */
[----:B------:R-:W-:Y:S02]  /*03e0*/  PLOP3.LUT P0, PT, PT, PT, PT, 0x8, 0x80 ;  /* 0x000000000080781c */ /* 0x000fe40003f0e170 */
[----:B------:R-:W-:-:S11]  /*03f0*/  IADD3 R8, PT, PT, R20, -0xc00, RZ ;  /* 0xfffff40014087810 */ /* 0x000fd60007ffe0ff */
.L_x_483:
[----:B------:R-:W0:Y:S01]  /*0400*/  LDC.64 R6, c[0x0][0x380] ;  /* 0x0000e000ff067b82 */ /* 0x000e220000000a00 */
[C---:B------:R-:W-:Y:S01]  /*0410*/  IADD3 R5, PT, PT, R11.reuse, 0x400, RZ ;  /* 0x000004000b057810 */ /* 0x040fe20007ffe0ff */
[----:B0-----:R-:W-:-:S05]  /*0420*/  IMAD.WIDE R24, R11, 0x4, R6 ;  /* 0x000000040b187825 */ /* 0x001fca00078e0206 */
[----:B------:R-:W2:Y:S04]  /*0430*/  LDG.E.CONSTANT R13, desc[UR6][R24.64] ;  /* 0x00000006180d7981 */ /* 0x000ea8000c1e9900 */
[----:B------:R-:W3:Y:S01]  /*0440*/  LDG.E.CONSTANT R10, desc[UR6][R24.64+0x400] ;  /* 0x00040006180a7981 */ /* 0x000ee2000c1e9900 */
[----:B------:R-:W-:-:S03]  /*0450*/  IMAD.WIDE R4, R5, 0x4, R6 ;  /* 0x0000000405047825 */ /* 0x000fc600078e0206 */
[----:B------:R-:W4:Y:S04]  /*0460*/  LDG.E.CONSTANT R12, desc[UR6][R24.64+0x800] ;  /* 0x00080006180c7981 */ /* 0x000f28000c1e9900 */
[----:B------:R-:W4:Y:S04]  /*0470*/  LDG.E.CONSTANT R17, desc[UR6][R24.64+0xc00] ;  /* 0x000c000618117981 */ /* 0x000f28000c1e9900 */
[----:B------:R-:W4:Y:S01]  /*0480*/  LDG.E.CONSTANT R16, desc[UR6][R4.64] ;  /* 0x0000000604107981 */ /* 0x000f22000c1e9900 */
[----:B------:R-:W-:-:S03]  /*0490*/  IADD3 R3, PT, PT, R11, 0x800, RZ ;  /* 0x000008000b037810 */ /* 0x000fc60007ffe0ff */
[----:B------:R-:W4:Y:S04]  /*04a0*/  LDG.E.CONSTANT R15, desc[UR6][R4.64+0x400] ;  /* 0x00040006040f7981 */ /* 0x000f28000c1e9900 */
[----:B------:R-:W4:Y:S01]  /*04b0*/  LDG.E.CONSTANT R14, desc[UR6][R4.64+0x800] ;  /* 0x00080006040e7981 */ /* 0x000f22000c1e9900 */
[----:B------:R-:W-:-:S03]  /*04c0*/  IMAD.WIDE R2, R3, 0x4, R6 ;  /* 0x0000000403027825 */ /* 0x000fc600078e0206 */
[----:B------:R-:W4:Y:S04]  /*04d0*/  LDG.E.CONSTANT R22, desc[UR6][R4.64+0xc00] ;  /* 0x000c000604167981 */ /* 0x000f28000c1e9900 */
[----:B------:R-:W4:Y:S01]  /*04e0*/  LDG.E.CONSTANT R21, desc[UR6][R2.64] ;  /* 0x0000000602157981 */ /* 0x000f22000c1e9900 */
[----:B------:R-:W-:-:S03]  /*04f0*/  IADD3 R23, PT, PT, R11, 0xc00, RZ ;  /* 0x00000c000b177810 */ /* 0x000fc60007ffe0ff */
[----:B------:R-:W4:Y:S04]  /*0500*/  LDG.E.CONSTANT R19, desc[UR6][R2.64+0x400] ;  /* 0x0004000602137981 */ /* 0x000f28000c1e9900 */
[----:B------:R-:W4:Y:S01]  /*0510*/  LDG.E.CONSTANT R18, desc[UR6][R2.64+0x800] ;  /* 0x0008000602127981 */ /* 0x000f22000c1e9900 */
[----:B------:R-:W-:-:S03]  /*0520*/  IMAD.WIDE R6, R23, 0x4, R6 ;  /* 0x0000000417067825 */ /* 0x000fc600078e0206 */
[----:B------:R-:W4:Y:S04]  /*0530*/  LDG.E.CONSTANT R26, desc[UR6][R2.64+0xc00] ;  /* 0x000c0006021a7981 */ /* 0x000f28000c1e9900 */
[----:B------:R-:W4:Y:S04]  /*0540*/  LDG.E.CONSTANT R25, desc[UR6][R6.64] ;  /* 0x0000000606197981 */ /* 0x000f28000c1e9900 */
[----:B------:R-:W4:Y:S04]  /*0550*/  LDG.E.CONSTANT R23, desc[UR6][R6.64+0x400] ;  /* 0x0004000606177981 */ /* 0x000f28000c1e9900 */
[----:B------:R-:W4:Y:S04]  /*0560*/  LDG.E.CONSTANT R24, desc[UR6][R6.64+0x800] ;  /* 0x0008000606187981 */ /* 0x000f28000c1e9900 */
[----:B------:R-:W4:Y:S01]  /*0570*/  LDG.E.CONSTANT R27, desc[UR6][R6.64+0xc00] ;  /* 0x000c0006061b7981 */ /* 0x000f22000c1e9900 */
[----:B------:R-:W-:-:S04]  /*0580*/  IADD3 R11, PT, PT, R11, 0x1000, RZ ;  /* 0x000010000b0b7810 */ /* 0x000fc80007ffe0ff */
[----:B------:R-:W-:Y:S01]  /*0590*/  ISETP.GE.AND P1, PT, R11, R8, PT ;  /* 0x000000080b00720c */ /* 0x000fe20003f26270 */
[----:B--2--5:R-:W-:-:S04]  /*05a0*/  FADD R13, R13, R0 ;  /* 0x000000000d0d7221 */ /* 0x024fc80000000000 */
[----:B---3--:R-:W-:-:S04]  /*05b0*/  FADD R13, R13, R10 ;  /* 0x0000000a0d0d7221 */ /* 0x008fc80000000000 */
[----:B----4-:R-:W-:-:S04]  /*05c0*/  FADD R12, R13, R12 ;  /* 0x0000000c0d0c7221 */ /* 0x010fc80000000000 */
[----:B------:R-:W-:-:S04]  /*05d0*/  FADD R17, R12, R17 ;  /* 0x000000110c117221 */ /* 0x000fc80000000000 */
        /* <DEDUP_REMOVED lines=11> */
[----:B------:R-:W-:Y:S01]  /*0690*/  FADD R0, R24, R27 ;  /* 0x0000001b18007221 */ /* 0x000fe20000000000 */
[----:B------:R-:W-:Y:S06]  /*06a0*/  @!P1 BRA `(.L_x_483) ;  /* 0xfffffffc00549947 */ /* 0x000fec000383ffff */
.L_x_482:
[----:B------:R-:W-:Y:S05]  /*06b0*/  BSYNC.RECONVERGENT B2 ;  /* 0x0000000000027941 */ /* 0x000fea0003800200 */
.L_x_481:
[----:B------:R-:W-:Y:S01]  /*06c0*/  IADD3 R2, PT, PT, -R11, R20, RZ ;  /* 0x000000140b027210 */ /* 0x000fe20007ffe1ff */
[----:B------:R-:W-:Y:S03]  /*06d0*/  BSSY.RECONVERGENT B2, `(.L_x_484) ;  /* 0x0000019000027945 */ /* 0x000fe60003800200 */
[----:B------:R-:W-:-:S13]  /*06e0*/  ISETP.GT.AND P1, PT, R2, 0x400, PT ;  /* 0x000004000200780c */ /* 0x000fda0003f24270 */
[----:B------:R-:W-:Y:S05]  /*06f0*/  @!P1 BRA `(.L_x_485) ;  /* 0x0000000000589947 */ /* 0x000fea0003800000 */
[----:B------:R-:W0:Y:S01]  /*0700*/  LDC.64 R4, c[0x0][0x380] ;  /* 0x0000e000ff047b82 */ /* 0x000e220000000a00 */
[C---:B------:R-:W-:Y:S02]  /*0710*/  VIADD R15, R11.reuse, 0x400 ;  /* 0x000004000b0f7836 */ /* 0x040fe40000000000 */
[----:B0-----:R-:W-:-:S05]  /*0720*/  IMAD.WIDE R2, R11, 0x4, R4 ;  /* 0x000000040b027825 */ /* 0x001fca00078e0204 */
[----:B------:R-:W2:Y:S04]  /*0730*/  LDG.E.CONSTANT R7, desc[UR6][R2.64] ;  /* 0x0000000602077981 */ /* 0x000ea8000c1e9900 */
[----:B------:R-:W3:Y:S01]  /*0740*/  LDG.E.CONSTANT R6, desc[UR6][R2.64+0x400] ;  /* 0x0004000602067981 */ /* 0x000ee2000c1e9900 */
[----:B------:R-:W-:-:S03]  /*0750*/  IMAD.WIDE R4, R15, 0x4, R4 ;  /* 0x000000040f047825 */ /* 0x000fc600078e0204 */
[----:B------:R-:W4:Y:S04]  /*0760*/  LDG.E.CONSTANT R13, desc[UR6][R2.64+0x800] ;  /* 0x00080006020d7981 */ /* 0x000f28000c1e9900 */
[----:B------:R-:W4:Y:S04]  /*0770*/  LDG.E.CONSTANT R15, desc[UR6][R2.64+0xc00] ;  /* 0x000c0006020f7981 */ /* 0x000f28000c1e9900 */
[----:B------:R-:W4:Y:S04]  /*0780*/  LDG.E.CONSTANT R17, desc[UR6][R4.64] ;  /* 0x0000000604117981 */ /* 0x000f28000c1e9900 */
[----:B------:R-:W4:Y:S04]  /*0790*/  LDG.E.CONSTANT R19, desc[UR6][R4.64+0x400] ;  /* 0x0004000604137981 */ /* 0x000f28000c1e9900 */
[----:B------:R-:W4:Y:S04]  /*07a0*/  LDG.E.CONSTANT R21, desc[UR6][R4.64+0x800] ;  /* 0x0008000604157981 */ /* 0x000f28000c1e9900 */
[----:B------:R-:W4:Y:S01]  /*07b0*/  LDG.E.CONSTANT R23, desc[UR6][R4.64+0xc00] ;  /* 0x000c000604177981 */ /* 0x000f22000c1e9900 */
[----:B------:R-:W-:-:S02]  /*07c0*/  PLOP3.LUT P0, PT, PT, PT, PT, 0x8, 0x80 ;  /* 0x000000000080781c */ /* 0x000fc40003f0e170 */
[----:B------:R-:W-:Y:S01]  /*07d0*/  IADD3 R11, PT, PT, R11, 0x800, RZ ;  /* 0x000008000b0b7810 */ /* 0x000fe20007ffe0ff */
[----:B--2--5:R-:W-:-:S04]  /*07e0*/  FADD R7, R0, R7 ;  /* 0x0000000700077221 */ /* 0x024fc80000000000 */
[----:B---3--:R-:W-:-:S04]  /*07f0*/  FADD R6, R7, R6 ;  /* 0x0000000607067221 */ /* 0x008fc80000000000 */
[----:B----4-:R-:W-:-:S04]  /*0800*/  FADD R6, R6, R13 ;  /* 0x0000000d06067221 */ /* 0x010fc80000000000 */
[----:B------:R-:W-:-:S04]  /*0810*/  FADD R6, R6, R15 ;  /* 0x0000000f06067221 */ /* 0x000fc80000000000 */
[----:B------:R-:W-:-:S04]  /*0820*/  FADD R6, R6, R17 ;  /* 0x0000001106067221 */ /* 0x000fc80000000000 */
[----:B------:R-:W-:-:S04]  /*0830*/  FADD R6, R6, R19 ;  /* 0x0000001306067221 */ /* 0x000fc80000000000 */
[----:B------:R-:W-:-:S04]  /*0840*/  FADD R6, R6, R21 ;  /* 0x0000001506067221 */ /* 0x000fc80000000000 */
[----:B------:R-:W-:-:S07]  /*0850*/  FADD R0, R6, R23 ;  /* 0x0000001706007221 */ /* 0x000fce0000000000 */
.L_x_485:
[----:B------:R-:W-:Y:S05]  /*0860*/  BSYNC.RECONVERGENT B2 ;  /* 0x0000000000027941 */ /* 0x000fea0003800200 */
.L_x_484:
[----:B------:R-:W-:-:S13]  /*0870*/  ISETP.LT.OR P0, PT, R11, R20, P0 ;  /* 0x000000140b00720c */ /* 0x000fda0000701670 */
[----:B------:R-:W-:Y:S05]  /*0880*/  @!P0 BRA `(.L_x_477) ;  /* 0x0000000000288947 */ /* 0x000fea0003800000 */
[----:B------:R-:W0:Y:S02]  /*0890*/  LDC.64 R2, c[0x0][0x380] ;  /* 0x0000e000ff027b82 */ /* 0x000e240000000a00 */
[----:B0-----:R-:W-:-:S05]  /*08a0*/  IMAD.WIDE R2, R11, 0x4, R2 ;  /* 0x000000040b027825 */ /* 0x001fca00078e0202 */
[----:B------:R-:W2:Y:S04]  /*08b0*/  LDG.E.CONSTANT R5, desc[UR6][R2.64] ;  /* 0x0000000602057981 */ /* 0x000ea8000c1e9900 */
[----:B------:R-:W3:Y:S04]  /*08c0*/  LDG.E.CONSTANT R4, desc[UR6][R2.64+0x400] ;  /* 0x0004000602047981 */ /* 0x000ee8000c1e9900 */
[----:B------:R-:W4:Y:S04]  /*08d0*/  LDG.E.CONSTANT R7, desc[UR6][R2.64+0x800] ;  /* 0x0008000602077981 */ /* 0x000f28000c1e9900 */
[----:B------:R-:W4:Y:S01]  /*08e0*/  LDG.E.CONSTANT R11, desc[UR6][R2.64+0xc00] ;  /* 0x000c0006020b7981 */ /* 0x000f22000c1e9900 */
[----:B--2--5:R-:W-:-:S04]  /*08f0*/  FADD R5, R0, R5 ;  /* 0x0000000500057221 */ /* 0x024fc80000000000 */
[----:B---3--:R-:W-:-:S04]  /*0900*/  FADD R4, R5, R4 ;  /* 0x0000000405047221 */ /* 0x008fc80000000000 */
[----:B----4-:R-:W-:-:S04]  /*0910*/  FADD R4, R4, R7 ;  /* 0x0000000704047221 */ /* 0x010fc80000000000 */
[----:B------:R-:W-:-:S07]  /*0920*/  FADD R0, R4, R11 ;  /* 0x0000000b04007221 */ /* 0x000fce0000000000 */
.L_x_477:
[----:B------:R-:W-:Y:S05]  /*0930*/  BSYNC.RECONVERGENT B1 ;  /* 0x0000000000017941 */ /* 0x000fea0003800200 */
.L_x_476:
[----:B------:R-:W-:Y:S02]  /*0940*/  ISETP.GE.AND P0, PT, R20, 0x100, PT ;  /* 0x000001001400780c */ /* 0x000fe40003f06270 */
[----:B-----5:R-:W-:-:S11]  /*0950*/  MOV R7, R0 ;  /* 0x0000000000077202 */ /* 0x020fd60000000f00 */
[----:B------:R-:W-:Y:S05]  /*0960*/  @!P0 BRA `(.L_x_486) ;  /* 0x0000000000ac8947 */ /* 0x000fea0003800000 */
[----:B------:R-:W1:Y:S01]  /*0970*/  S2R R6, SR_LANEID ;  /* 0x0000000000067919 */ /* 0x000e620000000000 */
[----:B------:R-:W2:Y:S02]  /*0980*/  SHFL.DOWN PT, R0, R7, 0x1, 0x1f ;  /* 0x08201f0007007f89 */ /* 0x000ea400000e0000 */
[----:B--2---:R-:W-:Y:S01]  /*0990*/  FADD R0, R0, R7 ;  /* 0x0000000700007221 */ /* 0x004fe20000000000 */
[C---:B-1----:R-:W-:Y:S02]  /*09a0*/  ISETP.GT.AND P0, PT, R6.reuse, 0x1e, PT ;  /* 0x0000001e0600780c */ /* 0x042fe40003f04270 */
[C---:B------:R-:W-:Y:S02]  /*09b0*/  ISETP.NE.AND P1, PT, R6.reuse, RZ, PT ;  /* 0x000000ff0600720c */ /* 0x040fe40003f25270 */
[----:B------:R-:W-:Y:S02]  /*09c0*/  FSEL R0, R7, R0, P0 ;  /* 0x0000000007007208 */ /* 0x000fe40000000000 */
[----:B------:R-:W-:-:S03]  /*09d0*/  ISETP.GT.AND P0, PT, R6, 0x1d, PT ;  /* 0x0000001d0600780c */ /* 0x000fc60003f04270 */
[----:B0-----:R-:W0:Y:S06]  /*09e0*/  SHFL.DOWN PT, R3, R0, 0x2, 0x1f ;  /* 0x08401f0000037f89 */ /* 0x001e2c00000e0000 */
[----:B------:R-:W1:Y:S01]  /*09f0*/  @!P1 S2R R5, SR_CgaCtaId ;  /* 0x0000000000059919 */ /* 0x000e620000008800 */
[----:B------:R-:W-:Y:S02]  /*0a00*/  @!P1 MOV R4, 0x400 ;  /* 0x0000040000049802 */ /* 0x000fe40000000f00 */
[----:B------:R-:W-:-:S04]  /*0a10*/  @!P1 SHF.R.U32.HI R2, RZ, 0x3, R9 ;  /* 0x00000003ff029819 */ /* 0x000fc80000011609 */
[----:B------:R-:W-:Y:S01]  /*0a20*/  @!P1 LOP3.LUT R2, R2, 0x7c, RZ, 0xc0, !PT ;  /* 0x0000007c02029812 */ /* 0x000fe200078ec0ff */
[----:B0-----:R-:W-:Y:S01]  /*0a30*/  @!P0 FADD R0, R0, R3 ;  /* 0x0000000300008221 */ /* 0x001fe20000000000 */
[----:B------:R-:W-:-:S04]  /*0a40*/  ISETP.GT.AND P0, PT, R6, 0x1b, PT ;  /* 0x0000001b0600780c */ /* 0x000fc80003f04270 */
[----:B------:R-:W0:Y:S01]  /*0a50*/  SHFL.DOWN PT, R3, R0, 0x4, 0x1f ;  /* 0x08801f0000037f89 */ /* 0x000e2200000e0000 */
[----:B-1----:R-:W-:-:S04]  /*0a60*/  @!P1 LEA R5, R5, R4, 0x18 ;  /* 0x0000000405059211 */ /* 0x002fc800078ec0ff */
[----:B------:R-:W-:-:S04]  /*0a70*/  @!P1 IADD3 R2, PT, PT, R2, R5, RZ ;  /* 0x0000000502029210 */ /* 0x000fc80007ffe0ff */
[----:B0-----:R-:W-:Y:S01]  /*0a80*/  @!P0 FADD R0, R0, R3 ;  /* 0x0000000300008221 */ /* 0x001fe20000000000 */
[----:B------:R-:W-:-:S04]  /*0a90*/  ISETP.GT.AND P0, PT, R6, 0x17, PT ;  /* 0x000000170600780c */ /* 0x000fc80003f04270 */
[----:B------:R-:W0:Y:S09]  /*0aa0*/  SHFL.DOWN PT, R3, R0, 0x8, 0x1f ;  /* 0x09001f0000037f89 */ /* 0x000e3200000e0000 */
[----:B0-----:R-:W-:Y:S01]  /*0ab0*/  @!P0 FADD R0, R0, R3 ;  /* 0x0000000300008221 */ /* 0x001fe20000000000 */
[----:B------:R-:W-:-:S04]  /*0ac0*/  ISETP.NE.AND P0, PT, R9, RZ, PT ;  /* 0x000000ff0900720c */ /* 0x000fc80003f05270 */
[----:B------:R-:W0:Y:S02]  /*0ad0*/  SHFL.DOWN PT, R3, R0, 0x10, 0x1f ;  /* 0x0a001f0000037f89 */ /* 0x000e2400000e0000 */
[----:B0-----:R-:W-:-:S05]  /*0ae0*/  FADD R3, R0, R3 ;  /* 0x0000000300037221 */ /* 0x001fca0000000000 */
[----:B------:R0:W-:Y:S01]  /*0af0*/  @!P1 STS [R2+0x8], R3 ;  /* 0x0000080302009388 */ /* 0x0001e20000000800 */
[----:B------:R-:W-:Y:S01]  /*0b00*/  BAR.SYNC.DEFER_BLOCKING 0x0 ;  /* 0x0000000000007b1d */ /* 0x000fe20000010000 */
[----:B------:R-:W-:-:S04]  /*0b10*/  ISETP.GT.AND P1, PT, R6, 0xf, PT ;  /* 0x0000000f0600780c */ /* 0x000fc80003f24270 */
[----:B------:R-:W-:Y:S01]  /*0b20*/  FSEL R0, R0, R3, P1 ;  /* 0x0000000300007208 */ /* 0x000fe20000800000 */
[----:B------:R-:W-:Y:S08]  /*0b30*/  @P0 BRA `(.L_x_487) ;  /* 0x0000003000900947 */ /* 0x000ff00003800000 */
[----:B------:R-:W1:Y:S01]  /*0b40*/  S2UR UR5, SR_CgaCtaId ;  /* 0x00000000000579c3 */ /* 0x000e620000008800 */
[----:B------:R-:W-:Y:S02]  /*0b50*/  UMOV UR4, 0x400 ;  /* 0x0000040000047882 */ /* 0x000fe40000000000 */
[----:B-1----:R-:W-:-:S09]  /*0b60*/  ULEA UR4, UR5, UR4, 0x18 ;  /* 0x0000000405047291 */ /* 0x002fd2000f8ec0ff */
[----:B0-----:R-:W0:Y:S04]  /*0b70*/  LDS R3, [UR4+0xc] ;  /* 0x00000c04ff037984 */ /* 0x001e280008000800 */
[----:B------:R-:W1:Y:S04]  /*0b80*/  LDS.128 R4, [UR4+0x10] ;  /* 0x00001004ff047984 */ /* 0x000e680008000c00 */
[----:B------:R-:W2:Y:S01]  /*0b90*/  LDS.64 R8, [UR4+0x20] ;  /* 0x00002004ff087984 */ /* 0x000ea20008000a00 */
[----:B0-----:R-:W-:-:S04]  /*0ba0*/  FADD R3, R0, R3 ;  /* 0x0000000300037221 */ /* 0x001fc80000000000 */
[----:B-1----:R-:W-:-:S04]  /*0bb0*/  FADD R4, R3, R4 ;  /* 0x0000000403047221 */ /* 0x002fc80000000000 */
[----:B------:R-:W-:-:S04]  /*0bc0*/  FADD R5, R4, R5 ;  /* 0x0000000504057221 */ /* 0x000fc80000000000 */
[----:B------:R-:W-:-:S04]  /*0bd0*/  FADD R6, R5, R6 ;  /* 0x0000000605067221 */ /* 0x000fc80000000000 */
[----:B------:R-:W-:-:S04]  /*0be0*/  FADD R7, R6, R7 ;  /* 0x0000000706077221 */ /* 0x000fc80000000000 */
[----:B--2---:R-:W-:-:S04]  /*0bf0*/  FADD R8, R7, R8 ;  /* 0x0000000807087221 */ /* 0x004fc80000000000 */
[----:B------:R-:W-:Y:S01]  /*0c00*/  FADD R0, R8, R9 ;  /* 0x0000000908007221 */ /* 0x000fe20000000000 */
[----:B------:R-:W-:Y:S06]  /*0c10*/  BRA `(.L_x_487) ;  /* 0x0000003000587947 */ /* 0x000fec0003800000 */
.L_x_486:
[----:B------:R-:W1:Y:S01]  /*0c20*/  S2R R4, SR_LANEID ;  /* 0x0000000000047919 */ /* 0x000e620000000000 */
[----:B------:R-:W-:-:S04]  /*0c30*/  LOP3.LUT R0, R9, 0x3e0, RZ, 0xc0, !PT ;  /* 0x000003e009007812 */ /* 0x000fc800078ec0ff */
[----:B0-----:R-:W-:Y:S02]  /*0c40*/  IADD3 R3, PT, PT, R0, 0x20, RZ ;  /* 0x0000002000037810 */ /* 0x001fe40007ffe0ff */
[----:B------:R-:W-:Y:S02]  /*0c50*/  LOP3.LUT R5, RZ, R0, RZ, 0x33, !PT ;  /* 0x00000000ff057212 */ /* 0x000fe400078e33ff */
[-C--:B------:R-:W-:Y:S02]  /*0c60*/  ISETP.GT.AND P0, PT, R3, R20.reuse, PT ;  /* 0x000000140300720c */ /* 0x080fe40003f04270 */
[----:B------:R-:W-:-:S04]  /*0c70*/  IADD3 R5, PT, PT, R5, R20, RZ ;  /* 0x0000001405057210 */ /* 0x000fc80007ffe0ff */
[----:B------:R-:W-:-:S05]  /*0c80*/  SEL R5, R5, 0x1f, P0 ;  /* 0x0000001f05057807 */ /* 0x000fca0000000000 */
[----:B------:R-:W0:Y:S01]  /*0c90*/  SHFL.DOWN PT, R0, R7, 0x1, R5 ;  /* 0x0820000007007989 */ /* 0x000e2200000e0005 */
[C---:B-1----:R-:W-:Y:S02]  /*0ca0*/  ISETP.GE.AND P0, PT, R4.reuse, R5, PT ;  /* 0x000000050400720c */ /* 0x042fe40003f06270 */
[C---:B------:R-:W-:Y:S02]  /*0cb0*/  IADD3 R2, PT, PT, R4.reuse, 0x2, RZ ;  /* 0x0000000204027810 */ /* 0x040fe40007ffe0ff */
[----:B------:R-:W-:-:S09]  /*0cc0*/  ISETP.NE.AND P1, PT, R4, RZ, PT ;  /* 0x000000ff0400720c */ /* 0x000fd20003f25270 */
[----:B0-----:R-:W-:Y:S01]  /*0cd0*/  @!P0 FADD R7, R0, R7 ;  /* 0x0000000700078221 */ /* 0x001fe20000000000 */
[-C--:B------:R-:W-:Y:S02]  /*0ce0*/  ISETP.GT.AND P0, PT, R2, R5.reuse, PT ;  /* 0x000000050200720c */ /* 0x080fe40003f04270 */
[----:B------:R-:W-:Y:S01]  /*0cf0*/  IADD3 R2, PT, PT, R4, 0x4, RZ ;  /* 0x0000000404027810 */ /* 0x000fe20007ffe0ff */
[----:B------:R-:W0:Y:S01]  /*0d00*/  @!P1 S2R R6, SR_CgaCtaId ;  /* 0x0000000000069919 */ /* 0x000e220000008800 */
[----:B------:R-:W-:Y:S01]  /*0d10*/  @!P1 MOV R3, 0x400 ;  /* 0x0000040000039802 */ /* 0x000fe20000000f00 */
[----:B------:R-:W1:Y:S08]  /*0d20*/  SHFL.DOWN PT, R0, R7, 0x2, R5 ;  /* 0x0840000007007989 */ /* 0x000e7000000e0005 */
[----:B-1----:R-:W-:Y:S01]  /*0d30*/  @!P0 FADD R7, R7, R0 ;  /* 0x0000000007078221 */ /* 0x002fe20000000000 */
[----:B------:R-:W-:-:S02]  /*0d40*/  ISETP.GT.AND P0, PT, R2, R5, PT ;  /* 0x000000050200720c */ /* 0x000fc40003f04270 */
[----:B------:R-:W-:Y:S02]  /*0d50*/  IADD3 R2, PT, PT, R4, 0x8, RZ ;  /* 0x0000000804027810 */ /* 0x000fe40007ffe0ff */
[----:B------:R-:W1:Y:S01]  /*0d60*/  SHFL.DOWN PT, R0, R7, 0x4, R5 ;  /* 0x0880000007007989 */ /* 0x000e6200000e0005 */
[----:B0-----:R-:W-:-:S08]  /*0d70*/  @!P1 LEA R3, R6, R3, 0x18 ;  /* 0x0000000306039211 */ /* 0x001fd000078ec0ff */
[----:B-1----:R-:W-:Y:S01]  /*0d80*/  @!P0 FADD R7, R7, R0 ;  /* 0x0000000007078221 */ /* 0x002fe20000000000 */
[----:B------:R-:W-:Y:S01]  /*0d90*/  ISETP.GT.AND P0, PT, R2, R5, PT ;  /* 0x000000050200720c */ /* 0x000fe20003f04270 */
[----:B------:R-:W-:-:S03]  /*0da0*/  VIADD R2, R4, 0x10 ;  /* 0x0000001004027836 */ /* 0x000fc60000000000 */
[----:B------:R-:W0:Y:S09]  /*0db0*/  SHFL.DOWN PT, R0, R7, 0x8, R5 ;  /* 0x0900000007007989 */ /* 0x000e3200000e0005 */
[----:B0-----:R-:W-:Y:S01]  /*0dc0*/  @!P0 FADD R7, R7, R0 ;  /* 0x0000000007078221 */ /* 0x001fe20000000000 */
[----:B------:R-:W-:-:S02]  /*0dd0*/  ISETP.GT.AND P0, PT, R2, R5, PT ;  /* 0x000000050200720c */ /* 0x000fc40003f04270 */
[----:B------:R-:W-:Y:S02]  /*0de0*/  @!P1 SHF.R.U32.HI R2, RZ, 0x3, R9 ;  /* 0x00000003ff029819 */ /* 0x000fe40000011609 */
[----:B------:R-:W0:Y:S02]  /*0df0*/  SHFL.DOWN PT, R0, R7, 0x10, R5 ;  /* 0x0a00000007007989 */ /* 0x000e2400000e0005 */
[----:B------:R-:W-:-:S04]  /*0e00*/  @!P1 LOP3.LUT R2, R2, 0x7c, RZ, 0xc0, !PT ;  /* 0x0000007c02029812 */ /* 0x000fc800078ec0ff */
[----:B------:R-:W-:-:S03]  /*0e10*/  @!P1 IADD3 R3, PT, PT, R2, R3, RZ ;  /* 0x0000000302039210 */ /* 0x000fc60007ffe0ff */
[----:B0-----:R-:W-:Y:S01]  /*0e20*/  @!P0 FADD R7, R7, R0 ;  /* 0x0000000007078221 */ /* 0x001fe20000000000 */
[----:B------:R-:W-:-:S04]  /*0e30*/  ISETP.NE.AND P0, PT, R9, RZ, PT ;  /* 0x000000ff0900720c */ /* 0x000fc80003f05270 */
[----:B------:R-:W-:-:S05]  /*0e40*/  MOV R0, R7 ;  /* 0x0000000700007202 */ /* 0x000fca0000000f00 */
        /* <DEDUP_REMOVED lines=10> */
[----:B----4-:R-:W0:Y:S04]  /*0ef0*/  LDS R3, [UR4+0xc] ;  /* 0x00000c04ff037984 */ /* 0x010e280008000800 */
[----:B------:R-:W1:Y:S04]  /*0f00*/  LDS.128 R4, [UR4+0x10] ;  /* 0x00001004ff047984 */ /* 0x000e680008000c00 */
[----:B------:R-:W2:Y:S01]  /*0f10*/  LDS.64 R8, [UR4+0x20] ;  /* 0x00002004ff087984 */ /* 0x000ea20008000a00 */
[----:B0-----:R-:W-:Y:S01]  /*0f20*/  @P2 FADD R0, R0, R3 ;  /* 0x0000000300002221 */ /* 0x001fe20000000000 */
[----:B------:R-:W-:-:S03]  /*0f30*/  ISETP.GT.AND P2, PT, R20, 0xa0, PT ;  /* 0x000000a01400780c */ /* 0x000fc60003f44270 */
[----:B-1----:R-:W-:Y:S01]  /*0f40*/  @P4 FADD R0, R0, R4 ;  /* 0x0000000400004221 */ /* 0x002fe20000000000 */
[----:B------:R-:W-:-:S03]  /*0f50*/  ISETP.GT.AND P4, PT, R20, 0xc0, PT ;  /* 0x000000c01400780c */ /* 0x000fc60003f84270 */
[----:B------:R-:W-:Y:S01]  /*0f60*/  @P3 FADD R0, R0, R5 ;  /* 0x0000000500003221 */ /* 0x000fe20000000000 */
[----:B------:R-:W-:-:S03]  /*0f70*/  ISETP.GT.AND P3, PT, R20, 0xe0, PT ;  /* 0x000000e01400780c */ /* 0x000fc60003f64270 */
[----:B------:R-:W-:-:S04]  /*0f80*/  @P1 FADD R0, R0, R6 ;  /* 0x0000000600001221 */ /* 0x000fc80000000000 */
[----:B------:R-:W-:-:S04]  /*0f90*/  @P2 FADD R0, R0, R7 ;  /* 0x0000000700002221 */ /* 0x000fc80000000000 */
[----:B--2---:R-:W-:-:S04]  /*0fa0*/  @P4 FADD R0, R0, R8 ;  /* 0x0000000800004221 */ /* 0x004fc80000000000 */
[----:B------:R-:W-:Y:S01]  /*0fb0*/  @P3 FADD R0, R0, R9 ;  /* 0x0000000900003221 */ /* 0x000fe20000000000 */
[----:B------:R-:W-:Y:S06]  /*0fc0*/  BRA `(.L_x_487) ;  /* 0x0000002c006c7947 */ /* 0x000fec0003800000 */
.L_x_473:
[----:B------:R-:W0:Y:S01]  /*0fd0*/  S2R R0, SR_TID.X ;  /* 0x0000000000007919 */ /* 0x000e220000002100 */
[----:B------:R-:W1:Y:S01]  /*0fe0*/  LDC.64 R2, c[0x0][0x380] ;  /* 0x0000e000ff027b82 */ /* 0x000e620000000a00 */
[----:B0-----:R-:W-:-:S05]  /*0ff0*/  SHF.L.U32 R5, R0, 0x2, RZ ;  /* 0x0000000200057819 */ /* 0x001fca00000006ff */
[----:B-1----:R-:W-:-:S05]  /*1000*/  IMAD.WIDE.U32 R2, R5, 0x4, R2 ;  /* 0x0000000405027825 */ /* 0x002fca00078e0002 */
[----:B------:R-:W2:Y:S04]  /*1010*/  LDG.E.128.CONSTANT R4, desc[UR6][R2.64] ;  /* 0x0000000602047981 */ /* 0x000ea8000c1e9d00 */
[----:B------:R-:W3:Y:S04]  /*1020*/  LDG.E.128.CONSTANT R8, desc[UR6][R2.64+0x1000] ;  /* 0x0010000602087981 */ /* 0x000ee8000c1e9d00 */
[----:B------:R-:W4:Y:S04]  /*1030*/  LDG.E.128.CONSTANT R12, desc[UR6][R2.64+0x2000] ;  /* 0x00200006020c7981 */ /* 0x000f28000c1e9d00 */
[----:B------:R-:W5:Y:S01]  /*1040*/  LDG.E.128.CONSTANT R16, desc[UR6][R2.64+0x3000] ;  /* 0x0030000602107981 */ /* 0x000f62000c1e9d00 */
[----:B------:R-:W-:Y:S01]  /*1050*/  ISETP.GE.U32.AND P0, PT, R20, 0x2000, PT ;  /* 0x000020001400780c */ /* 0x000fe20003f06070 */
[----:B------:R-:W-:-:S02]  /*1060*/  HFMA2 R23, -RZ, RZ, 0, 0.00048828125 ;  /* 0x00001000ff177431 */ /* 0x000fc400000001ff */
[----:B--2---:R-:W-:Y:S01]  /*1070*/  FADD R4, R4, R5 ;  /* 0x0000000504047221 */ /* 0x004fe20000000000 */
[----:B------:R-:W-:Y:S01]  /*1080*/  FADD R7, R6, R7 ;  /* 0x0000000706077221 */ /* 0x000fe20000000000 */
[----:B---3--:R-:W-:Y:S01]  /*1090*/  FADD R8, R8, R9 ;  /* 0x0000000908087221 */ /* 0x008fe20000000000 */
[----:B------:R-:W-:Y:S02]  /*10a0*/  FADD R11, R10, R11 ;  /* 0x0000000b0a0b7221 */ /* 0x000fe40000000000 */
[----:B------:R-:W-:Y:S01]  /*10b0*/  FADD R4, R4, R7 ;  /* 0x0000000704047221 */ /* 0x000fe20000000000 */
[----:B----4-:R-:W-:Y:S01]  /*10c0*/  FADD R12, R12, R13 ;  /* 0x0000000d0c0c7221 */ /* 0x010fe20000000000 */
[----:B------:R-:W-:Y:S01]  /*10d0*/  FADD R15, R14, R15 ;  /* 0x0000000f0e0f7221 */ /* 0x000fe20000000000 */
[----:B------:R-:W-:Y:S01]  /*10e0*/  FADD R11, R8, R11 ;  /* 0x0000000b080b7221 */ /* 0x000fe20000000000 */
[----:B-----5:R-:W-:Y:S01]  /*10f0*/  FADD R16, R16, R17 ;  /* 0x0000001110107221 */ /* 0x020fe20000000000 */
[----:B------:R-:W-:Y:S01]  /*1100*/  FADD R19, R18, R19 ;  /* 0x0000001312137221 */ /* 0x000fe20000000000 */
[----:B------:R-:W-:Y:S01]  /*1110*/  FADD R12, R12, R15 ;  /* 0x0000000f0c0c7221 */ /* 0x000fe20000000000 */
[----:B------:R-:W-:-:S02]  /*1120*/  FADD R4, R4, R11 ;  /* 0x0000000b04047221 */ /* 0x000fc40000000000 */
[----:B------:R-:W-:-:S04]  /*1130*/  FADD R19, R16, R19 ;  /* 0x0000001310137221 */ /* 0x000fc80000000000 */
[----:B------:R-:W-:-:S04]  /*1140*/  FADD R19, R12, R19 ;  /* 0x000000130c137221 */ /* 0x000fc80000000000 */
[----:B------:R-:W-:Y:S01]  /*1150*/  FADD R21, R4, R19 ;  /* 0x0000001304157221 */ /* 0x000fe20000000000 */
[----:B------:R-:W-:Y:S06]  /*1160*/  @!P0 BRA `(.L_x_488) ;  /* 0x00000000007c8947 */ /* 0x000fec0003800000 */
[----:B------:R-:W0:Y:S01]  /*1170*/  LDC R24, c[0x0][0x390] ;  /* 0x0000e400ff187b82 */ /* 0x000e220000000800 */
[----:B------:R-:W-:Y:S02]  /*1180*/  IADD3 R22, PT, PT, R20, -0x1000, RZ ;  /* 0xfffff00014167810 */ /* 0x000fe40007ffe0ff */
[----:B------:R-:W-:-:S07]  /*1190*/  MOV R23, 0x1000 ;  /* 0x0000100000177802 */ /* 0x000fce0000000f00 */
.L_x_490:
[----:B------:R-:W-:-:S05]  /*11a0*/  IMAD.WIDE R26, R23, 0x4, R2 ;  /* 0x00000004171a7825 */ /* 0x000fca00078e0202 */
[----:B------:R-:W2:Y:S04]  /*11b0*/  LDG.E.128.CONSTANT R16, desc[UR6][R26.64+0x2000] ;  /* 0x002000061a107981 */ /* 0x000ea8000c1e9d00 */
[----:B------:R-:W3:Y:S04]  /*11c0*/  LDG.E.128.CONSTANT R4, desc[UR6][R26.64+0x3000] ;  /* 0x003000061a047981 */ /* 0x000ee8000c1e9d00 */
[----:B------:R-:W4:Y:S04]  /*11d0*/  LDG.E.128.CONSTANT R8, desc[UR6][R26.64] ;  /* 0x000000061a087981 */ /* 0x000f28000c1e9d00 */
[----:B------:R-:W5:Y:S01]  /*11e0*/  LDG.E.128.CONSTANT R12, desc[UR6][R26.64+0x1000] ;  /* 0x001000061a0c7981 */ /* 0x000f62000c1e9d00 */
[----:B0-----:R-:W-:Y:S01]  /*11f0*/  MOV R20, R24 ;  /* 0x0000001800147202 */ /* 0x001fe20000000f00 */
[----:B--2---:R-:W-:Y:S01]  /*1200*/  FADD R17, R17, R18 ;  /* 0x0000001211117221 */ /* 0x004fe20000000000 */
[----:B---3--:R-:W-:-:S02]  /*1210*/  FADD R18, R19, R4 ;  /* 0x0000000413127221 */ /* 0x008fc40000000000 */
[----:B------:R-:W-:Y:S01]  /*1220*/  IADD3 R4, PT, PT, -R23, R20, RZ ;  /* 0x0000001417047210 */ /* 0x000fe20007ffe1ff */
[----:B------:R-:W-:Y:S01]  /*1230*/  FADD R5, R5, R6 ;  /* 0x0000000605057221 */ /* 0x000fe20000000000 */
[----:B----4-:R-:W-:Y:S01]  /*1240*/  FADD R9, R9, R10 ;  /* 0x0000000a09097221 */ /* 0x010fe20000000000 */
[----:B------:R-:W-:Y:S01]  /*1250*/  FADD R8, R8, R21 ;  /* 0x0000001508087221 */ /* 0x000fe20000000000 */
[----:B------:R-:W-:Y:S01]  /*1260*/  ISETP.GE.AND P0, PT, R4, 0x1000, PT ;  /* 0x000010000400780c */ /* 0x000fe20003f06270 */
[----:B-----5:R-:W-:Y:S01]  /*1270*/  FADD R13, R13, R14 ;  /* 0x0000000e0d0d7221 */ /* 0x020fe20000000000 */
[----:B------:R-:W-:Y:S01]  /*1280*/  FADD R10, R11, R12 ;  /* 0x0000000c0b0a7221 */ /* 0x000fe20000000000 */
[----:B------:R-:W-:Y:S01]  /*1290*/  FADD R14, R15, R16 ;  /* 0x000000100f0e7221 */ /* 0x000fe20000000000 */
[----:B------:R-:W-:Y:S01]  /*12a0*/  FADD R8, R8, R9 ;  /* 0x0000000908087221 */ /* 0x000fe20000000000 */
[----:B------:R-:W-:Y:S01]  /*12b0*/  FADD R5, R18, R5 ;  /* 0x0000000512057221 */ /* 0x000fe20000000000 */
[----:B------:R-:W-:Y:S01]  /*12c0*/  FADD R13, R10, R13 ;  /* 0x0000000d0a0d7221 */ /* 0x000fe20000000000 */
[----:B------:R-:W-:-:S03]  /*12d0*/  FADD R14, R14, R17 ;  /* 0x000000110e0e7221 */ /* 0x000fc60000000000 */
[----:B------:R-:W-:Y:S01]  /*12e0*/  FADD R8, R8, R13 ;  /* 0x0000000d08087221 */ /* 0x000fe20000000000 */
[----:B------:R-:W-:-:S04]  /*12f0*/  FADD R5, R14, R5 ;  /* 0x000000050e057221 */ /* 0x000fc80000000000 */
[----:B------:R-:W-:-:S04]  /*1300*/  FADD R5, R8, R5 ;  /* 0x0000000508057221 */ /* 0x000fc80000000000 */
[----:B------:R-:W-:Y:S01]  /*1310*/  FADD R21, R7, R5 ;  /* 0x0000000507157221 */ /* 0x000fe20000000000 */
[----:B------:R-:W-:Y:S06]  /*1320*/  @!P0 BRA `(.L_x_489) ;  /* 0x0000000800308947 */ /* 0x000fec0003800000 */
[----:B------:R-:W-:-:S04]  /*1330*/  IADD3 R23, PT, PT, R23, 0x1000, RZ ;  /* 0x0000100017177810 */ /* 0x000fc80007ffe0ff */
[----:B------:R-:W-:-:S13]  /*1340*/  ISETP.GT.AND P0, PT, R23, R22, PT ;  /* 0x000000161700720c */ /* 0x000fda0003f04270 */
[----:B------:R-:W-:Y:S05]  /*1350*/  @!P0 BRA `(.L_x_490) ;  /* 0xfffffffc00908947 */ /* 0x000fea000383ffff */
.L_x_488:
[----:B------:R-:W-:-:S13]  /*1360*/  ISETP.GE.AND P0, PT, R23, R20, PT ;  /* 0x000000141700720c */ /* 0x000fda0003f06270 */
[----:B------:R-:W-:Y:S05]  /*1370*/  @P0 BRA `(.L_x_489) ;  /* 0x00000008001c0947 */ /* 0x000fea0003800000 */
[----:B------:R-:W-:Y:S01]  /*1380*/  IMAD.IADD R9, R20, 0x1, -R23 ;  /* 0x0000000114097824 */ /* 0x000fe200078e0a17 */
[----:B------:R-:W-:Y:S04]  /*1390*/  BSSY.RECONVERGENT B1, `(.L_x_489) ;  /* 0x0000085000017945 */ /* 0x000fe80003800200 */
[----:B------:R-:W-:-:S13]  /*13a0*/  ISETP.GE.AND P0, PT, R0, R9, PT ;  /* 0x000000090000720c */ /* 0x000fda0003f06270 */
[----:B------:R-:W-:Y:S05]  /*13b0*/  @P0 BRA `(.L_x_491) ;  /* 0x0000000800080947 */ /* 0x000fea0003800000 */
[-C--:B------:R-:W-:Y:S01]  /*13c0*/  LOP3.LUT R2, RZ, R0.reuse, RZ, 0x33, !PT ;  /* 0x00000000ff027212 */ /* 0x080fe200078e33ff */
[----:B------:R-:W-:Y:S01]  /*13d0*/  BSSY.RECONVERGENT B2, `(.L_x_492) ;  /* 0x0000015000027945 */ /* 0x000fe20003800200 */
[----:B------:R-:W-:Y:S02]  /*13e0*/  MOV R8, R0 ;  /* 0x0000000000087202 */ /* 0x000fe40000000f00 */
[----:B------:R-:W-:-:S04]  /*13f0*/  IADD3 R2, PT, PT, -R23, R20, R2 ;  /* 0x0000001417027210 */ /* 0x000fc80007ffe102 */
[C---:B------:R-:W-:Y:S02]  /*1400*/  LOP3.LUT R3, R2.reuse, 0x300, RZ, 0xc0, !PT ;  /* 0x0000030002037812 */ /* 0x040fe400078ec0ff */
[----:B------:R-:W-:Y:S02]  /*1410*/  ISETP.GE.U32.AND P1, PT, R2, 0x300, PT ;  /* 0x000003000200780c */ /* 0x000fe40003f26070 */
[----:B------:R-:W-:-:S13]  /*1420*/  ISETP.NE.AND P0, PT, R3, 0x300, PT ;  /* 0x000003000300780c */ /* 0x000fda0003f05270 */
[----:B------:R-:W-:Y:S05]  /*1430*/  @!P0 BRA `(.L_x_493) ;  /* 0x0000000000388947 */ /* 0x000fea0003800000 */
[----:B------:R-:W0:Y:S01]  /*1440*/  LDC.64 R4, c[0x0][0x380] ;  /* 0x0000e000ff047b82 */ /* 0x000e220000000a00 */
[----:B------:R-:W-:Y:S02]  /*1450*/  LEA.HI R2, R2, 0x1, RZ, 0x18 ;  /* 0x0000000102027811 */ /* 0x000fe400078fc0ff */
[----:B------:R-:W-:Y:S02]  /*1460*/  IADD3 R7, PT, PT, R0, R23, RZ ;  /* 0x0000001700077210 */ /* 0x000fe40007ffe0ff */
[----:B------:R-:W-:Y:S02]  /*1470*/  LOP3.LUT R2, R2, 0x3, RZ, 0xc0, !PT ;  /* 0x0000000302027812 */ /* 0x000fe400078ec0ff */
[----:B------:R-:W-:Y:S02]  /*1480*/  MOV R8, R0 ;  /* 0x0000000000087202 */ /* 0x000fe40000000f00 */
[----:B------:R-:W-:-:S07]  /*1490*/  IADD3 R6, PT, PT, -R2, RZ, RZ ;  /* 0x000000ff02067210 */ /* 0x000fce0007ffe1ff */
.L_x_494:
[----:B0-----:R-:W-:-:S06]  /*14a0*/  IMAD.WIDE.U32 R2, R7, 0x4, R4 ;  /* 0x0000000407027825 */ /* 0x001fcc00078e0004 */
[----:B------:R-:W2:Y:S01]  /*14b0*/  LDG.E.CONSTANT R2, desc[UR6][R2.64] ;  /* 0x0000000602027981 */ /* 0x000ea2000c1e9900 */
[----:B------:R-:W-:Y:S02]  /*14c0*/  IADD3 R6, PT, PT, R6, 0x1, RZ ;  /* 0x0000000106067810 */ /* 0x000fe40007ffe0ff */
[----:B------:R-:W-:Y:S02]  /*14d0*/  IADD3 R8, PT, PT, R8, 0x100, RZ ;  /* 0x0000010008087810 */ /* 0x000fe40007ffe0ff */
[----:B------:R-:W-:Y:S02]  /*14e0*/  ISETP.NE.AND P0, PT, R6, RZ, PT ;  /* 0x000000ff0600720c */ /* 0x000fe40003f05270 */
[----:B------:R-:W-:Y:S01]  /*14f0*/  IADD3 R7, PT, PT, R7, 0x100, RZ ;  /* 0x0000010007077810 */ /* 0x000fe20007ffe0ff */
[----:B--2---:R-:W-:-:S10]  /*1500*/  FADD R21, R2, R21 ;  /* 0x0000001502157221 */ /* 0x004fd40000000000 */
[----:B------:R-:W-:Y:S05]  /*1510*/  @P0 BRA `(.L_x_494) ;  /* 0xfffffffc00e00947 */ /* 0x000fea000383ffff */
.L_x_493:
[----:B------:R-:W-:Y:S05]  /*1520*/  BSYNC.RECONVERGENT B2 ;  /* 0x0000000000027941 */ /* 0x000fea0003800200 */
.L_x_492:
[----:B------:R-:W-:Y:S05]  /*1530*/  @!P1 BRA `(.L_x_491) ;  /* 0x0000000400a89947 */ /* 0x000fea0003800000 */
[----:B------:R-:W0:Y:S01]  /*1540*/  LDCU.64 UR4, c[0x0][0x380] ;  /* 0x00007000ff0477ac */ /* 0x000e220008000a00 */
[----:B------:R-:W-:Y:S01]  /*1550*/  IADD3 R5, PT, PT, R9, -R8, RZ ;  /* 0x8000000809057210 */ /* 0x000fe20007ffe0ff */
[----:B------:R-:W-:Y:S01]  /*1560*/  BSSY.RECONVERGENT B2, `(.L_x_495) ;  /* 0x000003b000027945 */ /* 0x000fe20003800200 */
[CC--:B------:R-:W-:Y:S02]  /*1570*/  IADD3 R3, P0, PT, R8.reuse, R23.reuse, RZ ;  /* 0x0000001708037210 */ /* 0x0c0fe40007f1e0ff */
[----:B------:R-:W-:Y:S02]  /*1580*/  ISETP.GT.AND P1, PT, R5, 0xc00, PT ;  /* 0x00000c000500780c */ /* 0x000fe40003f24270 */
[----:B------:R-:W-:Y:S02]  /*1590*/  IADD3.X R4, PT, PT, RZ, RZ, RZ, P0, !PT ;  /* 0x000000ffff047210 */ /* 0x000fe400007fe4ff */
[----:B------:R-:W-:Y:S02]  /*15a0*/  IADD3 R11, PT, PT, R8, R23, RZ ;  /* 0x00000017080b7210 */ /* 0x000fe40007ffe0ff */
[----:B0-----:R-:W-:-:S04]  /*15b0*/  LEA R2, P0, R3, UR4, 0x2 ;  /* 0x0000000403027c11 */ /* 0x001fc8000f8010ff */
[----:B------:R-:W-:Y:S02]  /*15c0*/  LEA.HI.X R3, R3, UR5, R4, 0x2, P0 ;  /* 0x0000000503037c11 */ /* 0x000fe400080f1404 */
[----:B------:R-:W-:-:S05]  /*15d0*/  IADD3 R2, P0, PT, R2, 0x800, RZ ;  /* 0x0000080002027810 */ /* 0x000fca0007f1e0ff */
[----:B------:R-:W-:Y:S01]  /*15e0*/  IMAD.X R3, RZ, RZ, R3, P0 ;  /* 0x000000ffff037224 */ /* 0x000fe200000e0603 */
[----:B------:R-:W-:Y:S01]  /*15f0*/  PLOP3.LUT P0, PT, PT, PT, PT, 0x80, 0x8 ;  /* 0x000000000008781c */ /* 0x000fe20003f0f070 */
[----:B------:R-:W-:-:S12]  /*1600*/  @!P1 BRA `(.L_x_496) ;  /* 0x0000000000c09947 */ /* 0x000fd80003800000 */
[----:B------:R-:W-:Y:S02]  /*1610*/  PLOP3.LUT P0, PT, PT, PT, PT, 0x8, 0x80 ;  /* 0x000000000080781c */ /* 0x000fe40003f0e170 */
[----:B------:R-:W-:-:S11]  /*1620*/  IADD3 R13, PT, PT, R9, -0xc00, RZ ;  /* 0xfffff400090d7810 */ /* 0x000fd60007ffe0ff */
.L_x_497:
[----:B------:R-:W0:Y:S01]  /*1630*/  LDC.64 R4, c[0x0][0x380] ;  /* 0x0000e000ff047b82 */ /* 0x000e220000000a00 */
[----:B------:R-:W2:Y:S01]  /*1640*/  LDG.E.CONSTANT R10, desc[UR6][R2.64+-0x400] ;  /* 0xfffc0006020a7981 */ /* 0x000ea2000c1e9900 */
[----:B------:R-:W-:-:S03]  /*1650*/  IADD3 R25, PT, PT, R11, 0x400, RZ ;  /* 0x000004000b197810 */ /* 0x000fc60007ffe0ff */
[----:B------:R-:W3:Y:S04]  /*1660*/  LDG.E.CONSTANT R19, desc[UR6][R2.64] ;  /* 0x0000000602137981 */ /* 0x000ee8000c1e9900 */
[----:B------:R-:W4:Y:S01]  /*1670*/  LDG.E.CONSTANT R18, desc[UR6][R2.64+0x400] ;  /* 0x0004000602127981 */ /* 0x000f22000c1e9900 */
[----:B------:R-:W-:-:S03]  /*1680*/  IADD3 R7, PT, PT, R11, 0x800, RZ ;  /* 0x000008000b077810 */ /* 0x000fc60007ffe0ff */
[----:B------:R-:W5:Y:S04]  /*1690*/  LDG.E.CONSTANT R16, desc[UR6][R2.64+0xc00] ;  /* 0x000c000602107981 */ /* 0x000f68000c1e9900 */
[----:B------:R-:W5:Y:S04]  /*16a0*/  LDG.E.CONSTANT R15, desc[UR6][R2.64+0x1000] ;  /* 0x00100006020f7981 */ /* 0x000f68000c1e9900 */
[----:B------:R-:W5:Y:S01]  /*16b0*/  LDG.E.CONSTANT R14, desc[UR6][R2.64+0x1400] ;  /* 0x00140006020e7981 */ /* 0x000f62000c1e9900 */
[----:B0-----:R-:W-:-:S03]  /*16c0*/  IMAD.WIDE.U32 R22, R11, 0x4, R4 ;  /* 0x000000040b167825 */ /* 0x001fc600078e0004 */
[----:B------:R-:W5:Y:S04]  /*16d0*/  LDG.E.CONSTANT R20, desc[UR6][R2.64+0x2000] ;  /* 0x0020000602147981 */ /* 0x000f68000c1e9900 */
[----:B------:R0:W2:Y:S01]  /*16e0*/  LDG.E.CONSTANT R12, desc[UR6][R22.64] ;  /* 0x00000006160c7981 */ /* 0x0000a2000c1e9900 */
[----:B------:R-:W-:-:S03]  /*16f0*/  IMAD.WIDE.U32 R24, R25, 0x4, R4 ;  /* 0x0000000419187825 */ /* 0x000fc600078e0004 */
[----:B------:R-:W5:Y:S04]  /*1700*/  LDG.E.CONSTANT R26, desc[UR6][R2.64+0x3000] ;  /* 0x00300006021a7981 */ /* 0x000f68000c1e9900 */
[----:B------:R-:W5:Y:S01]  /*1710*/  LDG.E.CONSTANT R17, desc[UR6][R24.64] ;  /* 0x0000000618117981 */ /* 0x000f62000c1e9900 */
[--C-:B------:R-:W-:Y:S01]  /*1720*/  IMAD.WIDE.U32 R6, R7, 0x4, R4.reuse ;  /* 0x0000000407067825 */ /* 0x100fe200078e0004 */
[----:B0-----:R-:W-:Y:S02]  /*1730*/  IADD3 R23, PT, PT, R11, 0xc00, RZ ;  /* 0x00000c000b177810 */ /* 0x001fe40007ffe0ff */
[----:B------:R-:W5:Y:S04]  /*1740*/  LDG.E.CONSTANT R22, desc[UR6][R2.64+0x1c00] ;  /* 0x001c000602167981 */ /* 0x000f68000c1e9900 */
[----:B------:R-:W5:Y:S01]  /*1750*/  LDG.E.CONSTANT R6, desc[UR6][R6.64] ;  /* 0x0000000606067981 */ /* 0x000f62000c1e9900 */
[----:B------:R-:W-:-:S03]  /*1760*/  IMAD.WIDE.U32 R4, R23, 0x4, R4 ;  /* 0x0000000417047825 */ /* 0x000fc600078e0004 */
[----:B------:R-:W5:Y:S04]  /*1770*/  LDG.E.CONSTANT R23, desc[UR6][R2.64+0x2400] ;  /* 0x0024000602177981 */ /* 0x000f68000c1e9900 */
[----:B------:R-:W5:Y:S04]  /*1780*/  LDG.E.CONSTANT R4, desc[UR6][R4.64] ;  /* 0x0000000604047981 */ /* 0x000f68000c1e9900 */
[----:B------:R-:W5:Y:S04]  /*1790*/  LDG.E.CONSTANT R24, desc[UR6][R2.64+0x2c00] ;  /* 0x002c000602187981 */ /* 0x000f68000c1e9900 */
[----:B------:R0:W5:Y:S01]  /*17a0*/  LDG.E.CONSTANT R25, desc[UR6][R2.64+0x3400] ;  /* 0x0034000602197981 */ /* 0x000162000c1e9900 */
[----:B------:R-:W-:-:S04]  /*17b0*/  IADD3 R8, PT, PT, R8, 0x1000, RZ ;  /* 0x0000100008087810 */ /* 0x000fc80007ffe0ff */
[----:B------:R-:W-:Y:S02]  /*17c0*/  ISETP.GE.AND P1, PT, R8, R13, PT ;  /* 0x0000000d0800720c */ /* 0x000fe40003f26270 */
[----:B0-----:R-:W-:Y:S02]  /*17d0*/  IADD3 R2, P2, PT, R2, 0x4000, RZ ;  /* 0x0000400002027810 */ /* 0x001fe40007f5e0ff */
[----:B------:R-:W-:Y:S02]  /*17e0*/  IADD3 R11, PT, PT, R11, 0x1000, RZ ;  /* 0x000010000b0b7810 */ /* 0x000fe40007ffe0ff */
[----:B------:R-:W-:Y:S01]  /*17f0*/  IADD3.X R3, PT, PT, RZ, R3, RZ, P2, !PT ;  /* 0x00000003ff037210 */ /* 0x000fe200017fe4ff */
[----:B--2---:R-:W-:-:S04]  /*1800*/  FADD R21, R12, R21 ;  /* 0x000000150c157221 */ /* 0x004fc80000000000 */
[----:B------:R-:W-:-:S04]  /*1810*/  FADD R10, R21, R10 ;  /* 0x0000000a150a7221 */ /* 0x000fc80000000000 */
[----:B---3--:R-:W-:-:S04]  /*1820*/  FADD R19, R10, R19 ;  /* 0x000000130a137221 */ /* 0x008fc80000000000 */
[----:B----4-:R-:W-:-:S04]  /*1830*/  FADD R18, R19, R18 ;  /* 0x0000001213127221 */ /* 0x010fc80000000000 */
[----:B-----5:R-:W-:-:S04]  /*1840*/  FADD R17, R18, R17 ;  /* 0x0000001112117221 */ /* 0x020fc80000000000 */
        /* <DEDUP_REMOVED lines=12> */
.L_x_496:
[----:B------:R-:W-:Y:S05]  /*1910*/  BSYNC.RECONVERGENT B2 ;  /* 0x0000000000027941 */ /* 0x000fea0003800200 */
.L_x_495:
[----:B------:R-:W-:Y:S01]  /*1920*/  IADD3 R4, PT, PT, R9, -R8, RZ ;  /* 0x8000000809047210 */ /* 0x000fe20007ffe0ff */
[----:B------:R-:W-:Y:S03]  /*1930*/  BSSY.RECONVERGENT B2, `(.L_x_498) ;  /* 0x000001e000027945 */ /* 0x000fe60003800200 */
[----:B------:R-:W-:-:S13]  /*1940*/  ISETP.GT.AND P1, PT, R4, 0x400, PT ;  /* 0x000004000400780c */ /* 0x000fda0003f24270 */
[----:B------:R-:W-:Y:S05]  /*1950*/  @!P1 BRA `(.L_x_499) ;  /* 0x00000000006c9947 */ /* 0x000fea0003800000 */
[----:B------:R-:W0:Y:S01]  /*1960*/  LDC.64 R6, c[0x0][0x380] ;  /* 0x0000e000ff067b82 */ /* 0x000e220000000a00 */
[----:B------:R-:W2:Y:S01]  /*1970*/  LDG.E.CONSTANT R10, desc[UR6][R2.64+-0x400] ;  /* 0xfffc0006020a7981 */ /* 0x000ea2000c1e9900 */
[----:B------:R-:W-:-:S03]  /*1980*/  VIADD R15, R11, 0x400 ;  /* 0x000004000b0f7836 */ /* 0x000fc60000000000 */
[----:B------:R-:W3:Y:S04]  /*1990*/  LDG.E.CONSTANT R13, desc[UR6][R2.64] ;  /* 0x00000006020d7981 */ /* 0x000ee8000c1e9900 */
[----:B------:R-:W4:Y:S04]  /*19a0*/  LDG.E.CONSTANT R17, desc[UR6][R2.64+0xc00] ;  /* 0x000c000602117981 */ /* 0x000f28000c1e9900 */
[----:B------:R-:W5:Y:S04]  /*19b0*/  LDG.E.CONSTANT R19, desc[UR6][R2.64+0x1000] ;  /* 0x0010000602137981 */ /* 0x000f68000c1e9900 */
[----:B------:R1:W5:Y:S01]  /*19c0*/  LDG.E.CONSTANT R23, desc[UR6][R2.64+0x1400] ;  /* 0x0014000602177981 */ /* 0x000362000c1e9900 */
[----:B0-----:R-:W-:-:S06]  /*19d0*/  IMAD.WIDE.U32 R4, R11, 0x4, R6 ;  /* 0x000000040b047825 */ /* 0x001fcc00078e0006 */
[----:B------:R-:W2:Y:S01]  /*19e0*/  LDG.E.CONSTANT R4, desc[UR6][R4.64] ;  /* 0x0000000604047981 */ /* 0x000ea2000c1e9900 */
[----:B------:R-:W-:-:S03]  /*19f0*/  IMAD.WIDE.U32 R6, R15, 0x4, R6 ;  /* 0x000000040f067825 */ /* 0x000fc600078e0006 */
[----:B------:R-:W4:Y:S04]  /*1a00*/  LDG.E.CONSTANT R15, desc[UR6][R2.64+0x400] ;  /* 0x00040006020f7981 */ /* 0x000f28000c1e9900 */
[----:B------:R-:W5:Y:S01]  /*1a10*/  LDG.E.CONSTANT R7, desc[UR6][R6.64] ;  /* 0x0000000606077981 */ /* 0x000f62000c1e9900 */
[----:B------:R-:W-:Y:S02]  /*1a20*/  PLOP3.LUT P0, PT, PT, PT, PT, 0x8, 0x80 ;  /* 0x000000000080781c */ /* 0x000fe40003f0e170 */
[----:B------:R-:W-:Y:S02]  /*1a30*/  IADD3 R8, PT, PT, R8, 0x800, RZ ;  /* 0x0000080008087810 */ /* 0x000fe40007ffe0ff */
[----:B------:R-:W-:Y:S01]  /*1a40*/  IADD3 R11, PT, PT, R11, 0x800, RZ ;  /* 0x000008000b0b7810 */ /* 0x000fe20007ffe0ff */
[----:B--2---:R-:W-:-:S04]  /*1a50*/  FADD R21, R21, R4 ;  /* 0x0000000415157221 */ /* 0x004fc80000000000 */
[----:B------:R-:W-:-:S04]  /*1a60*/  FADD R10, R21, R10 ;  /* 0x0000000a150a7221 */ /* 0x000fc80000000000 */
[----:B---3--:R-:W-:-:S04]  /*1a70*/  FADD R10, R10, R13 ;  /* 0x0000000d0a0a7221 */ /* 0x008fc80000000000 */
[----:B----4-:R-:W-:-:S04]  /*1a80*/  FADD R10, R10, R15 ;  /* 0x0000000f0a0a7221 */ /* 0x010fc80000000000 */
[----:B-----5:R-:W-:Y:S01]  /*1a90*/  FADD R10, R10, R7 ;  /* 0x000000070a0a7221 */ /* 0x020fe20000000000 */
[----:B------:R-:W-:-:S03]  /*1aa0*/  IADD3 R4, P1, PT, R2, 0x2000, RZ ;  /* 0x0000200002047810 */ /* 0x000fc60007f3e0ff */
[----:B------:R-:W-:Y:S01]  /*1ab0*/  FADD R10, R10, R17 ;  /* 0x000000110a0a7221 */ /* 0x000fe20000000000 */
[----:B------:R-:W-:-:S03]  /*1ac0*/  IADD3.X R5, PT, PT, RZ, R3, RZ, P1, !PT ;  /* 0x00000003ff057210 */ /* 0x000fc60000ffe4ff */
[----:B------:R-:W-:Y:S01]  /*1ad0*/  FADD R10, R10, R19 ;  /* 0x000000130a0a7221 */ /* 0x000fe20000000000 */
[----:B-1----:R-:W-:Y:S02]  /*1ae0*/  MOV R2, R4 ;  /* 0x0000000400027202 */ /* 0x002fe40000000f00 */
[----:B------:R-:W-:Y:S01]  /*1af0*/  MOV R3, R5 ;  /* 0x0000000500037202 */ /* 0x000fe20000000f00 */
[----:B------:R-:W-:-:S07]  /*1b00*/  FADD R21, R10, R23 ;  /* 0x000000170a157221 */ /* 0x000fce0000000000 */
.L_x_499:
[----:B------:R-:W-:Y:S05]  /*1b10*/  BSYNC.RECONVERGENT B2 ;  /* 0x0000000000027941 */ /* 0x000fea0003800200 */
.L_x_498:
[----:B------:R-:W-:-:S13]  /*1b20*/  ISETP.LT.OR P0, PT, R8, R9, P0 ;  /* 0x000000090800720c */ /* 0x000fda0000701670 */
[----:B------:R-:W-:Y:S05]  /*1b30*/  @!P0 BRA `(.L_x_491) ;  /* 0x0000000000288947 */ /* 0x000fea0003800000 */
[----:B------:R-:W0:Y:S01]  /*1b40*/  LDC.64 R4, c[0x0][0x380] ;  /* 0x0000e000ff047b82 */ /* 0x000e220000000a00 */
[----:B------:R-:W2:Y:S04]  /*1b50*/  LDG.E.CONSTANT R6, desc[UR6][R2.64+-0x400] ;  /* 0xfffc000602067981 */ /* 0x000ea8000c1e9900 */
[----:B------:R-:W3:Y:S04]  /*1b60*/  LDG.E.CONSTANT R7, desc[UR6][R2.64] ;  /* 0x0000000602077981 */ /* 0x000ee8000c1e9900 */
[----:B------:R-:W4:Y:S01]  /*1b70*/  LDG.E.CONSTANT R9, desc[UR6][R2.64+0x400] ;  /* 0x0004000602097981 */ /* 0x000f22000c1e9900 */
[----:B0-----:R-:W-:-:S06]  /*1b80*/  IMAD.WIDE.U32 R4, R11, 0x4, R4 ;  /* 0x000000040b047825 */ /* 0x001fcc00078e0004 */
[----:B------:R-:W5:Y:S02]  /*1b90*/  LDG.E.CONSTANT R4, desc[UR6][R4.64] ;  /* 0x0000000604047981 */ /* 0x000f64000c1e9900 */
[----:B-----5:R-:W-:-:S04]  /*1ba0*/  FADD R21, R21, R4 ;  /* 0x0000000415157221 */ /* 0x020fc80000000000 */
[----:B--2---:R-:W-:-:S04]  /*1bb0*/  FADD R6, R21, R6 ;  /* 0x0000000615067221 */ /* 0x004fc80000000000 */
[----:B---3--:R-:W-:-:S04]  /*1bc0*/  FADD R6, R6, R7 ;  /* 0x0000000706067221 */ /* 0x008fc80000000000 */
[----:B----4-:R-:W-:-:S07]  /*1bd0*/  FADD R21, R6, R9 ;  /* 0x0000000906157221 */ /* 0x010fce0000000000 */
.L_x_491:
[----:B------:R-:W-:Y:S05]  /*1be0*/  BSYNC.RECONVERGENT B1 ;  /* 0x0000000000017941 */ /* 0x000fea0003800200 */
.L_x_489:
[----:B------:R-:W0:Y:S01]  /*1bf0*/  S2R R6, SR_LANEID ;  /* 0x0000000000067919 */ /* 0x000e220000000000 */
[----:B------:R-:W1:Y:S01]  /*1c00*/  SHFL.DOWN PT, R2, R21, 0x1, 0x1f ;  /* 0x08201f0015027f89 */ /* 0x000e6200000e0000 */
[C---:B0-----:R-:W-:Y:S02]  /*1c10*/  ISETP.GT.AND P0, PT, R6.reuse, 0x1e, PT ;  /* 0x0000001e0600780c */ /* 0x041fe40003f04270 */
[----:B------:R-:W-:-:S11]  /*1c20*/  ISETP.NE.AND P1, PT, R6, RZ, PT ;  /* 0x000000ff0600720c */ /* 0x000fd60003f25270 */
[----:B-1----:R-:W-:Y:S01]  /*1c30*/  @!P0 FADD R21, R2, R21 ;  /* 0x0000001502158221 */ /* 0x002fe20000000000 */
[----:B------:R-:W-:Y:S01]  /*1c40*/  ISETP.GT.AND P0, PT, R6, 0x1d, PT ;  /* 0x0000001d0600780c */ /* 0x000fe20003f04270 */
[----:B------:R-:W0:Y:S01]  /*1c50*/  @!P1 S2R R5, SR_CgaCtaId ;  /* 0x0000000000059919 */ /* 0x000e220000008800 */
[----:B------:R-:W-:Y:S02]  /*1c60*/  @!P1 MOV R4, 0x400 ;  /* 0x0000040000049802 */ /* 0x000fe40000000f00 */
[----:B------:R-:W-:Y:S01]  /*1c70*/  @!P1 SHF.R.U32.HI R3, RZ, 0x3, R0 ;  /* 0x00000003ff039819 */ /* 0x000fe20000011600 */
[----:B------:R-:W1:Y:S03]  /*1c80*/  SHFL.DOWN PT, R2, R21, 0x2, 0x1f ;  /* 0x08401f0015027f89 */ /* 0x000e6600000e0000 */
[----:B------:R-:W-:-:S05]  /*1c90*/  @!P1 LOP3.LUT R3, R3, 0x7c, RZ, 0xc0, !PT ;  /* 0x0000007c03039812 */ /* 0x000fca00078ec0ff */
[----:B-1----:R-:W-:Y:S01]  /*1ca0*/  @!P0 FADD R21, R21, R2 ;  /* 0x0000000215158221 */ /* 0x002fe20000000000 */
[----:B------:R-:W-:Y:S02]  /*1cb0*/  ISETP.GT.AND P0, PT, R6, 0x1b, PT ;  /* 0x0000001b0600780c */ /* 0x000fe40003f04270 */
[----:B0-----:R-:W-:Y:S02]  /*1cc0*/  @!P1 LEA R4, R5, R4, 0x18 ;  /* 0x0000000405049211 */ /* 0x001fe400078ec0ff */
[----:B------:R-:W0:Y:S02]  /*1cd0*/  SHFL.DOWN PT, R2, R21, 0x4, 0x1f ;  /* 0x08801f0015027f89 */ /* 0x000e2400000e0000 */
[----:B------:R-:W-:-:S07]  /*1ce0*/  @!P1 IADD3 R3, PT, PT, R3, R4, RZ ;  /* 0x0000000403039210 */ /* 0x000fce0007ffe0ff */
        /* <DEDUP_REMOVED lines=12> */
[----:B------:R-:W0:Y:S01]  /*1db0*/  S2UR UR5, SR_CgaCtaId ;  /* 0x00000000000579c3 */ /* 0x000e220000008800 */
[----:B------:R-:W-:Y:S02]  /*1dc0*/  UMOV UR4, 0x400 ;  /* 0x0000040000047882 */ /* 0x000fe40000000000 */
[----:B0-----:R-:W-:-:S09]  /*1dd0*/  ULEA UR4, UR5, UR4, 0x18 ;  /* 0x0000000405047291 */ /* 0x001fd2000f8ec0ff */
[----:B---3--:R-:W0:Y:S04]  /*1de0*/  LDS R3, [UR4+0xc] ;  /* 0x00000c04ff037984 */ /* 0x008e280008000800 */
        /* <DEDUP_REMOVED lines=10> */
.L_x_472:
        /* <DEDUP_REMOVED lines=12> */
.L_x_502:
[----:B------:R-:W-:Y:S05]  /*1f50*/  BSYNC.RECONVERGENT B1 ;  /* 0x0000000000017941 */ /* 0x000fea0003800200 */
.L_x_501:
        /* <DEDUP_REMOVED lines=16> */
.L_x_507:
[----:B------:R-:W-:-:S06]  /*2060*/  MOV R3, R5 ;  /* 0x0000000500037202 */ /* 0x000fcc0000000f00 */
[----:B------:R0:W2:Y:S01]  /*2070*/  LDG.E.CONSTANT R3, desc[UR6][R2.64] ;  /* 0x0000000602037981 */ /* 0x0000a2000c1e9900 */
[----:B------:R-:W-:Y:S02]  /*2080*/  IADD3 R4, PT, PT, R4, 0x1, RZ ;  /* 0x0000000104047810 */ /* 0x000fe40007ffe0ff */
[----:B------:R-:W-:Y:S02]  /*2090*/  IADD3 R11, PT, PT, R11, 0x100, RZ ;  /* 0x000001000b0b7810 */ /* 0x000fe40007ffe0ff */
[----:B------:R-:W-:Y:S02]  /*20a0*/  ISETP.NE.AND P0, PT, R4, RZ, PT ;  /* 0x000000ff0400720c */ /* 0x000fe40003f05270 */
[----:B0-----:R-:W-:-:S04]  /*20b0*/  IADD3 R2, P2, PT, R2, 0x400, RZ ;  /* 0x0000040002027810 */ /* 0x001fc80007f5e0ff */
[----:B------:R-:W-:Y:S01]  /*20c0*/  IADD3.X R5, PT, PT, RZ, R5, RZ, P2, !PT ;  /* 0x00000005ff057210 */ /* 0x000fe200017fe4ff */
[----:B--2--5:R-:W-:-:S06]  /*20d0*/  FADD R0, R3, R0 ;  /* 0x0000000003007221 */ /* 0x024fcc0000000000 */
[----:B------:R-:W-:Y:S05]  /*20e0*/  @P0 BRA `(.L_x_507) ;  /* 0xfffffffc00dc0947 */ /* 0x000fea000383ffff */
.L_x_506:
[----:B------:R-:W-:Y:S05]  /*20f0*/  BSYNC.RECONVERGENT B2 ;  /* 0x0000000000027941 */ /* 0x000fea0003800200 */
.L_x_505:
        /* <DEDUP_REMOVED lines=8> */
.L_x_510:
        /* <DEDUP_REMOVED lines=9> */
[----:B------:R-:W-:-:S03]  /*2210*/  VIADD R3, R11, 0x800 ;  /* 0x000008000b037836 */ /* 0x000fc60000000000 */
[----:B------:R-:W4:Y:S01]  /*2220*/  LDG.E.CONSTANT R15, desc[UR6][R4.64+0x400] ;  /* 0x00040006040f7981 */ /* 0x000f22000c1e9900 */
        /* <DEDUP_REMOVED lines=32> */
.L_x_509:
[----:B------:R-:W-:Y:S05]  /*2430*/  BSYNC.RECONVERGENT B2 ;  /* 0x0000000000027941 */ /* 0x000fea0003800200 */
.L_x_508:
[----:B------:R-:W-:Y:S01]  /*2440*/  IADD3 R2, PT, PT, -R11, R20, RZ ;  /* 0x000000140b027210 */ /* 0x000fe20007ffe1ff */
[----:B------:R-:W-:Y:S03]  /*2450*/  BSSY.RECONVERGENT B2, `(.L_x_511) ;  /* 0x0000019000027945 */ /* 0x000fe60003800200 */
[----:B------:R-:W-:-:S13]  /*2460*/  ISETP.GT.AND P1, PT, R2, 0x400, PT ;  /* 0x000004000200780c */ /* 0x000fda0003f24270 */
[----:B------:R-:W-:Y:S05]  /*2470*/  @!P1 BRA `(.L_x_512) ;  /* 0x0000000000589947 */ /* 0x000fea0003800000 */
        /* <DEDUP_REMOVED lines=22> */
.L_x_512:
[----:B------:R-:W-:Y:S05]  /*25e0*/  BSYNC.RECONVERGENT B2 ;  /* 0x0000000000027941 */ /* 0x000fea0003800200 */
.L_x_511:
        /* <DEDUP_REMOVED lines=12> */
.L_x_504:
[----:B------:R-:W-:Y:S05]  /*26b0*/  BSYNC.RECONVERGENT B1 ;  /* 0x0000000000017941 */ /* 0x000fea0003800200 */
.L_x_503:
        /* <DEDUP_REMOVED lines=35> */
[----:B--2---:R-:W0:Y:S04]  /*28f0*/  LDS R3, [UR4+0xc] ;  /* 0x00000c04ff037984 */ /* 0x004e280008000800 */
        /* <DEDUP_REMOVED lines=10> */
.L_x_513:
[----:B0-----:R-:W0:Y:S01]  /*29a0*/  S2R R2, SR_LANEID ;  /* 0x0000000000027919 */ /* 0x001e220000000000 */
[----:B------:R-:W-:-:S04]  /*29b0*/  LOP3.LUT R0, R9, 0x3e0, RZ, 0xc0, !PT ;  /* 0x000003e009007812 */ /* 0x000fc800078ec0ff */
[----:B------:R-:W-:Y:S02]  /*29c0*/  IADD3 R3, PT, PT, R0, 0x20, RZ ;  /* 0x0000002000037810 */ /* 0x000fe40007ffe0ff */
[----:B------:R-:W-:Y:S02]  /*29d0*/  LOP3.LUT R7, RZ, R0, RZ, 0x33, !PT ;  /* 0x00000000ff077212 */ /* 0x000fe400078e33ff */
[-C--:B------:R-:W-:Y:S02]  /*29e0*/  ISETP.GT.AND P0, PT, R3, R20.reuse, PT ;  /* 0x000000140300720c */ /* 0x080fe40003f04270 */
[----:B------:R-:W-:-:S04]  /*29f0*/  IADD3 R7, PT, PT, R7, R20, RZ ;  /* 0x0000001407077210 */ /* 0x000fc80007ffe0ff */
[----:B------:R-:W-:-:S05]  /*2a00*/  SEL R4, R7, 0x1f, P0 ;  /* 0x0000001f07047807 */ /* 0x000fca0000000000 */
[----:B------:R-:W1:Y:S01]  /*2a10*/  SHFL.DOWN PT, R0, R5, 0x1, R4 ;  /* 0x0820000005007989 */ /* 0x000e6200000e0004 */
[C---:B0-----:R-:W-:Y:S01]  /*2a20*/  ISETP.GE.AND P0, PT, R2.reuse, R4, PT ;  /* 0x000000040200720c */ /* 0x041fe20003f06270 */
[C---:B------:R-:W-:Y:S01]  /*2a30*/  VIADD R3, R2.reuse, 0x2 ;  /* 0x0000000202037836 */ /* 0x040fe20000000000 */
[----:B------:R-:W-:-:S11]  /*2a40*/  ISETP.NE.AND P1, PT, R2, RZ, PT ;  /* 0x000000ff0200720c */ /* 0x000fd60003f25270 */
[----:B-1----:R-:W-:Y:S01]  /*2a50*/  @!P0 FADD R5, R0, R5 ;  /* 0x0000000500058221 */ /* 0x002fe20000000000 */
[-C--:B------:R-:W-:Y:S01]  /*2a60*/  ISETP.GT.AND P0, PT, R3, R4.reuse, PT ;  /* 0x000000040300720c */ /* 0x080fe20003f04270 */
[----:B------:R-:W0:Y:S01]  /*2a70*/  @!P1 S2R R6, SR_CgaCtaId ;  /* 0x0000000000069919 */ /* 0x000e220000008800 */
[----:B------:R-:W-:Y:S02]  /*2a80*/  IADD3 R3, PT, PT, R2, 0x4, RZ ;  /* 0x0000000402037810 */ /* 0x000fe40007ffe0ff */
[----:B------:R-:W1:Y:S09]  /*2a90*/  SHFL.DOWN PT, R0, R5, 0x2, R4 ;  /* 0x0840000005007989 */ /* 0x000e7200000e0004 */
[----:B-1----:R-:W-:Y:S01]  /*2aa0*/  @!P0 FADD R5, R5, R0 ;  /* 0x0000000005058221 */ /* 0x002fe20000000000 */
[----:B------:R-:W-:-:S02]  /*2ab0*/  ISETP.GT.AND P0, PT, R3, R4, PT ;  /* 0x000000040300720c */ /* 0x000fc40003f04270 */
[----:B------:R-:W-:Y:S02]  /*2ac0*/  IADD3 R3, PT, PT, R2, 0x8, RZ ;  /* 0x0000000802037810 */ /* 0x000fe40007ffe0ff */
[----:B------:R-:W1:Y:S09]  /*2ad0*/  SHFL.DOWN PT, R0, R5, 0x4, R4 ;  /* 0x0880000005007989 */ /* 0x000e7200000e0004 */
[----:B-1----:R-:W-:Y:S01]  /*2ae0*/  @!P0 FADD R5, R5, R0 ;  /* 0x0000000005058221 */ /* 0x002fe20000000000 */
[----:B------:R-:W-:-:S02]  /*2af0*/  ISETP.GT.AND P0, PT, R3, R4, PT ;  /* 0x000000040300720c */ /* 0x000fc40003f04270 */
[----:B------:R-:W-:Y:S02]  /*2b00*/  IADD3 R3, PT, PT, R2, 0x10, RZ ;  /* 0x0000001002037810 */ /* 0x000fe40007ffe0ff */
[----:B------:R-:W1:Y:S01]  /*2b10*/  SHFL.DOWN PT, R0, R5, 0x8, R4 ;  /* 0x0900000005007989 */ /* 0x000e6200000e0004 */
[----:B------:R-:W-:-:S04]  /*2b20*/  @!P1 SHF.R.U32.HI R2, RZ, 0x3, R9 ;  /* 0x00000003ff029819 */ /* 0x000fc80000011609 */
[----:B------:R-:W-:-:S04]  /*2b30*/  @!P1 LOP3.LUT R2, R2, 0x7c, RZ, 0xc0, !PT ;  /* 0x0000007c02029812 */ /* 0x000fc800078ec0ff */
[----:B-1----:R-:W-:Y:S01]  /*2b40*/  @!P0 FADD R5, R5, R0 ;  /* 0x0000000005058221 */ /* 0x002fe20000000000 */
[----:B------:R-:W-:Y:S02]  /*2b50*/  ISETP.GT.AND P0, PT, R3, R4, PT ;  /* 0x000000040300720c */ /* 0x000fe40003f04270 */
[----:B------:R-:W-:Y:S02]  /*2b60*/  @!P1 MOV R3, 0x400 ;  /* 0x0000040000039802 */ /* 0x000fe40000000f00 */
[----:B------:R-:W1:Y:S02]  /*2b70*/  SHFL.DOWN PT, R0, R5, 0x10, R4 ;  /* 0x0a00000005007989 */ /* 0x000e6400000e0004 */
[----:B0-----:R-:W-:-:S04]  /*2b80*/  @!P1 LEA R3, R6, R3, 0x18 ;  /* 0x0000000306039211 */ /* 0x001fc800078ec0ff */
[----:B------:R-:W-:-:S03]  /*2b90*/  @!P1 IADD3 R3, PT, PT, R2, R3, RZ ;  /* 0x0000000302039210 */ /* 0x000fc60007ffe0ff */
[----:B-1----:R-:W-:Y:S01]  /*2ba0*/  @!P0 FADD R5, R5, R0 ;  /* 0x0000000005058221 */ /* 0x002fe20000000000 */
        /* <DEDUP_REMOVED lines=12> */
[----:B-1----:R-:W0:Y:S04]  /*2c70*/  LDS R3, [UR4+0xc] ;  /* 0x00000c04ff037984 */ /* 0x002e280008000800 */
        /* <DEDUP_REMOVED lines=13> */
.L_x_500:
[----:B------:R-:W0:Y:S01]  /*2d50*/  S2R R8, SR_TID.X ;  /* 0x0000000000087919 */ /* 0x000e220000002100 */
[----:B------:R-:W0:Y:S02]  /*2d60*/  LDC.64 R2, c[0x0][0x380] ;  /* 0x0000e000ff027b82 */ /* 0x000e240000000a00 */
[----:B0-----:R-:W-:-:S05]  /*2d70*/  IMAD.WIDE.U32 R2, R8, 0x4, R2 ;  /* 0x0000000408027825 */ /* 0x001fca00078e0002 */
        /* <DEDUP_REMOVED lines=16> */
[----:B------:R-:W-:Y:S01]  /*2e80*/  ISETP.GE.U32.AND P0, PT, R20, 0x2000, PT ;  /* 0x000020001400780c */ /* 0x000fe20003f06070 */
[----:B--2---:R-:W-:Y:S01]  /*2e90*/  FADD R0, R19, R0 ;  /* 0x0000000013007221 */ /* 0x004fe20000000000 */
[----:B---3--:R-:W-:-:S04]  /*2ea0*/  FADD R5, R4, R5 ;  /* 0x0000000504057221 */ /* 0x008fc80000000000 */
[----:B------:R-:W-:Y:S01]  /*2eb0*/  FADD R0, R0, R5 ;  /* 0x0000000500007221 */ /* 0x000fe20000000000 */
[----:B----4-:R-:W-:Y:S01]  /*2ec0*/  FADD R6, R6, R7 ;  /* 0x0000000706067221 */ /* 0x010fe20000000000 */
[----:B-----5:R-:W-:-:S04]  /*2ed0*/  FADD R9, R9, R10 ;  /* 0x0000000a09097221 */ /* 0x020fc80000000000 */
[----:B------:R-:W-:Y:S01]  /*2ee0*/  FADD R9, R6, R9 ;  /* 0x0000000906097221 */ /* 0x000fe20000000000 */
[----:B------:R-:W-:-:S03]  /*2ef0*/  FADD R11, R11, R12 ;  /* 0x0000000c0b0b7221 */ /* 0x000fc60000000000 */
[----:B------:R-:W-:Y:S01]  /*2f00*/  FADD R0, R0, R9 ;  /* 0x0000000900007221 */ /* 0x000fe20000000000 */
[----:B------:R-:W-:-:S04]  /*2f10*/  FADD R14, R13, R14 ;  /* 0x0000000e0d0e7221 */ /* 0x000fc80000000000 */
[----:B------:R-:W-:Y:S01]  /*2f20*/  FADD R11, R11, R14 ;  /* 0x0000000e0b0b7221 */ /* 0x000fe20000000000 */
[----:B------:R-:W-:Y:S01]  /*2f30*/  FADD R15, R15, R16 ;  /* 0x000000100f0f7221 */ /* 0x000fe20000000000 */
[----:B------:R-:W-:-:S04]  /*2f40*/  FADD R18, R17, R18 ;  /* 0x0000001211127221 */ /* 0x000fc80000000000 */
[----:B------:R-:W-:-:S04]  /*2f50*/  FADD R18, R15, R18 ;  /* 0x000000120f127221 */ /* 0x000fc80000000000 */
[----:B------:R-:W-:Y:S01]  /*2f60*/  FADD R5, R11, R18 ;  /* 0x000000120b057221 */ /* 0x000fe20000000000 */
[----:B------:R-:W-:-:S03]  /*2f70*/  HFMA2 R11, -RZ, RZ, 0, 0.00048828125 ;  /* 0x00001000ff0b7431 */ /* 0x000fc600000001ff */
[----:B------:R-:W-:Y:S01]  /*2f80*/  FADD R0, R0, R5 ;  /* 0x0000000500007221 */ /* 0x000fe20000000000 */
[----:B------:R-:W-:Y:S06]  /*2f90*/  @!P0 BRA `(.L_x_514) ;  /* 0x0000000000ac8947 */ /* 0x000fec0003800000 */
[----:B------:R-:W0:Y:S01]  /*2fa0*/  LDC R7, c[0x0][0x390] ;  /* 0x0000e400ff077b82 */ /* 0x000e220000000800 */
[----:B------:R-:W-:Y:S02]  /*2fb0*/  IADD3 R6, PT, PT, R20, -0x1000, RZ ;  /* 0xfffff00014067810 */ /* 0x000fe40007ffe0ff */
[----:B------:R-:W-:-:S07]  /*2fc0*/  MOV R11, 0x1000 ;  /* 0x00001000000b7802 */ /* 0x000fce0000000f00 */
.L_x_516:
[----:B------:R-:W-:-:S05]  /*2fd0*/  IMAD.WIDE R4, R11, 0x4, R2 ;  /* 0x000000040b047825 */ /* 0x000fca00078e0202 */
[----:B------:R-:W2:Y:S04]  /*2fe0*/  LDG.E.CONSTANT R20, desc[UR6][R4.64+0x400] ;  /* 0x0004000604147981 */ /* 0x000ea8000c1e9900 */
[----:B------:R-:W2:Y:S04]  /*2ff0*/  LDG.E.CONSTANT R21, desc[UR6][R4.64+0x800] ;  /* 0x0008000604157981 */ /* 0x000ea8000c1e9900 */
        /* <DEDUP_REMOVED lines=13> */
[----:B------:R1:W5:Y:S01]  /*30d0*/  LDG.E.CONSTANT R18, desc[UR6][R4.64+0x3c00] ;  /* 0x003c000604127981 */ /* 0x000362000c1e9900 */
[----:B--2---:R-:W-:Y:S01]  /*30e0*/  FADD R21, R20, R21 ;  /* 0x0000001514157221 */ /* 0x004fe20000000000 */
[----:B0-----:R-:W-:-:S05]  /*30f0*/  MOV R20, R7 ;  /* 0x0000000700147202 */ /* 0x001fca0000000f00 */
[----:B-1----:R-:W-:Y:S02]  /*3100*/  IMAD.IADD R4, R20, 0x1, -R11 ;  /* 0x0000000114047824 */ /* 0x002fe400078e0a0b */
[----:B---3--:R-:W-:-:S03]  /*3110*/  FADD R0, R19, R0 ;  /* 0x0000000013007221 */ /* 0x008fc60000000000 */
[----:B------:R-:W-:Y:S01]  /*3120*/  ISETP.GE.AND P0, PT, R4, 0x1000, PT ;  /* 0x000010000400780c */ /* 0x000fe20003f06270 */
[----:B----4-:R-:W-:Y:S01]  /*3130*/  FADD R22, R22, R23 ;  /* 0x0000001716167221 */ /* 0x010fe20000000000 */
[----:B------:R-:W-:Y:S01]  /*3140*/  FADD R0, R0, R21 ;  /* 0x0000001500007221 */ /* 0x000fe20000000000 */
[----:B-----5:R-:W-:-:S04]  /*3150*/  FADD R25, R24, R25 ;  /* 0x0000001918197221 */ /* 0x020fc80000000000 */
[----:B------:R-:W-:Y:S01]  /*3160*/  FADD R25, R22, R25 ;  /* 0x0000001916197221 */ /* 0x000fe20000000000 */
[----:B------:R-:W-:Y:S01]  /*3170*/  FADD R16, R16, R17 ;  /* 0x0000001110107221 */ /* 0x000fe20000000000 */
[----:B------:R-:W-:-:S04]  /*3180*/  FADD R15, R15, R10 ;  /* 0x0000000a0f0f7221 */ /* 0x000fc80000000000 */
[----:B------:R-:W-:Y:S01]  /*3190*/  FADD R15, R16, R15 ;  /* 0x0000000f100f7221 */ /* 0x000fe20000000000 */
[----:B------:R-:W-:Y:S01]  /*31a0*/  FADD R9, R14, R9 ;  /* 0x000000090e097221 */ /* 0x000fe20000000000 */
[----:B------:R-:W-:-:S04]  /*31b0*/  FADD R12, R13, R12 ;  /* 0x0000000c0d0c7221 */ /* 0x000fc80000000000 */
[----:B------:R-:W-:Y:S01]  /*31c0*/  FADD R12, R9, R12 ;  /* 0x0000000c090c7221 */ /* 0x000fe20000000000 */
[----:B------:R-:W-:-:S03]  /*31d0*/  FADD R0, R0, R25 ;  /* 0x0000001900007221 */ /* 0x000fc60000000000 */
[----:B------:R-:W-:-:S04]  /*31e0*/  FADD R15, R15, R12 ;  /* 0x0000000c0f0f7221 */ /* 0x000fc80000000000 */
[----:B------:R-:W-:-:S04]  /*31f0*/  FADD R15, R0, R15 ;  /* 0x0000000f000f7221 */ /* 0x000fc80000000000 */
[----:B------:R-:W-:Y:S01]  /*3200*/  FADD R0, R18, R15 ;  /* 0x0000000f12007221 */ /* 0x000fe20000000000 */
[----:B------:R-:W-:Y:S06]  /*3210*/  @!P0 BRA `(.L_x_515) ;  /* 0x0000000800308947 */ /* 0x000fec0003800000 */
[----:B------:R-:W-:-:S04]  /*3220*/  IADD3 R11, PT, PT, R11, 0x1000, RZ ;  /* 0x000010000b0b7810 */ /* 0x000fc80007ffe0ff */
[----:B------:R-:W-:-:S13]  /*3230*/  ISETP.GT.AND P0, PT, R11, R6, PT ;  /* 0x000000060b00720c */ /* 0x000fda0003f04270 */
[----:B------:R-:W-:Y:S05]  /*3240*/  @!P0 BRA `(.L_x_516) ;  /* 0xfffffffc00608947 */ /* 0x000fea000383ffff */
.L_x_514:
[----:B------:R-:W-:-:S13]  /*3250*/  ISETP.GE.AND P0, PT, R11, R20, PT ;  /* 0x000000140b00720c */ /* 0x000fda0003f06270 */
[----:B------:R-:W-:Y:S05]  /*3260*/  @P0 BRA `(.L_x_515) ;  /* 0x00000008001c0947 */ /* 0x000fea0003800000 */
[----:B------:R-:W-:Y:S01]  /*3270*/  IADD3 R9, PT, PT, -R11, R20, RZ ;  /* 0x000000140b097210 */ /* 0x000fe20007ffe1ff */
[----:B------:R-:W-:Y:S03]  /*3280*/  BSSY.RECONVERGENT B1, `(.L_x_515) ;  /* 0x0000085000017945 */ /* 0x000fe60003800200 */
        /* <DEDUP_REMOVED lines=16> */
.L_x_520:
        /* <DEDUP_REMOVED lines=8> */
.L_x_519:
[----:B------:R-:W-:Y:S05]  /*3410*/  BSYNC.RECONVERGENT B2 ;  /* 0x0000000000027941 */ /* 0x000fea0003800200 */
.L_x_518:
[----:B------:R-:W-:Y:S05]  /*3420*/  @!P1 BRA `(.L_x_517) ;  /* 0x0000000400a89947 */ /* 0x000fea0003800000 */
[----:B------:R-:W0:Y:S01]  /*3430*/  LDCU.64 UR4, c[0x0][0x380] ;  /* 0x00007000ff0477ac */ /* 0x000e220008000a00 */
[----:B------:R-:W-:Y:S01]  /*3440*/  IADD3 R5, PT, PT, R9, -R10, RZ ;  /* 0x8000000a09057210 */ /* 0x000fe20007ffe0ff */
[----:B------:R-:W-:Y:S01]  /*3450*/  BSSY.RECONVERGENT B2, `(.L_x_521) ;  /* 0x000003b000027945 */ /* 0x000fe20003800200 */
[CC--:B------:R-:W-:Y:S02]  /*3460*/  IADD3 R3, P0, PT, R10.reuse, R11.reuse, RZ ;  /* 0x0000000b0a037210 */ /* 0x0c0fe40007f1e0ff */
[----:B------:R-:W-:Y:S02]  /*3470*/  ISETP.GT.AND P1, PT, R5, 0xc00, PT ;  /* 0x00000c000500780c */ /* 0x000fe40003f24270 */
[----:B------:R-:W-:Y:S01]  /*3480*/  IADD3 R11, PT, PT, R10, R11, RZ ;  /* 0x0000000b0a0b7210 */ /* 0x000fe20007ffe0ff */
[----:B------:R-:W-:Y:S01]  /*3490*/  IMAD.X R4, RZ, RZ, RZ, P0 ;  /* 0x000000ffff047224 */ /* 0x000fe200000e06ff */
[----:B0-----:R-:W-:-:S04]  /*34a0*/  LEA R2, P0, R3, UR4, 0x2 ;  /* 0x0000000403027c11 */ /* 0x001fc8000f8010ff */
[----:B------:R-:W-:Y:S02]  /*34b0*/  LEA.HI.X R3, R3, UR5, R4, 0x2, P0 ;  /* 0x0000000503037c11 */ /* 0x000fe400080f1404 */
[----:B------:R-:W-:-:S04]  /*34c0*/  IADD3 R2, P0, PT, R2, 0x800, RZ ;  /* 0x0000080002027810 */ /* 0x000fc80007f1e0ff */
[----:B------:R-:W-:Y:S02]  /*34d0*/  IADD3.X R3, PT, PT, RZ, R3, RZ, P0, !PT ;  /* 0x00000003ff037210 */ /* 0x000fe400007fe4ff */
[----:B------:R-:W-:Y:S01]  /*34e0*/  PLOP3.LUT P0, PT, PT, PT, PT, 0x80, 0x8 ;  /* 0x000000000008781c */ /* 0x000fe20003f0f070 */
[----:B------:R-:W-:-:S12]  /*34f0*/  @!P1 BRA `(.L_x_522) ;  /* 0x0000000000c09947 */ /* 0x000fd80003800000 */
[----:B------:R-:W-:Y:S02]  /*3500*/  PLOP3.LUT P0, PT, PT, PT, PT, 0x8, 0x80 ;  /* 0x000000000080781c */ /* 0x000fe40003f0e170 */
[----:B------:R-:W-:-:S11]  /*3510*/  IADD3 R13, PT, PT, R9, -0xc00, RZ ;  /* 0xfffff400090d7810 */ /* 0x000fd60007ffe0ff */
.L_x_523:
[----:B------:R-:W0:Y:S01]  /*3520*/  LDC.64 R4, c[0x0][0x380] ;  /* 0x0000e000ff047b82 */ /* 0x000e220000000a00 */
[----:B------:R-:W2:Y:S01]  /*3530*/  LDG.E.CONSTANT R12, desc[UR6][R2.64+-0x400] ;  /* 0xfffc0006020c7981 */ /* 0x000ea2000c1e9900 */
[----:B------:R-:W-:-:S03]  /*3540*/  IADD3 R25, PT, PT, R11, 0x400, RZ ;  /* 0x000004000b197810 */ /* 0x000fc60007ffe0ff */
[----:B------:R-:W3:Y:S04]  /*3550*/  LDG.E.CONSTANT R20, desc[UR6][R2.64] ;  /* 0x0000000602147981 */ /* 0x000ee8000c1e9900 */
[----:B------:R-:W4:Y:S01]  /*3560*/  LDG.E.CONSTANT R19, desc[UR6][R2.64+0x400] ;  /* 0x0004000602137981 */ /* 0x000f22000c1e9900 */
[----:B------:R-:W-:-:S03]  /*3570*/  IADD3 R7, PT, PT, R11, 0x800, RZ ;  /* 0x000008000b077810 */ /* 0x000fc60007ffe0ff */
[----:B------:R-:W5:Y:S04]  /*3580*/  LDG.E.CONSTANT R17, desc[UR6][R2.64+0xc00] ;  /* 0x000c000602117981 */ /* 0x000f68000c1e9900 */
[----:B------:R-:W5:Y:S01]  /*3590*/  LDG.E.CONSTANT R16, desc[UR6][R2.64+0x1000] ;  /* 0x0010000602107981 */ /* 0x000f62000c1e9900 */
[----:B------:R-:W-:-:S03]  /*35a0*/  IADD3 R23, PT, PT, R11, 0xc00, RZ ;  /* 0x00000c000b177810 */ /* 0x000fc60007ffe0ff */
[----:B------:R-:W5:Y:S01]  /*35b0*/  LDG.E.CONSTANT R22, desc[UR6][R2.64+0x1c00] ;  /* 0x001c000602167981 */ /* 0x000f62000c1e9900 */
[----:B0-----:R-:W-:-:S03]  /*35c0*/  IMAD.WIDE.U32 R14, R11, 0x4, R4 ;  /* 0x000000040b0e7825 */ /* 0x001fc600078e0004 */
[----:B------:R-:W5:Y:S04]  /*35d0*/  LDG.E.CONSTANT R21, desc[UR6][R2.64+0x2000] ;  /* 0x0020000602157981 */ /* 0x000f68000c1e9900 */
[----:B------:R-:W5:Y:S04]  /*35e0*/  LDG.E.CONSTANT R26, desc[UR6][R2.64+0x3000] ;  /* 0x00300006021a7981 */ /* 0x000f68000c1e9900 */
[----:B------:R-:W2:Y:S01]  /*35f0*/  LDG.E.CONSTANT R15, desc[UR6][R14.64] ;  /* 0x000000060e0f7981 */ /* 0x000ea2000c1e9900 */
[----:B------:R-:W-:-:S05]  /*3600*/  IMAD.WIDE.U32 R24, R25, 0x4, R4 ;  /* 0x0000000419187825 */ /* 0x000fca00078e0004 */
[----:B------:R-:W5:Y:S01]  /*3610*/  LDG.E.CONSTANT R18, desc[UR6][R24.64] ;  /* 0x0000000618127981 */ /* 0x000f62000c1e9900 */
[----:B------:R-:W-:-:S03]  /*3620*/  IMAD.WIDE.U32 R6, R7, 0x4, R4 ;  /* 0x0000000407067825 */ /* 0x000fc600078e0004 */
        /* <DEDUP_REMOVED lines=8> */
[----:B------:R-:W-:Y:S01]  /*36b0*/  ISETP.GE.AND P1, PT, R10, R13, PT ;  /* 0x0000000d0a00720c */ /* 0x000fe20003f26270 */
[----:B------:R-:W-:Y:S01]  /*36c0*/  VIADD R11, R11, 0x1000 ;  /* 0x000010000b0b7836 */ /* 0x000fe20000000000 */
[----:B0-----:R-:W-:-:S04]  /*36d0*/  IADD3 R2, P2, PT, R2, 0x4000, RZ ;  /* 0x0000400002027810 */ /* 0x001fc80007f5e0ff */
        /* <DEDUP_REMOVED lines=18> */
.L_x_522:
[----:B------:R-:W-:Y:S05]  /*3800*/  BSYNC.RECONVERGENT B2 ;  /* 0x0000000000027941 */ /* 0x000fea0003800200 */
.L_x_521:
[----:B------:R-:W-:Y:S01]  /*3810*/  IADD3 R4, PT, PT, R9, -R10, RZ ;  /* 0x8000000a09047210 */ /* 0x000fe20007ffe0ff */
[----:B------:R-:W-:Y:S03]  /*3820*/  BSSY.RECONVERGENT B2, `(.L_x_524) ;  /* 0x000001e000027945 */ /* 0x000fe60003800200 */
[----:B------:R-:W-:-:S13]  /*3830*/  ISETP.GT.AND P1, PT, R4, 0x400, PT ;  /* 0x000004000400780c */ /* 0x000fda0003f24270 */
[----:B------:R-:W-:Y:S05]  /*3840*/  @!P1 BRA `(.L_x_525) ;  /* 0x00000000006c9947 */ /* 0x000fea0003800000 */
[----:B------:R-:W0:Y:S01]  /*3850*/  LDC.64 R6, c[0x0][0x380] ;  /* 0x0000e000ff067b82 */ /* 0x000e220000000a00 */
[----:B------:R-:W2:Y:S01]  /*3860*/  LDG.E.CONSTANT R13, desc[UR6][R2.64+-0x400] ;  /* 0xfffc0006020d7981 */ /* 0x000ea2000c1e9900 */
[----:B------:R-:W-:-:S03]  /*3870*/  IADD3 R17, PT, PT, R11, 0x400, RZ ;  /* 0x000004000b117810 */ /* 0x000fc60007ffe0ff */
[----:B------:R-:W3:Y:S04]  /*3880*/  LDG.E.CONSTANT R15, desc[UR6][R2.64] ;  /* 0x00000006020f7981 */ /* 0x000ee8000c1e9900 */
[----:B------:R-:W4:Y:S04]  /*3890*/  LDG.E.CONSTANT R19, desc[UR6][R2.64+0xc00] ;  /* 0x000c000602137981 */ /* 0x000f28000c1e9900 */
[----:B------:R-:W5:Y:S04]  /*38a0*/  LDG.E.CONSTANT R21, desc[UR6][R2.64+0x1000] ;  /* 0x0010000602157981 */ /* 0x000f68000c1e9900 */
[----:B------:R-:W5:Y:S01]  /*38b0*/  LDG.E.CONSTANT R23, desc[UR6][R2.64+0x1400] ;  /* 0x0014000602177981 */ /* 0x000f62000c1e9900 */
[----:B0-----:R-:W-:-:S06]  /*38c0*/  IMAD.WIDE.U32 R4, R11, 0x4, R6 ;  /* 0x000000040b047825 */ /* 0x001fcc00078e0006 */
[----:B------:R0:W2:Y:S01]  /*38d0*/  LDG.E.CONSTANT R5, desc[UR6][R4.64] ;  /* 0x0000000604057981 */ /* 0x0000a2000c1e9900 */
[----:B------:R-:W-:-:S03]  /*38e0*/  IMAD.WIDE.U32 R6, R17, 0x4, R6 ;  /* 0x0000000411067825 */ /* 0x000fc600078e0006 */
[----:B------:R1:W4:Y:S04]  /*38f0*/  LDG.E.CONSTANT R17, desc[UR6][R2.64+0x400] ;  /* 0x0004000602117981 */ /* 0x000328000c1e9900 */
[----:B------:R-:W5:Y:S01]  /*3900*/  LDG.E.CONSTANT R7, desc[UR6][R6.64] ;  /* 0x0000000606077981 */ /* 0x000f62000c1e9900 */
[----:B0-----:R-:W-:Y:S02]  /*3910*/  IADD3 R4, P1, PT, R2, 0x2000, RZ ;  /* 0x0000200002047810 */ /* 0x001fe40007f3e0ff */
[----:B------:R-:W-:Y:S02]  /*3920*/  PLOP3.LUT P0, PT, PT, PT, PT, 0x8, 0x80 ;  /* 0x000000000080781c */ /* 0x000fe40003f0e170 */
[----:B------:R-:W-:Y:S02]  /*3930*/  IADD3 R10, PT, PT, R10, 0x800, RZ ;  /* 0x000008000a0a7810 */ /* 0x000fe40007ffe0ff */
[----:B------:R-:W-:-:S02]  /*3940*/  IADD3 R11, PT, PT, R11, 0x800, RZ ;  /* 0x000008000b0b7810 */ /* 0x000fc40007ffe0ff */
[----:B-1----:R-:W-:Y:S01]  /*3950*/  MOV R2, R4 ;  /* 0x0000000400027202 */ /* 0x002fe20000000f00 */
[----:B--2---:R-:W-:-:S04]  /*3960*/  FADD R0, R0, R5 ;  /* 0x0000000500007221 */ /* 0x004fc80000000000 */
[----:B------:R-:W-:-:S04]  /*3970*/  FADD R0, R0, R13 ;  /* 0x0000000d00007221 */ /* 0x000fc80000000000 */
[----:B---3--:R-:W-:-:S04]  /*3980*/  FADD R0, R0, R15 ;  /* 0x0000000f00007221 */ /* 0x008fc80000000000 */
[----:B----4-:R-:W-:-:S04]  /*3990*/  FADD R0, R0, R17 ;  /* 0x0000001100007221 */ /* 0x010fc80000000000 */
[----:B-----5:R-:W-:-:S04]  /*39a0*/  FADD R0, R0, R7 ;  /* 0x0000000700007221 */ /* 0x020fc80000000000 */
[----:B------:R-:W-:Y:S01]  /*39b0*/  FADD R0, R0, R19 ;  /* 0x0000001300007221 */ /* 0x000fe20000000000 */
[----:B------:R-:W-:-:S03]  /*39c0*/  IADD3.X R5, PT, PT, RZ, R3, RZ, P1, !PT ;  /* 0x00000003ff057210 */ /* 0x000fc60000ffe4ff */
[----:B------:R-:W-:Y:S01]  /*39d0*/  FADD R0, R0, R21 ;  /* 0x0000001500007221 */ /* 0x000fe20000000000 */
[----:B------:R-:W-:-:S03]  /*39e0*/  MOV R3, R5 ;  /* 0x0000000500037202 */ /* 0x000fc60000000f00 */
[----:B------:R-:W-:-:S07]  /*39f0*/  FADD R0, R0, R23 ;  /* 0x0000001700007221 */ /* 0x000fce0000000000 */
.L_x_525:
[----:B------:R-:W-:Y:S05]  /*3a00*/  BSYNC.RECONVERGENT B2 ;  /* 0x0000000000027941 */ /* 0x000fea0003800200 */
.L_x_524:
[----:B------:R-:W-:-:S13]  /*3a10*/  ISETP.LT.OR P0, PT, R10, R9, P0 ;  /* 0x000000090a00720c */ /* 0x000fda0000701670 */
[----:B------:R-:W-:Y:S05]  /*3a20*/  @!P0 BRA `(.L_x_517) ;  /* 0x0000000000288947 */ /* 0x000fea0003800000 */
[----:B------:R-:W0:Y:S01]  /*3a30*/  LDC.64 R4, c[0x0][0x380] ;  /* 0x0000e000ff047b82 */ /* 0x000e220000000a00 */
[----:B------:R-:W2:Y:S04]  /*3a40*/  LDG.E.CONSTANT R7, desc[UR6][R2.64+-0x400] ;  /* 0xfffc000602077981 */ /* 0x000ea8000c1e9900 */
[----:B------:R-:W3:Y:S01]  /*3a50*/  LDG.E.CONSTANT R9, desc[UR6][R2.64] ;  /* 0x0000000602097981 */ /* 0x000ee2000c1e9900 */
[----:B0-----:R-:W-:-:S03]  /*3a60*/  IMAD.WIDE.U32 R4, R11, 0x4, R4 ;  /* 0x000000040b047825 */ /* 0x001fc600078e0004 */
[----:B------:R-:W4:Y:S04]  /*3a70*/  LDG.E.CONSTANT R11, desc[UR6][R2.64+0x400] ;  /* 0x00040006020b7981 */ /* 0x000f28000c1e9900 */
[----:B------:R-:W5:Y:S02]  /*3a80*/  LDG.E.CONSTANT R5, desc[UR6][R4.64] ;  /* 0x0000000604057981 */ /* 0x000f64000c1e9900 */
[----:B-----5:R-:W-:-:S04]  /*3a90*/  FADD R0, R0, R5 ;  /* 0x0000000500007221 */ /* 0x020fc80000000000 */
[----:B--2---:R-:W-:-:S04]  /*3aa0*/  FADD R0, R0, R7 ;  /* 0x0000000700007221 */ /* 0x004fc80000000000 */
[----:B---3--:R-:W-:-:S04]  /*3ab0*/  FADD R0, R0, R9 ;  /* 0x0000000900007221 */ /* 0x008fc80000000000 */
[----:B----4-:R-:W-:-:S07]  /*3ac0*/  FADD R0, R0, R11 ;  /* 0x0000000b00007221 */ /* 0x010fce0000000000 */
.L_x_517:
[----:B------:R-:W-:Y:S05]  /*3ad0*/  BSYNC.RECONVERGENT B1 ;  /* 0x0000000000017941 */ /* 0x000fea0003800200 */
.L_x_515:
[----:B------:R-:W0:Y:S01]  /*3ae0*/  S2R R6, SR_LANEID ;  /* 0x0000000000067919 */ /* 0x000e220000000000 */
[----:B------:R-:W-:-:S05]  /*3af0*/  MOV R3, R0 ;  /* 0x0000000000037202 */ /* 0x000fca0000000f00 */
        /* <DEDUP_REMOVED lines=30> */
[----:B------:R-:W1:Y:S04]  /*3ce0*/  LDS R3, [UR4+0xc] ;  /* 0x00000c04ff037984 */ /* 0x000e680008000800 */
[----:B0-----:R-:W0:Y:S04]  /*3cf0*/  LDS.128 R4, [UR4+0x10] ;  /* 0x00001004ff047984 */ /* 0x001e280008000c00 */
[----:B------:R-:W2:Y:S01]  /*3d00*/  LDS.64 R8, [UR4+0x20] ;  /* 0x00002004ff087984 */ /* 0x000ea20008000a00 */
[----:B-1----:R-:W-:-:S04]  /*3d10*/  FADD R3, R0, R3 ;  /* 0x0000000300037221 */ /* 0x002fc80000000000 */
[----:B0-----:R-:W-:-:S04]  /*3d20*/  FADD R4, R3, R4 ;  /* 0x0000000403047221 */ /* 0x001fc80000000000 */
[----:B------:R-:W-:-:S04]  /*3d30*/  FADD R5, R4, R5 ;  /* 0x0000000504057221 */ /* 0x000fc80000000000 */
[----:B------:R-:W-:-:S04]  /*3d40*/  FADD R6, R5, R6 ;  /* 0x0000000605067221 */ /* 0x000fc80000000000 */
[----:B------:R-:W-:-:S04]  /*3d50*/  FADD R7, R6, R7 ;  /* 0x0000000706077221 */ /* 0x000fc80000000000 */
[----:B--2---:R-:W-:-:S04]  /*3d60*/  FADD R8, R7, R8 ;  /* 0x0000000807087221 */ /* 0x004fc80000000000 */
[----:B------:R-:W-:-:S07]  /*3d70*/  FADD R0, R8, R9 ;  /* 0x0000000908007221 */ /* 0x000fce0000000000 */
.L_x_487:
[----:B------:R-:W-:Y:S05]  /*3d80*/  BSYNC.RECONVERGENT B0 ;  /* 0x0000000000007941 */ /* 0x000fea0003800200 */
.L_x_471:
[----:B------:R-:W-:Y:S05]  /*3d90*/  @P0 EXIT ;  /* 0x000000000000094d */ /* 0x000fea0003800000 */
[----:B01234-:R-:W0:Y:S01]  /*3da0*/  LDC.64 R2, c[0x0][0x388] ;  /* 0x0000e200ff027b82 */ /* 0x01fe220000000a00 */
[----:B------:R-:W1:Y:S02]  /*3db0*/  LDCU UR4, c[0x0][0x398] ;  /* 0x00007300ff0477ac */ /* 0x000e640008000800 */
[----:B-1----:R-:W-:-:S05]  /*3dc0*/  FADD R5, R0, UR4 ;  /* 0x0000000400057e21 */ /* 0x002fca0008000000 */
[----:B0-----:R-:W-:Y:S01]  /*3dd0*/  STG.E desc[UR6][R2.64], R5 ;  /* 0x0000000502007986 */ /* 0x001fe2000c101906 */
[----:B------:R-:W-:Y:S05]  /*3de0*/  EXIT ;  /* 0x000000000000794d */ /* 0x000fea0003800000 */
.L_x_526:
        /* <DEDUP_REMOVED lines=9> */
.L_x_899:


//--------------------- .text._ZN3cub18CUB_300001_SM_10006detail6reduce18DeviceReduceKernelINS2_10policy_hubIfyN4cuda3std3__44plusIfEEE10Policy1000EN6thrust24THRUST_300001_SM_1000_NS6detail15normal_iteratorINSD_10device_ptrIfEEEEyS9_f6squareIfEEEvT0_PT3_T1_NS0_13GridEvenShareISO_EET2_T4_ --------------------------
	.section	.text._ZN3cub18CUB_300001_SM_10006detail6reduce18DeviceReduceKernelINS2_10policy_hubIfyN4cuda3std3__44plusIfEEE10Policy1000EN6thrust24THRUST_300001_SM_1000_NS6detail15normal_iteratorINSD_10device_ptrIfEEEEyS9_f6squareIfEEEvT0_PT3_T1_NS0_13GridEvenShareISO_EET2_T4_,"ax",@progbits
	.align	128
        .global         _ZN3cub18CUB_300001_SM_10006detail6reduce18DeviceReduceKernelINS2_10policy_hubIfyN4cuda3std3__44plusIfEEE10Policy1000EN6thrust24THRUST_300001_SM_1000_NS6detail15normal_iteratorINSD_10device_ptrIfEEEEyS9_f6squareIfEEEvT0_PT3_T1_NS0_13GridEvenShareISO_EET2_T4_
        .type           _ZN3cub18CUB_300001_SM_10006detail6reduce18DeviceReduceKernelINS2_10policy_hubIfyN4cuda3std3__44plusIfEEE10Policy1000EN6thrust24THRUST_300001_SM_1000_NS6detail15normal_iteratorINSD_10device_ptrIfEEEEyS9_f6squareIfEEEvT0_PT3_T1_NS0_13GridEvenShareISO_EET2_T4_,@function
        .size           _ZN3cub18CUB_300001_SM_10006detail6reduce18DeviceReduceKernelINS2_10policy_hubIfyN4cuda3std3__44plusIfEEE10Policy1000EN6thrust24THRUST_300001_SM_1000_NS6detail15normal_iteratorINSD_10device_ptrIfEEEEyS9_f6squareIfEEEvT0_PT3_T1_NS0_13GridEvenShareISO_EET2_T4_,(.L_x_900 - _ZN3cub18CUB_300001_SM_10006detail6reduce18DeviceReduceKernelINS2_10policy_hubIfyN4cuda3std3__44plusIfEEE10Policy1000EN6thrust24THRUST_300001_SM_1000_NS6detail15normal_iteratorINSD_10device_ptrIfEEEEyS9_f6squareIfEEEvT0_PT3_T1_NS0_13GridEvenShareISO_EET2_T4_)
        .other          _ZN3cub18CUB_300001_SM_10006detail6reduce18DeviceReduceKernelINS2_10policy_hubIfyN4cuda3std3__44plusIfEEE10Policy1000EN6thrust24THRUST_300001_SM_1000_NS6detail15normal_iteratorINSD_10device_ptrIfEEEEyS9_f6squareIfEEEvT0_PT3_T1_NS0_13GridEvenShareISO_EET2_T4_,@"STO_CUDA_ENTRY STV_DEFAULT"
_ZN3cub18CUB_300001_SM_10006detail6reduce18DeviceReduceKernelINS2_10policy_hubIfyN4cuda3std3__44plusIfEEE10Policy1000EN6thrust24THRUST_300001_SM_1000_NS6detail15normal_iteratorINSD_10device_ptrIfEEEEyS9_f6squareIfEEEvT0_PT3_T1_NS0_13GridEvenShareISO_EET2_T4_:
.text._ZN3cub18CUB_300001_SM_10006detail6reduce18DeviceReduceKernelINS2_10policy_hubIfyN4cuda3std3__44plusIfEEE10Policy1000EN6thrust24THRUST_300001_SM_1000_NS6detail15normal_iteratorINSD_10device_ptrIfEEEEyS9_f6squareIfEEEvT0_PT3_T1_NS0_13GridEvenShareISO_EET2_T4_:
[----:B------:R-:W-:Y:S08]  /*0000*/  LDC R1, c[0x0][0x37c] ;  /* 0x0000df00ff017b82 */ /* 0x000ff00000000800 */
[----:B------:R-:W0:Y:S01]  /*0010*/  S2UR UR16, SR_CTAID.X ;  /* 0x00000000001079c3 */ /* 0x000e220000002500 */
[----:B------:R-:W1:Y:S01]  /*0020*/  LDCU.64 UR8, c[0x0][0x3b8] ;  /* 0x00007700ff0877ac */ /* 0x000e620008000a00 */
[----:B------:R-:W-:Y:S01]  /*0030*/  BSSY.RECONVERGENT B0, `(.L_x_527) ;  /* 0x0000234000007945 */ /* 0x000fe20003800200 */
[----:B------:R-:W2:Y:S01]  /*0040*/  LDCU UR5, c[0x0][0x3c0] ;  /* 0x00007800ff0577ac */ /* 0x000ea20008000800 */
[----:B------:R-:W3:Y:S01]  /*0050*/  LDCU.64 UR14, c[0x0][0x358] ;  /* 0x00006b00ff0e77ac */ /* 0x000ee20008000a00 */
[----:B-1----:R-:W-:Y:S01]  /*0060*/  MOV R0, UR8 ;  /* 0x0000000800007c02 */ /* 0x002fe20008000f00 */
[----:B------:R-:W-:Y:S01]  /*0070*/  IMAD.U32 R3, RZ, RZ, UR9 ;  /* 0x00000009ff037e24 */ /* 0x000fe2000f8e00ff */
[----:B--2---:R-:W-:-:S02]  /*0080*/  USHF.L.U32 UR5, UR5, 0xc, URZ ;  /* 0x0000000c05057899 */ /* 0x004fc400080006ff */
        /* <DEDUP_REMOVED lines=8> */
[----:B------:R-:W-:Y:S01]  /*0110*/  IADD3 R5, PT, PT, R0, -UR6, RZ ;  /* 0x8000000600057c10 */ /* 0x000fe2000fffe0ff */
[----:B------:R-:W-:Y:S01]  /*0120*/  BSSY.RECONVERGENT B1, `(.L_x_529) ;  /* 0x000000b000017945 */ /* 0x000fe20003800200 */
[----:B------:R-:W-:Y:S02]  /*0130*/  IMAD.MOV.U32 R7, RZ, RZ, RZ ;  /* 0x000000ffff077224 */ /* 0x000fe400078e00ff */
[----:B0-----:R-:W-:Y:S02]  /*0140*/  ISETP.GE.AND P0, PT, R4, R5, PT ;  /* 0x000000050400720c */ /* 0x001fe40003f06270 */
[----:B------:R-:W-:-:S11]  /*0150*/  MOV R6, R4 ;  /* 0x0000000400067202 */ /* 0x000fd60000000f00 */
[----:B------:R-:W-:Y:S05]  /*0160*/  @P0 BRA `(.L_x_530) ;  /* 0x0000000000180947 */ /* 0x000fea0003800000 */
[----:B------:R-:W0:Y:S01]  /*0170*/  LDC.64 R2, c[0x0][0x380] ;  /* 0x0000e000ff027b82 */ /* 0x000e220000000a00 */
[----:B------:R-:W-:-:S04]  /*0180*/  VIADD R7, R4, UR6 ;  /* 0x0000000604077c36 */ /* 0x000fc80008000000 */
[----:B0-----:R-:W-:-:S06]  /*0190*/  IMAD.WIDE.U32 R2, R7, 0x4, R2 ;  /* 0x0000000407027825 */ /* 0x001fcc00078e0002 */
[----:B------:R-:W2:Y:S01]  /*01a0*/  LDG.E R2, desc[UR14][R2.64] ;  /* 0x0000000e02027981 */ /* 0x000ea2000c1e1900 */
[----:B------:R-:W-:Y:S01]  /*01b0*/  IADD3 R6, PT, PT, R4, 0x100, RZ ;  /* 0x0000010004067810 */ /* 0x000fe20007ffe0ff */
[----:B--2---:R-:W-:-:S07]  /*01c0*/  FMUL R7, R2, R2 ;  /* 0x0000000202077220 */ /* 0x004fce0000400000 */
.L_x_530:
[----:B------:R-:W-:Y:S05]  /*01d0*/  BSYNC.RECONVERGENT B1 ;  /* 0x0000000000017941 */ /* 0x000fea0003800200 */
.L_x_529:
[----:B------:R-:W-:Y:S01]  /*01e0*/  ISETP.GE.AND P0, PT, R6, R5, PT ;  /* 0x000000050600720c */ /* 0x000fe20003f06270 */
[----:B------:R-:W-:-:S12]  /*01f0*/  BSSY.RECONVERGENT B1, `(.L_x_531) ;  /* 0x0000079000017945 */ /* 0x000fd80003800200 */
[----:B------:R-:W-:Y:S05]  /*0200*/  @P0 BRA `(.L_x_532) ;  /* 0x0000000400dc0947 */ /* 0x000fea0003800000 */
[----:B------:R-:W-:Y:S01]  /*0210*/  LOP3.LUT R3, RZ, R6, RZ, 0x33, !PT ;  /* 0x00000006ff037212 */ /* 0x000fe200078e33ff */
        /* <DEDUP_REMOVED lines=17> */
.L_x_535:
[----:B------:R-:W2:Y:S04]  /*0330*/  LDG.E R20, desc[UR14][R2.64+-0x2000] ;  /* 0xffe0000e02147981 */ /* 0x000ea8000c1e1900 */
[----:B------:R-:W3:Y:S04]  /*0340*/  LDG.E R22, desc[UR14][R2.64+-0x1c00] ;  /* 0xffe4000e02167981 */ /* 0x000ee8000c1e1900 */
        /* <DEDUP_REMOVED lines=14> */
[----:B------:R-:W-:-:S02]  /*0430*/  IADD3 R9, PT, PT, R9, 0x10, RZ ;  /* 0x0000001009097810 */ /* 0x000fc40007ffe0ff */
[----:B------:R-:W-:Y:S02]  /*0440*/  IADD3 R6, PT, PT, R6, 0x1000, RZ ;  /* 0x0000100006067810 */ /* 0x000fe40007ffe0ff */
[----:B------:R-:W-:Y:S02]  /*0450*/  ISETP.NE.AND P1, PT, R9, RZ, PT ;  /* 0x000000ff0900720c */ /* 0x000fe40003f25270 */
[----:B0-----:R-:W-:-:S05]  /*0460*/  IADD3 R2, P2, PT, R2, 0x4000, RZ ;  /* 0x0000400002027810 */ /* 0x001fca0007f5e0ff */
[----:B------:R-:W-:Y:S02]  /*0470*/  IMAD.X R3, RZ, RZ, R3, P2 ;  /* 0x000000ffff037224 */ /* 0x000fe400010e0603 */
[----:B--2---:R-:W-:-:S04]  /*0480*/  FFMA R7, R20, R20, R7 ;  /* 0x0000001414077223 */ /* 0x004fc80000000007 */
[----:B---3--:R-:W-:-:S04]  /*0490*/  FFMA R7, R22, R22, R7 ;  /* 0x0000001616077223 */ /* 0x008fc80000000007 */
[----:B----4-:R-:W-:-:S04]  /*04a0*/  FFMA R7, R24, R24, R7 ;  /* 0x0000001818077223 */ /* 0x010fc80000000007 */
[----:B-----5:R-:W-:-:S04]  /*04b0*/  FFMA R7, R26, R26, R7 ;  /* 0x0000001a1a077223 */ /* 0x020fc80000000007 */
[----:B------:R-:W-:-:S04]  /*04c0*/  FFMA R28, R28, R28, R7 ;  /* 0x0000001c1c1c7223 */ /* 0x000fc80000000007 */
        /* <DEDUP_REMOVED lines=10> */
[----:B------:R-:W-:Y:S01]  /*0570*/  FFMA R7, R10, R10, R11 ;  /* 0x0000000a0a077223 */ /* 0x000fe2000000000b */
[----:B------:R-:W-:Y:S06]  /*0580*/  @P1 BRA `(.L_x_535) ;  /* 0xfffffffc00681947 */ /* 0x000fec000383ffff */
.L_x_534:
[----:B------:R-:W-:Y:S05]  /*0590*/  BSYNC.RECONVERGENT B2 ;  /* 0x0000000000027941 */ /* 0x000fea0003800200 */
.L_x_533:
        /* <DEDUP_REMOVED lines=12> */
[----:B------:R-:W3:Y:S04]  /*0660*/  LDG.E R10, desc[UR14][R2.64+0x400] ;  /* 0x0004000e020a7981 */ /* 0x000ee8000c1e1900 */
[----:B------:R-:W4:Y:S04]  /*0670*/  LDG.E R12, desc[UR14][R2.64+0x800] ;  /* 0x0008000e020c7981 */ /* 0x000f28000c1e1900 */
[----:B------:R-:W5:Y:S04]  /*0680*/  LDG.E R14, desc[UR14][R2.64+0xc00] ;  /* 0x000c000e020e7981 */ /* 0x000f68000c1e1900 */
[----:B------:R-:W5:Y:S04]  /*0690*/  LDG.E R16, desc[UR14][R2.64+0x1000] ;  /* 0x0010000e02107981 */ /* 0x000f68000c1e1900 */
[----:B------:R-:W5:Y:S04]  /*06a0*/  LDG.E R18, desc[UR14][R2.64+0x1400] ;  /* 0x0014000e02127981 */ /* 0x000f68000c1e1900 */
[----:B------:R-:W5:Y:S04]  /*06b0*/  LDG.E R20, desc[UR14][R2.64+0x1800] ;  /* 0x0018000e02147981 */ /* 0x000f68000c1e1900 */
[----:B------:R-:W5:Y:S01]  /*06c0*/  LDG.E R22, desc[UR14][R2.64+0x1c00] ;  /* 0x001c000e02167981 */ /* 0x000f62000c1e1900 */
[----:B------:R-:W-:-:S02]  /*06d0*/  VIADD R6, R6, 0x800 ;  /* 0x0000080006067836 */ /* 0x000fc40000000000 */
[----:B--2---:R-:W-:-:S04]  /*06e0*/  FFMA R7, R8, R8, R7 ;  /* 0x0000000808077223 */ /* 0x004fc80000000007 */
[----:B---3--:R-:W-:-:S04]  /*06f0*/  FFMA R7, R10, R10, R7 ;  /* 0x0000000a0a077223 */ /* 0x008fc80000000007 */
[----:B----4-:R-:W-:-:S04]  /*0700*/  FFMA R7, R12, R12, R7 ;  /* 0x0000000c0c077223 */ /* 0x010fc80000000007 */
[----:B-----5:R-:W-:-:S04]  /*0710*/  FFMA R7, R14, R14, R7 ;  /* 0x0000000e0e077223 */ /* 0x020fc80000000007 */
[----:B------:R-:W-:-:S04]  /*0720*/  FFMA R7, R16, R16, R7 ;  /* 0x0000001010077223 */ /* 0x000fc80000000007 */
[----:B------:R-:W-:-:S04]  /*0730*/  FFMA R7, R18, R18, R7 ;  /* 0x0000001212077223 */ /* 0x000fc80000000007 */
[----:B------:R-:W-:-:S04]  /*0740*/  FFMA R7, R20, R20, R7 ;  /* 0x0000001414077223 */ /* 0x000fc80000000007 */
[----:B------:R-:W-:-:S07]  /*0750*/  FFMA R7, R22, R22, R7 ;  /* 0x0000001616077223 */ /* 0x000fce0000000007 */
.L_x_537:
[----:B------:R-:W-:Y:S05]  /*0760*/  BSYNC.RECONVERGENT B2 ;  /* 0x0000000000027941 */ /* 0x000fea0003800200 */
.L_x_536:
        /* <DEDUP_REMOVED lines=14> */
[----:B------:R-:W5:Y:S01]  /*0850*/  LDG.E R14, desc[UR14][R2.64+0xc00] ;  /* 0x000c000e020e7981 */ /* 0x000f62000c1e1900 */
[----:B------:R-:W-:Y:S01]  /*0860*/  IADD3 R6, PT, PT, R6, 0x400, RZ ;  /* 0x0000040006067810 */ /* 0x000fe20007ffe0ff */
[----:B--2---:R-:W-:-:S04]  /*0870*/  FFMA R7, R8, R8, R7 ;  /* 0x0000000808077223 */ /* 0x004fc80000000007 */
[----:B---3--:R-:W-:-:S04]  /*0880*/  FFMA R7, R10, R10, R7 ;  /* 0x0000000a0a077223 */ /* 0x008fc80000000007 */
[----:B----4-:R-:W-:-:S04]  /*0890*/  FFMA R7, R12, R12, R7 ;  /* 0x0000000c0c077223 */ /* 0x010fc80000000007 */
[----:B-----5:R-:W-:-:S07]  /*08a0*/  FFMA R7, R14, R14, R7 ;  /* 0x0000000e0e077223 */ /* 0x020fce0000000007 */
.L_x_539:
[----:B------:R-:W-:Y:S05]  /*08b0*/  BSYNC.RECONVERGENT B2 ;  /* 0x0000000000027941 */ /* 0x000fea0003800200 */
.L_x_538:
[----:B------:R-:W-:Y:S05]  /*08c0*/  @!P1 BRA `(.L_x_532) ;  /* 0x00000000002c9947 */ /* 0x000fea0003800000 */
[----:B------:R-:W0:Y:S01]  /*08d0*/  LDC.64 R2, c[0x0][0x380] ;  /* 0x0000e000ff027b82 */ /* 0x000e220000000a00 */
[----:B------:R-:W-:Y:S01]  /*08e0*/  IMAD.U32 R9, RZ, RZ, UR16 ;  /* 0x00000010ff097e24 */ /* 0x000fe2000f8e00ff */
[----:B------:R-:W-:-:S03]  /*08f0*/  IADD3 R0, PT, PT, -R0, RZ, RZ ;  /* 0x000000ff00007210 */ /* 0x000fc60007ffe1ff */
[----:B0-----:R-:W-:-:S07]  /*0900*/  IMAD.WIDE.U32 R2, R9, 0x4000, R2 ;  /* 0x0000400009027825 */ /* 0x001fce00078e0002 */
.L_x_540:
[----:B------:R-:W-:-:S06]  /*0910*/  IMAD.WIDE R8, R6, 0x4, R2 ;  /* 0x0000000406087825 */ /* 0x000fcc00078e0202 */
[----:B------:R-:W2:Y:S01]  /*0920*/  LDG.E R8, desc[UR14][R8.64] ;  /* 0x0000000e08087981 */ /* 0x000ea2000c1e1900 */
[----:B------:R-:W-:Y:S01]  /*0930*/  VIADD R0, R0, 0x1 ;  /* 0x0000000100007836 */ /* 0x000fe20000000000 */
[----:B------:R-:W-:-:S04]  /*0940*/  IADD3 R6, PT, PT, R6, 0x100, RZ ;  /* 0x0000010006067810 */ /* 0x000fc80007ffe0ff */
[----:B------:R-:W-:Y:S01]  /*0950*/  ISETP.NE.AND P0, PT, R0, RZ, PT ;  /* 0x000000ff0000720c */ /* 0x000fe20003f05270 */
[----:B--2---:R-:W-:-:S12]  /*0960*/  FFMA R7, R8, R8, R7 ;  /* 0x0000000808077223 */ /* 0x004fd80000000007 */
[----:B------:R-:W-:Y:S05]  /*0970*/  @P0 BRA `(.L_x_540) ;  /* 0xfffffffc00e40947 */ /* 0x000fea000383ffff */
.L_x_532:
[----:B------:R-:W-:Y:S05]  /*0980*/  BSYNC.RECONVERGENT B1 ;  /* 0x0000000000017941 */ /* 0x000fea0003800200 */
.L_x_531:
[----:B------:R-:W-:-:S13]  /*0990*/  ISETP.GE.AND P0, PT, R5, 0x100, PT ;  /* 0x000001000500780c */ /* 0x000fda0003f06270 */
[----:B------:R-:W-:Y:S05]  /*09a0*/  @!P0 BRA `(.L_x_541) ;  /* 0x0000000000ac8947 */ /* 0x000fea0003800000 */
[----:B------:R-:W0:Y:S01]  /*09b0*/  S2R R8, SR_LANEID ;  /* 0x0000000000087919 */ /* 0x000e220000000000 */
[----:B------:R-:W1:Y:S02]  /*09c0*/  SHFL.DOWN PT, R0, R7, 0x1, 0x1f ;  /* 0x08201f0007007f89 */ /* 0x000e6400000e0000 */
[----:B-1----:R-:W-:Y:S01]  /*09d0*/  FADD R0, R0, R7 ;  /* 0x0000000700007221 */ /* 0x002fe20000000000 */
[C---:B0-----:R-:W-:Y:S02]  /*09e0*/  ISETP.GT.AND P0, PT, R8.reuse, 0x1e, PT ;  /* 0x0000001e0800780c */ /* 0x041fe40003f04270 */
[C---:B------:R-:W-:Y:S02]  /*09f0*/  ISETP.NE.AND P1, PT, R8.reuse, RZ, PT ;  /* 0x000000ff0800720c */ /* 0x040fe40003f25270 */
[----:B------:R-:W-:Y:S02]  /*0a00*/  FSEL R0, R7, R0, P0 ;  /* 0x0000000007007208 */ /* 0x000fe40000000000 */
[----:B------:R-:W-:-:S03]  /*0a10*/  ISETP.GT.AND P0, PT, R8, 0x1d, PT ;  /* 0x0000001d0800780c */ /* 0x000fc60003f04270 */
[----:B------:R-:W0:Y:S06]  /*0a20*/  SHFL.DOWN PT, R3, R0, 0x2, 0x1f ;  /* 0x08401f0000037f89 */ /* 0x000e2c00000e0000 */
[----:B------:R-:W1:Y:S01]  /*0a30*/  @!P1 S2R R6, SR_CgaCtaId ;  /* 0x0000000000069919 */ /* 0x000e620000008800 */
[----:B------:R-:W-:Y:S02]  /*0a40*/  @!P1 MOV R5, 0x400 ;  /* 0x0000040000059802 */ /* 0x000fe40000000f00 */
[----:B------:R-:W-:-:S04]  /*0a50*/  @!P1 SHF.R.U32.HI R2, RZ, 0x3, R4 ;  /* 0x00000003ff029819 */ /* 0x000fc80000011604 */
[----:B------:R-:W-:Y:S01]  /*0a60*/  @!P1 LOP3.LUT R2, R2, 0x7c, RZ, 0xc0, !PT ;  /* 0x0000007c02029812 */ /* 0x000fe200078ec0ff */
[----:B0-----:R-:W-:Y:S01]  /*0a70*/  @!P0 FADD R0, R0, R3 ;  /* 0x0000000300008221 */ /* 0x001fe20000000000 */
[----:B------:R-:W-:-:S04]  /*0a80*/  ISETP.GT.AND P0, PT, R8, 0x1b, PT ;  /* 0x0000001b0800780c */ /* 0x000fc80003f04270 */
[----:B------:R-:W0:Y:S01]  /*0a90*/  SHFL.DOWN PT, R3, R0, 0x4, 0x1f ;  /* 0x08801f0000037f89 */ /* 0x000e2200000e0000 */
[----:B-1----:R-:W-:-:S05]  /*0aa0*/  @!P1 LEA R5, R6, R5, 0x18 ;  /* 0x0000000506059211 */ /* 0x002fca00078ec0ff */
[----:B------:R-:W-:-:S03]  /*0ab0*/  @!P1 IMAD.IADD R2, R2, 0x1, R5 ;  /* 0x0000000102029824 */ /* 0x000fc600078e0205 */
        /* <DEDUP_REMOVED lines=15> */
[----:B------:R-:W0:Y:S04]  /*0bb0*/  LDS R0, [UR4+0xc] ;  /* 0x00000c04ff007984 */ /* 0x000e280008000800 */
[----:B------:R-:W1:Y:S04]  /*0bc0*/  LDS.128 R4, [UR4+0x10] ;  /* 0x00001004ff047984 */ /* 0x000e680008000c00 */
[----:B--2---:R-:W2:Y:S01]  /*0bd0*/  LDS.64 R2, [UR4+0x20] ;  /* 0x00002004ff027984 */ /* 0x004ea20008000a00 */
        /* <DEDUP_REMOVED lines=8> */
.L_x_541:
[----:B------:R-:W0:Y:S01]  /*0c60*/  S2R R9, SR_LANEID ;  /* 0x0000000000097919 */ /* 0x000e220000000000 */
[----:B------:R-:W-:-:S04]  /*0c70*/  LOP3.LUT R0, R4, 0x3e0, RZ, 0xc0, !PT ;  /* 0x000003e004007812 */ /* 0x000fc800078ec0ff */
[----:B------:R-:W-:Y:S02]  /*0c80*/  IADD3 R2, PT, PT, R0, 0x20, RZ ;  /* 0x0000002000027810 */ /* 0x000fe40007ffe0ff */
[----:B------:R-:W-:Y:S02]  /*0c90*/  LOP3.LUT R0, RZ, R0, RZ, 0x33, !PT ;  /* 0x00000000ff007212 */ /* 0x000fe400078e33ff */
[----:B------:R-:W-:-:S03]  /*0ca0*/  ISETP.GT.AND P0, PT, R2, R5, PT ;  /* 0x000000050200720c */ /* 0x000fc60003f04270 */
[----:B------:R-:W-:-:S05]  /*0cb0*/  IMAD.IADD R0, R5, 0x1, R0 ;  /* 0x0000000105007824 */ /* 0x000fca00078e0200 */
[----:B------:R-:W-:-:S05]  /*0cc0*/  SEL R0, R0, 0x1f, P0 ;  /* 0x0000001f00007807 */ /* 0x000fca0000000000 */
[----:B------:R-:W1:Y:S01]  /*0cd0*/  SHFL.DOWN PT, R2, R7, 0x1, R0 ;  /* 0x0820000007027989 */ /* 0x000e6200000e0000 */
[C---:B0-----:R-:W-:Y:S02]  /*0ce0*/  ISETP.GE.AND P0, PT, R9.reuse, R0, PT ;  /* 0x000000000900720c */ /* 0x041fe40003f06270 */
[C---:B------:R-:W-:Y:S02]  /*0cf0*/  IADD3 R3, PT, PT, R9.reuse, 0x2, RZ ;  /* 0x0000000209037810 */ /* 0x040fe40007ffe0ff */
[----:B------:R-:W-:-:S09]  /*0d00*/  ISETP.NE.AND P1, PT, R9, RZ, PT ;  /* 0x000000ff0900720c */ /* 0x000fd20003f25270 */
[----:B-1----:R-:W-:Y:S01]  /*0d10*/  @!P0 FADD R7, R2, R7 ;  /* 0x0000000702078221 */ /* 0x002fe20000000000 */
[-C--:B------:R-:W-:Y:S01]  /*0d20*/  ISETP.GT.AND P0, PT, R3, R0.reuse, PT ;  /* 0x000000000300720c */ /* 0x080fe20003f04270 */
[----:B------:R-:W-:Y:S02]  /*0d30*/  VIADD R3, R9, 0x4 ;  /* 0x0000000409037836 */ /* 0x000fe40000000000 */
        /* <DEDUP_REMOVED lines=34> */
[----:B-1----:R-:W-:Y:S01]  /*0f60*/  @P2 FADD R9, R9, R0 ;  /* 0x0000000009092221 */ /* 0x002fe20000000000 */
[----:B------:R-:W-:-:S03]  /*0f70*/  ISETP.GT.AND P2, PT, R5, 0xa0, PT ;  /* 0x000000a00500780c */ /* 0x000fc60003f44270 */
[----:B0-----:R-:W-:Y:S01]  /*0f80*/  @P4 FADD R9, R9, R12 ;  /* 0x0000000c09094221 */ /* 0x001fe20000000000 */
        /* <DEDUP_REMOVED lines=8> */
.L_x_528:
[----:B------:R-:W0:Y:S01]  /*1010*/  S2R R2, SR_TID.X ;  /* 0x0000000000027919 */ /* 0x000e220000002100 */
[----:B------:R-:W1:Y:S01]  /*1020*/  LDC.64 R4, c[0x0][0x380] ;  /* 0x0000e000ff047b82 */ /* 0x000e620000000a00 */
[----:B0-----:R-:W-:-:S05]  /*1030*/  IADD3 R7, PT, PT, R2, UR6, RZ ;  /* 0x0000000602077c10 */ /* 0x001fca000fffe0ff */
[----:B-1----:R-:W-:-:S05]  /*1040*/  IMAD.WIDE.U32 R4, R7, 0x4, R4 ;  /* 0x0000000407047825 */ /* 0x002fca00078e0004 */
        /* <DEDUP_REMOVED lines=16> */
[----:B------:R-:W-:-:S04]  /*1150*/  ISETP.GE.U32.AND P0, PT, R17, UR5, PT ;  /* 0x0000000511007c0c */ /* 0x000fc8000bf06070 */
[----:B------:R-:W-:Y:S01]  /*1160*/  ISETP.GE.U32.AND.EX P0, PT, R23, UR4, PT, P0 ;  /* 0x0000000417007c0c */ /* 0x000fe2000bf06100 */
[----:B--2---:R-:W-:Y:S01]  /*1170*/  FMUL R17, R16, R16 ;  /* 0x0000001010117220 */ /* 0x004fe20000400000 */
[----:B---3--:R-:W-:Y:S01]  /*1180*/  FMUL R19, R19, R19 ;  /* 0x0000001313137220 */ /* 0x008fe20000400000 */
[----:B----4-:R-:W-:Y:S01]  /*1190*/  FMUL R21, R21, R21 ;  /* 0x0000001515157220 */ /* 0x010fe20000400000 */
[----:B-----5:R-:W-:Y:S01]  /*11a0*/  FMUL R22, R22, R22 ;  /* 0x0000001616167220 */ /* 0x020fe20000400000 */
[----:B------:R-:W-:Y:S01]  /*11b0*/  FMUL R13, R13, R13 ;  /* 0x0000000d0d0d7220 */ /* 0x000fe20000400000 */
[----:B------:R-:W-:Y:S01]  /*11c0*/  FMUL R12, R12, R12 ;  /* 0x0000000c0c0c7220 */ /* 0x000fe20000400000 */
[----:B0-----:R-:W-:Y:S01]  /*11d0*/  FMUL R5, R10, R10 ;  /* 0x0000000a0a057220 */ /* 0x001fe20000400000 */
[----:B------:R-:W-:Y:S01]  /*11e0*/  FMUL R4, R9, R9 ;  /* 0x0000000909047220 */ /* 0x000fe20000400000 */
[----:B------:R-:W-:Y:S01]  /*11f0*/  FFMA R14, R14, R14, R17 ;  /* 0x0000000e0e0e7223 */ /* 0x000fe20000000011 */
[----:B------:R-:W-:Y:S01]  /*1200*/  FFMA R19, R18, R18, R19 ;  /* 0x0000001212137223 */ /* 0x000fe20000000013 */
[----:B------:R-:W-:Y:S01]  /*1210*/  FFMA R21, R20, R20, R21 ;  /* 0x0000001414157223 */ /* 0x000fe20000000015 */
[----:B------:R-:W-:Y:S01]  /*1220*/  FFMA R22, R15, R15, R22 ;  /* 0x0000000f0f167223 */ /* 0x000fe20000000016 */
[----:B------:R-:W-:Y:S01]  /*1230*/  FFMA R13, R8, R8, R13 ;  /* 0x00000008080d7223 */ /* 0x000fe2000000000d */
[----:B------:R-:W-:Y:S01]  /*1240*/  FFMA R12, R7, R7, R12 ;  /* 0x00000007070c7223 */ /* 0x000fe2000000000c */
[----:B------:R-:W-:Y:S01]  /*1250*/  FFMA R5, R6, R6, R5 ;  /* 0x0000000606057223 */ /* 0x000fe20000000005 */
[----:B------:R-:W-:Y:S01]  /*1260*/  FFMA R4, R11, R11, R4 ;  /* 0x0000000b0b047223 */ /* 0x000fe20000000004 */
[----:B------:R-:W-:Y:S01]  /*1270*/  FADD R14, R14, R19 ;  /* 0x000000130e0e7221 */ /* 0x000fe20000000000 */
[----:B------:R-:W-:Y:S01]  /*1280*/  FADD R21, R21, R22 ;  /* 0x0000001615157221 */ /* 0x000fe20000000000 */
[----:B------:R-:W-:Y:S01]  /*1290*/  FADD R12, R13, R12 ;  /* 0x0000000c0d0c7221 */ /* 0x000fe20000000000 */
[----:B------:R-:W-:-:S02]  /*12a0*/  FADD R5, R5, R4 ;  /* 0x0000000405057221 */ /* 0x000fc40000000000 */
[----:B------:R-:W-:Y:S02]  /*12b0*/  FADD R14, R14, R21 ;  /* 0x000000150e0e7221 */ /* 0x000fe40000000000 */
[----:B------:R-:W-:-:S04]  /*12c0*/  FADD R5, R12, R5 ;  /* 0x000000050c057221 */ /* 0x000fc80000000000 */
[----:B------:R-:W-:Y:S01]  /*12d0*/  FADD R7, R14, R5 ;  /* 0x000000050e077221 */ /* 0x000fe20000000000 */
        /* <DEDUP_REMOVED lines=13> */
[----:B------:R-:W-:Y:S01]  /*13b0*/  IADD3.X R2, PT, PT, RZ, UR9, RZ, P1, !PT ;  /* 0x00000009ff027c10 */ /* 0x000fe20008ffe4ff */
[----:B------:R-:W-:-:S02]  /*13c0*/  UMOV UR7, UR9 ;  /* 0x0000000900077c82 */ /* 0x000fc40008000000 */
[----:B------:R-:W-:Y:S01]  /*13d0*/  VIADD R6, R5, -UR6 ;  /* 0x8000000605067c36 */ /* 0x000fe20008000000 */
[----:B------:R-:W-:Y:S02]  /*13e0*/  ISETP.GT.U32.AND.EX P0, PT, R11, R10, PT, P0 ;  /* 0x0000000a0b00720c */ /* 0x000fe40003f04100 */
[----:B0-----:R-:W-:-:S04]  /*13f0*/  LEA R8, P2, R9, UR12, 0x2 ;  /* 0x0000000c09087c11 */ /* 0x001fc8000f8410ff */
[----:B------:R-:W-:Y:S02]  /*1400*/  IADD3 R8, P1, PT, R8, 0x2000, RZ ;  /* 0x0000200008087810 */ /* 0x000fe40007f3e0ff */
[----:B------:R-:W-:-:S04]  /*1410*/  LEA.HI.X R9, R9, UR13, R2, 0x2, P2 ;  /* 0x0000000d09097c11 */ /* 0x000fc800090f1402 */
[----:B------:R-:W-:Y:S01]  /*1420*/  IADD3.X R9, PT, PT, RZ, R9, RZ, P1, !PT ;  /* 0x00000009ff097210 */ /* 0x000fe20000ffe4ff */
[----:B------:R-:W-:Y:S06]  /*1430*/  @P0 BRA `(.L_x_544) ;  /* 0x0000000400180947 */ /* 0x000fec0003800000 */
[----:B------:R-:W0:Y:S01]  /*1440*/  LDC.64 R2, c[0x0][0x3b8] ;  /* 0x0000ee00ff027b82 */ /* 0x000e220000000a00 */
[----:B------:R-:W1:Y:S01]  /*1450*/  LDCU.64 UR12, c[0x0][0x380] ;  /* 0x00007000ff0c77ac */ /* 0x000e620008000a00 */
[----:B------:R-:W-:Y:S01]  /*1460*/  NOP ;  /* 0x0000000000007918 */ /* 0x000fe20000000000 */
.L_x_545:
[----:B------:R-:W2:Y:S02]  /*1470*/  S2R R0, SR_TID.X ;  /* 0x0000000000007919 */ /* 0x000ea40000002100 */
[----:B--2---:R-:W-:-:S04]  /*1480*/  IADD3 R0, P0, PT, R0, UR8, RZ ;  /* 0x0000000800007c10 */ /* 0x004fc8000ff1e0ff */
[----:B------:R-:W-:Y:S02]  /*1490*/  IADD3.X R5, PT, PT, RZ, UR9, RZ, P0, !PT ;  /* 0x00000009ff057c10 */ /* 0x000fe400087fe4ff */
[----:B-1----:R-:W-:-:S04]  /*14a0*/  LEA R4, P0, R0, UR12, 0x2 ;  /* 0x0000000c00047c11 */ /* 0x002fc8000f8010ff */
        /* <DEDUP_REMOVED lines=18> */
[----:B------:R-:W-:Y:S01]  /*15d0*/  MOV R27, UR5 ;  /* 0x00000005001b7c02 */ /* 0x000fe20008000f00 */
[----:B------:R-:W-:-:S03]  /*15e0*/  UIADD3 UR6, UP0, UPT, UR5, UR10, URZ ;  /* 0x0000000a05067290 */ /* 0x000fc6000ff1e0ff */
[----:B------:R-:W-:Y:S01]  /*15f0*/  LEA R8, P2, R27, R8, 0x2 ;  /* 0x000000081b087211 */ /* 0x000fe200078410ff */
[----:B------:R-:W-:Y:S01]  /*1600*/  UIADD3.X UR7, UPT, UPT, UR11, UR7, URZ, UP0, !UPT ;  /* 0x000000070b077290 */ /* 0x000fe200087fe4ff */
[----:B--2---:R-:W-:Y:S01]  /*1610*/  FMUL R26, R26, R26 ;  /* 0x0000001a1a1a7220 */ /* 0x004fe20000400000 */
[----:B---3--:R-:W-:Y:S01]  /*1620*/  FFMA R7, R0, R0, R7 ;  /* 0x0000000000077223 */ /* 0x008fe20000000007 */
[----:B0-----:R-:W-:Y:S02]  /*1630*/  IMAD.MOV.U32 R0, RZ, RZ, R2 ;  /* 0x000000ffff007224 */ /* 0x001fe400078e0002 */
[----:B----4-:R-:W-:-:S03]  /*1640*/  FFMA R26, R25, R25, R26 ;  /* 0x00000019191a7223 */ /* 0x010fc6000000001a */
[----:B------:R-:W-:Y:S01]  /*1650*/  IADD3 R25, P1, PT, R0, -UR8, RZ ;  /* 0x8000000800197c10 */ /* 0x000fe2000ff3e0ff */
[----:B-----5:R-:W-:Y:S01]  /*1660*/  FMUL R16, R16, R16 ;  /* 0x0000001010107220 */ /* 0x020fe20000400000 */
[----:B------:R-:W-:Y:S02]  /*1670*/  FADD R7, R7, R26 ;  /* 0x0000001a07077221 */ /* 0x000fe40000000000 */
[----:B------:R-:W-:Y:S01]  /*1680*/  ISETP.GE.U32.AND P0, PT, R25, UR5, PT ;  /* 0x0000000519007c0c */ /* 0x000fe2000bf06070 */
[----:B------:R-:W-:Y:S01]  /*1690*/  FMUL R23, R23, R23 ;  /* 0x0000001717177220 */ /* 0x000fe20000400000 */
[----:B------:R-:W-:Y:S01]  /*16a0*/  FMUL R21, R21, R21 ;  /* 0x0000001515157220 */ /* 0x000fe20000400000 */
[----:B-1----:R-:W-:Y:S01]  /*16b0*/  FMUL R4, R19, R19 ;  /* 0x0000001313047220 */ /* 0x002fe20000400000 */
[----:B------:R-:W-:Y:S01]  /*16c0*/  FMUL R26, R13, R13 ;  /* 0x0000000d0d1a7220 */ /* 0x000fe20000400000 */
[----:B------:R-:W-:Y:S01]  /*16d0*/  FMUL R5, R18, R18 ;  /* 0x0000001212057220 */ /* 0x000fe20000400000 */
[----:B------:R-:W-:Y:S01]  /*16e0*/  FFMA R16, R11, R11, R16 ;  /* 0x0000000b0b107223 */ /* 0x000fe20000000010 */
[----:B------:R-:W-:Y:S01]  /*16f0*/  IADD3.X R11, PT, PT, R3, ~UR9, RZ, P1, !PT ;  /* 0x80000009030b7c10 */ /* 0x000fe20008ffe4ff */
[----:B------:R-:W-:-:S03]  /*1700*/  FFMA R22, R22, R22, R23 ;  /* 0x0000001616167223 */ /* 0x000fc60000000017 */
[----:B------:R-:W-:Y:S01]  /*1710*/  ISETP.GE.U32.AND.EX P0, PT, R11, UR11, PT, P0 ;  /* 0x0000000b0b007c0c */ /* 0x000fe2000bf06100 */
[----:B------:R-:W-:Y:S01]  /*1720*/  FFMA R21, R14, R14, R21 ;  /* 0x0000000e0e157223 */ /* 0x000fe20000000015 */
[----:B------:R-:W-:Y:S01]  /*1730*/  FFMA R4, R15, R15, R4 ;  /* 0x0000000f0f047223 */ /* 0x000fe20000000004 */
[----:B------:R-:W-:Y:S01]  /*1740*/  FFMA R17, R17, R17, R26 ;  /* 0x0000001111117223 */ /* 0x000fe2000000001a */
[----:B------:R-:W-:Y:S01]  /*1750*/  FFMA R5, R12, R12, R5 ;  /* 0x0000000c0c057223 */ /* 0x000fe20000000005 */
[----:B------:R-:W-:Y:S02]  /*1760*/  FADD R22, R22, R21 ;  /* 0x0000001516167221 */ /* 0x000fe40000000000 */
[----:B------:R-:W-:Y:S01]  /*1770*/  FADD R4, R4, R17 ;  /* 0x0000001104047221 */ /* 0x000fe20000000000 */
[----:B------:R-:W-:Y:S01]  /*1780*/  FADD R5, R16, R5 ;  /* 0x0000000510057221 */ /* 0x000fe20000000000 */
[----:B------:R-:W-:-:S03]  /*1790*/  FADD R7, R7, R22 ;  /* 0x0000001607077221 */ /* 0x000fc60000000000 */
[----:B------:R-:W-:Y:S01]  /*17a0*/  FADD R4, R4, R5 ;  /* 0x0000000504047221 */ /* 0x000fe20000000000 */
[----:B------:R-:W-:Y:S01]  /*17b0*/  IMAD.U32 R12, RZ, RZ, UR11 ;  /* 0x0000000bff0c7e24 */ /* 0x000fe2000f8e00ff */
[----:B------:R-:W-:Y:S02]  /*17c0*/  MOV R5, UR5 ;  /* 0x0000000500057c02 */ /* 0x000fe40008000f00 */
[----:B------:R-:W-:Y:S02]  /*17d0*/  FADD R7, R7, R4 ;  /* 0x0000000407077221 */ /* 0x000fe40000000000 */
[----:B------:R-:W-:Y:S02]  /*17e0*/  LEA.HI.X R9, R5, R9, R12, 0x2, P2 ;  /* 0x0000000905097211 */ /* 0x000fe400010f140c */
[----:B------:R-:W-:Y:S01]  /*17f0*/  FFMA R7, R20, R20, R7 ;  /* 0x0000001414077223 */ /* 0x000fe20000000007 */
[----:B------:R-:W-:Y:S06]  /*1800*/  @!P0 BRA `(.L_x_543) ;  /* 0x0000000800308947 */ /* 0x000fec0003800000 */
[----:B------:R-:W-:Y:S02]  /*1810*/  UIADD3 UR8, UP0, UPT, UR5, UR8, URZ ;  /* 0x0000000805087290 */ /* 0x000fe4000ff1e0ff */
[----:B------:R-:W-:Y:S01]  /*1820*/  IADD3 R6, PT, PT, R6, -UR5, RZ ;  /* 0x8000000506067c10 */ /* 0x000fe2000fffe0ff */
[----:B------:R-:W-:Y:S02]  /*1830*/  UIADD3 UR4, UPT, UPT, UR4, 0x1, URZ ;  /* 0x0000000104047890 */ /* 0x000fe4000fffe0ff */
[----:B------:R-:W-:Y:S01]  /*1840*/  UIADD3.X UR9, UPT, UPT, UR11, UR9, URZ, UP0, !UPT ;  /* 0x000000090b097290 */ /* 0x000fe200087fe4ff */
[----:B------:R-:W-:Y:S01]  /*1850*/  ISETP.LT.U32.AND P0, PT, R24, UR8, PT ;  /* 0x0000000818007c0c */ /* 0x000fe2000bf01070 */
[----:B------:R-:W-:-:S04]  /*1860*/  UMOV UR10, UR6 ;  /* 0x00000006000a7c82 */ /* 0x000fc80008000000 */
[----:B------:R-:W-:-:S04]  /*1870*/  MOV R5, UR9 ;  /* 0x0000000900057c02 */ /* 0x000fc80008000f00 */
[----:B------:R-:W-:-:S13]  /*1880*/  ISETP.GT.U32.AND.EX P0, PT, R5, R10, PT, P0 ;  /* 0x0000000a0500720c */ /* 0x000fda0003f04100 */
[----:B------:R-:W-:Y:S05]  /*1890*/  @!P0 BRA `(.L_x_545) ;  /* 0xfffffff800f48947 */ /* 0x000fea000383ffff */
.L_x_544:
[----:B------:R-:W0:Y:S01]  /*18a0*/  S2R R5, SR_TID.X ;  /* 0x0000000000057919 */ /* 0x000e220000002100 */
[C---:B------:R-:W-:Y:S01]  /*18b0*/  VIADD R2, R0.reuse, -UR8 ;  /* 0x8000000800027c36 */ /* 0x040fe20008000000 */
[----:B------:R-:W-:Y:S01]  /*18c0*/  ISETP.LE.U32.AND P1, PT, R0, UR8, PT ;  /* 0x0000000800007c0c */ /* 0x000fe2000bf23070 */
[----:B------:R-:W-:Y:S01]  /*18d0*/  BSSY.RECONVERGENT B1, `(.L_x_543) ;  /* 0x000007f000017945 */ /* 0x000fe20003800200 */
[----:B------:R-:W-:Y:S02]  /*18e0*/  MOV R4, UR9 ;  /* 0x0000000900047c02 */ /* 0x000fe40008000f00 */
[----:B0-----:R-:W-:-:S04]  /*18f0*/  ISETP.GE.AND P0, PT, R5, R2, PT ;  /* 0x000000020500720c */ /* 0x001fc80003f06270 */
        /* <DEDUP_REMOVED lines=11> */
[----:B------:R-:W-:Y:S02]  /*19b0*/  LEA.HI R17, R0, 0x1, RZ, 0x18 ;  /* 0x0000000100117811 */ /* 0x000fe400078fc0ff */
[----:B------:R-:W-:Y:S02]  /*19c0*/  MOV R0, R5 ;  /* 0x0000000500007202 */ /* 0x000fe40000000f00 */
[----:B------:R-:W-:-:S04]  /*19d0*/  LOP3.LUT R19, R17, 0xf, RZ, 0xc0, !PT ;  /* 0x0000000f11137812 */ /* 0x000fc800078ec0ff */
[----:B------:R-:W-:-:S03]  /*19e0*/  ISETP.NE.AND P1, PT, R19, RZ, PT ;  /* 0x000000ff1300720c */ /* 0x000fc60003f25270 */
[----:B------:R-:W-:Y:S10]  /*19f0*/  @!P0 BRA `(.L_x_548) ;  /* 0x0000000000a88947 */ /* 0x000ff40003800000 */
[----:B------:R-:W-:-:S04]  /*1a00*/  LEA.HI R0, R6, 0x1, RZ, 0x18 ;  /* 0x0000000106007811 */ /* 0x000fc800078fc0ff */
[----:B------:R-:W-:Y:S01]  /*1a10*/  LOP3.LUT R2, R0, 0x1fffff0, RZ, 0xc0, !PT ;  /* 0x01fffff000027812 */ /* 0x000fe200078ec0ff */
[----:B------:R-:W-:-:S03]  /*1a20*/  IMAD.MOV.U32 R0, RZ, RZ, R5 ;  /* 0x000000ffff007224 */ /* 0x000fc600078e0005 */
[----:B------:R-:W-:-:S07]  /*1a30*/  IADD3 R2, PT, PT, -R2, RZ, RZ ;  /* 0x000000ff02027210 */ /* 0x000fce0007ffe1ff */
.L_x_549:
        /* <DEDUP_REMOVED lines=38> */
.L_x_548:
[----:B------:R-:W-:Y:S05]  /*1ca0*/  BSYNC.RECONVERGENT B2 ;  /* 0x0000000000027941 */ /* 0x000fea0003800200 */
.L_x_547:
[----:B------:R-:W-:Y:S05]  /*1cb0*/  @!P1 BRA `(.L_x_546) ;  /* 0x0000000400009947 */ /* 0x000fea0003800000 */
[----:B------:R-:W-:Y:S01]  /*1cc0*/  ISETP.GE.U32.AND P0, PT, R19, 0x8, PT ;  /* 0x000000081300780c */ /* 0x000fe20003f06070 */
[----:B------:R-:W-:Y:S01]  /*1cd0*/  BSSY.RECONVERGENT B2, `(.L_x_550) ;  /* 0x0000019000027945 */ /* 0x000fe20003800200 */
[----:B------:R-:W-:-:S04]  /*1ce0*/  LOP3.LUT R8, R17, 0x7, RZ, 0xc0, !PT ;  /* 0x0000000711087812 */ /* 0x000fc800078ec0ff */
[----:B------:R-:W-:-:S07]  /*1cf0*/  ISETP.NE.AND P1, PT, R8, RZ, PT ;  /* 0x000000ff0800720c */ /* 0x000fce0003f25270 */
[----:B------:R-:W-:Y:S06]  /*1d00*/  @!P0 BRA `(.L_x_551) ;  /* 0x0000000000548947 */ /* 0x000fec0003800000 */
[----:B------:R-:W-:-:S04]  /*1d10*/  IADD3 R3, P0, PT, R0, UR8, RZ ;  /* 0x0000000800037c10 */ /* 0x000fc8000ff1e0ff */
[----:B------:R-:W-:Y:S02]  /*1d20*/  IADD3.X R4, PT, PT, RZ, UR9, RZ, P0, !PT ;  /* 0x00000009ff047c10 */ /* 0x000fe400087fe4ff */
[----:B------:R-:W-:-:S04]  /*1d30*/  LEA R2, P0, R3, UR12, 0x2 ;  /* 0x0000000c03027c11 */ /* 0x000fc8000f8010ff */
        /* <DEDUP_REMOVED lines=18> */
.L_x_551:
[----:B------:R-:W-:Y:S05]  /*1e60*/  BSYNC.RECONVERGENT B2 ;  /* 0x0000000000027941 */ /* 0x000fea0003800200 */
.L_x_550:
[----:B------:R-:W-:Y:S05]  /*1e70*/  @!P1 BRA `(.L_x_546) ;  /* 0x0000000000909947 */ /* 0x000fea0003800000 */
[----:B------:R-:W-:Y:S01]  /*1e80*/  ISETP.GE.U32.AND P0, PT, R8, 0x4, PT ;  /* 0x000000040800780c */ /* 0x000fe20003f06070 */
[----:B------:R-:W-:Y:S01]  /*1e90*/  BSSY.RECONVERGENT B2, `(.L_x_552) ;  /* 0x0000010000027945 */ /* 0x000fe20003800200 */
[----:B------:R-:W-:-:S11]  /*1ea0*/  LOP3.LUT P1, RZ, R17, 0x3, RZ, 0xc0, !PT ;  /* 0x0000000311ff7812 */ /* 0x000fd6000782c0ff */
[----:B------:R-:W-:Y:S05]  /*1eb0*/  @!P0 BRA `(.L_x_553) ;  /* 0x0000000000348947 */ /* 0x000fea0003800000 */
[----:B------:R-:W-:-:S04]  /*1ec0*/  IADD3 R3, P0, PT, R0, UR8, RZ ;  /* 0x0000000800037c10 */ /* 0x000fc8000ff1e0ff */
[----:B------:R-:W-:Y:S02]  /*1ed0*/  IADD3.X R4, PT, PT, RZ, UR9, RZ, P0, !PT ;  /* 0x00000009ff047c10 */ /* 0x000fe400087fe4ff */
[----:B------:R-:W-:-:S04]  /*1ee0*/  LEA R2, P0, R3, UR12, 0x2 ;  /* 0x0000000c03027c11 */ /* 0x000fc8000f8010ff */
        /* <DEDUP_REMOVED lines=10> */
.L_x_553:
[----:B------:R-:W-:Y:S05]  /*1f90*/  BSYNC.RECONVERGENT B2 ;  /* 0x0000000000027941 */ /* 0x000fea0003800200 */
.L_x_552:
[----:B------:R-:W-:Y:S05]  /*1fa0*/  @!P1 BRA `(.L_x_546) ;  /* 0x0000000000449947 */ /* 0x000fea0003800000 */
[----:B------:R-:W-:Y:S02]  /*1fb0*/  LOP3.LUT R6, R6, 0xffff, RZ, 0xc0, !PT ;  /* 0x0000ffff06067812 */ /* 0x000fe400078ec0ff */
[----:B------:R-:W-:Y:S02]  /*1fc0*/  IADD3 R5, P0, PT, R0, UR10, RZ ;  /* 0x0000000a00057c10 */ /* 0x000fe4000ff1e0ff */
[----:B------:R-:W-:Y:S02]  /*1fd0*/  LEA.HI R0, R6, 0x1, RZ, 0x18 ;  /* 0x0000000106007811 */ /* 0x000fe400078fc0ff */
[----:B------:R-:W-:Y:S01]  /*1fe0*/  LEA R4, P1, R5, UR12, 0x2 ;  /* 0x0000000c05047c11 */ /* 0x000fe2000f8210ff */
[----:B------:R-:W-:Y:S01]  /*1ff0*/  IMAD.X R2, RZ, RZ, UR7, P0 ;  /* 0x00000007ff027e24 */ /* 0x000fe200080e06ff */
[----:B------:R-:W-:-:S04]  /*2000*/  LOP3.LUT R0, R0, 0x3, RZ, 0xc0, !PT ;  /* 0x0000000300007812 */ /* 0x000fc800078ec0ff */
[----:B------:R-:W-:Y:S02]  /*2010*/  LEA.HI.X R5, R5, UR13, R2, 0x2, P1 ;  /* 0x0000000d05057c11 */ /* 0x000fe400088f1402 */
[----:B------:R-:W-:-:S07]  /*2020*/  IADD3 R0, PT, PT, -R0, RZ, RZ ;  /* 0x000000ff00007210 */ /* 0x000fce0007ffe1ff */
.L_x_554:
[----:B------:R-:W-:Y:S01]  /*2030*/  MOV R2, R4 ;  /* 0x0000000400027202 */ /* 0x000fe20000000f00 */
[----:B------:R-:W-:-:S05]  /*2040*/  IMAD.MOV.U32 R3, RZ, RZ, R5 ;  /* 0x000000ffff037224 */ /* 0x000fca00078e0005 */
[----:B------:R-:W2:Y:S01]  /*2050*/  LDG.E R2, desc[UR14][R2.64] ;  /* 0x0000000e02027981 */ /* 0x000ea2000c1e1900 */
[----:B------:R-:W-:Y:S02]  /*2060*/  IADD3 R0, PT, PT, R0, 0x1, RZ ;  /* 0x0000000100007810 */ /* 0x000fe40007ffe0ff */
[----:B------:R-:W-:Y:S02]  /*2070*/  IADD3 R4, P1, PT, R4, 0x400, RZ ;  /* 0x0000040004047810 */ /* 0x000fe40007f3e0ff */
[----:B------:R-:W-:Y:S02]  /*2080*/  ISETP.NE.AND P0, PT, R0, RZ, PT ;  /* 0x000000ff0000720c */ /* 0x000fe40003f05270 */
[----:B------:R-:W-:Y:S01]  /*2090*/  IADD3.X R5, PT, PT, RZ, R5, RZ, P1, !PT ;  /* 0x00000005ff057210 */ /* 0x000fe20000ffe4ff */
[----:B--2---:R-:W-:-:S10]  /*20a0*/  FFMA R7, R2, R2, R7 ;  /* 0x0000000202077223 */ /* 0x004fd40000000007 */
[----:B------:R-:W-:Y:S05]  /*20b0*/  @P0 BRA `(.L_x_554) ;  /* 0xfffffffc00dc0947 */ /* 0x000fea000383ffff */
.L_x_546:
[----:B------:R-:W-:Y:S05]  /*20c0*/  BSYNC.RECONVERGENT B1 ;  /* 0x0000000000017941 */ /* 0x000fea0003800200 */
.L_x_543:
[----:B------:R-:W0:Y:S01]  /*20d0*/  S2R R6, SR_LANEID ;  /* 0x0000000000067919 */ /* 0x000e220000000000 */
[----:B------:R-:W1:Y:S01]  /*20e0*/  SHFL.DOWN PT, R0, R7, 0x1, 0x1f ;  /* 0x08201f0007007f89 */ /* 0x000e6200000e0000 */
[----:B------:R-:W2:Y:S01]  /*20f0*/  S2R R5, SR_TID.X ;  /* 0x0000000000057919 */ /* 0x000ea20000002100 */
[C---:B0-----:R-:W-:Y:S02]  /*2100*/  ISETP.GT.AND P0, PT, R6.reuse, 0x1e, PT ;  /* 0x0000001e0600780c */ /* 0x041fe40003f04270 */
[----:B------:R-:W-:-:S11]  /*2110*/  ISETP.NE.AND P1, PT, R6, RZ, PT ;  /* 0x000000ff0600720c */ /* 0x000fd60003f25270 */
[----:B-1----:R-:W-:Y:S01]  /*2120*/  @!P0 FADD R7, R0, R7 ;  /* 0x0000000700078221 */ /* 0x002fe20000000000 */
[----:B------:R-:W-:Y:S01]  /*2130*/  ISETP.GT.AND P0, PT, R6, 0x1d, PT ;  /* 0x0000001d0600780c */ /* 0x000fe20003f04270 */
[----:B------:R-:W0:Y:S01]  /*2140*/  @!P1 S2R R4, SR_CgaCtaId ;  /* 0x0000000000049919 */ /* 0x000e220000008800 */
[----:B------:R-:W-:Y:S02]  /*2150*/  @!P1 MOV R3, 0x400 ;  /* 0x0000040000039802 */ /* 0x000fe40000000f00 */
[----:B--2---:R-:W-:Y:S01]  /*2160*/  @!P1 SHF.R.U32.HI R2, RZ, 0x3, R5 ;  /* 0x00000003ff029819 */ /* 0x004fe20000011605 */
[----:B------:R-:W1:Y:S03]  /*2170*/  SHFL.DOWN PT, R0, R7, 0x2, 0x1f ;  /* 0x08401f0007007f89 */ /* 0x000e6600000e0000 */
[----:B------:R-:W-:-:S05]  /*2180*/  @!P1 LOP3.LUT R2, R2, 0x7c, RZ, 0xc0, !PT ;  /* 0x0000007c02029812 */ /* 0x000fca00078ec0ff */
[----:B-1----:R-:W-:Y:S01]  /*2190*/  @!P0 FADD R7, R7, R0 ;  /* 0x0000000007078221 */ /* 0x002fe20000000000 */
[----:B------:R-:W-:Y:S02]  /*21a0*/  ISETP.GT.AND P0, PT, R6, 0x1b, PT ;  /* 0x0000001b0600780c */ /* 0x000fe40003f04270 */
[----:B0-----:R-:W-:Y:S02]  /*21b0*/  @!P1 LEA R3, R4, R3, 0x18 ;  /* 0x0000000304039211 */ /* 0x001fe400078ec0ff */
[----:B------:R-:W0:Y:S03]  /*21c0*/  SHFL.DOWN PT, R0, R7, 0x4, 0x1f ;  /* 0x08801f0007007f89 */ /* 0x000e2600000e0000 */
[----:B------:R-:W-:-:S06]  /*21d0*/  @!P1 IMAD.IADD R3, R2, 0x1, R3 ;  /* 0x0000000102039824 */ /* 0x000fcc00078e0203 */
        /* <DEDUP_REMOVED lines=24> */
[----:B------:R-:W-:-:S07]  /*2360*/  FADD R9, R2, R3 ;  /* 0x0000000302097221 */ /* 0x000fce0000000000 */
.L_x_542:
[----:B------:R-:W-:Y:S05]  /*2370*/  BSYNC.RECONVERGENT B0 ;  /* 0x0000000000007941 */ /* 0x000fea0003800200 */
.L_x_527:
[----:B------:R-:W-:Y:S05]  /*2380*/  @P0 EXIT ;  /* 0x000000000000094d */ /* 0x000fea0003800000 */
[----:B------:R-:W3:Y:S02]  /*2390*/  LDCU.64 UR4, c[0x0][0x388] ;  /* 0x00007100ff0477ac */ /* 0x000ee40008000a00 */
[----:B---3--:R-:W-:-:S06]  /*23a0*/  UIMAD.WIDE.U32 UR4, UR16, 0x4, UR4 ;  /* 0x00000004100478a5 */ /* 0x008fcc000f8e0004 */
[----:B--2---:R-:W-:Y:S02]  /*23b0*/  MOV R2, UR4 ;  /* 0x0000000400027c02 */ /* 0x004fe40008000f00 */
[----:B0-----:R-:W-:-:S05]  /*23c0*/  MOV R3, UR5 ;  /* 0x0000000500037c02 */ /* 0x001fca0008000f00 */
[----:B------:R-:W-:Y:S01]  /*23d0*/  STG.E desc[UR14][R2.64], R9 ;  /* 0x0000000902007986 */ /* 0x000fe2000c10190e */
[----:B------:R-:W-:Y:S05]  /*23e0*/  EXIT ;  /* 0x000000000000794d */ /* 0x000fea0003800000 */
.L_x_555:
        /* <DEDUP_REMOVED lines=9> */
.L_x_900:


//--------------------- .text._ZN3cub18CUB_300001_SM_10006detail6reduce28DeviceReduceSingleTileKernelINS2_10policy_hubIfyN4cuda3std3__44plusIfEEE10Policy1000EN6thrust24THRUST_300001_SM_1000_NS6detail15normal_iteratorINSD_10device_ptrIfEEEEPfyS9_ff6squareIfEEEvT0_T1_T2_T3_T4_T6_ --------------------------
	.section	.text._ZN3cub18CUB_300001_SM_10006detail6reduce28DeviceReduceSingleTileKernelINS2_10policy_hubIfyN4cuda3std3__44plusIfEEE10Policy1000EN6thrust24THRUST_300001_SM_1000_NS6detail15normal_iteratorINSD_10device_ptrIfEEEEPfyS9_ff6squareIfEEEvT0_T1_T2_T3_T4_T6_,"ax",@progbits
	.align	128
        .global         _ZN3cub18CUB_300001_SM_10006detail6reduce28DeviceReduceSingleTileKernelINS2_10policy_hubIfyN4cuda3std3__44plusIfEEE10Policy1000EN6thrust24THRUST_300001_SM_1000_NS6detail15normal_iteratorINSD_10device_ptrIfEEEEPfyS9_ff6squareIfEEEvT0_T1_T2_T3_T4_T6_
        .type           _ZN3cub18CUB_300001_SM_10006detail6reduce28DeviceReduceSingleTileKernelINS2_10policy_hubIfyN4cuda3std3__44plusIfEEE10Policy1000EN6thrust24THRUST_300001_SM_1000_NS6detail15normal_iteratorINSD_10device_ptrIfEEEEPfyS9_ff6squareIfEEEvT0_T1_T2_T3_T4_T6_,@function
        .size           _ZN3cub18CUB_300001_SM_10006detail6reduce28DeviceReduceSingleTileKernelINS2_10policy_hubIfyN4cuda3std3__44plusIfEEE10Policy1000EN6thrust24THRUST_300001_SM_1000_NS6detail15normal_iteratorINSD_10device_ptrIfEEEEPfyS9_ff6squareIfEEEvT0_T1_T2_T3_T4_T6_,(.L_x_901 - _ZN3cub18CUB_300001_SM_10006detail6reduce28DeviceReduceSingleTileKernelINS2_10policy_hubIfyN4cuda3std3__44plusIfEEE10Policy1000EN6thrust24THRUST_300001_SM_1000_NS6detail15normal_iteratorINSD_10device_ptrIfEEEEPfyS9_ff6squareIfEEEvT0_T1_T2_T3_T4_T6_)
        .other          _ZN3cub18CUB_300001_SM_10006detail6reduce28DeviceReduceSingleTileKernelINS2_10policy_hubIfyN4cuda3std3__44plusIfEEE10Policy1000EN6thrust24THRUST_300001_SM_1000_NS6detail15normal_iteratorINSD_10device_ptrIfEEEEPfyS9_ff6squareIfEEEvT0_T1_T2_T3_T4_T6_,@"STO_CUDA_ENTRY STV_DEFAULT"
_ZN3cub18CUB_300001_SM_10006detail6reduce28DeviceReduceSingleTileKernelINS2_10policy_hubIfyN4cuda3std3__44plusIfEEE10Policy1000EN6thrust24THRUST_300001_SM_1000_NS6detail15normal_iteratorINSD_10device_ptrIfEEEEPfyS9_ff6squareIfEEEvT0_T1_T2_T3_T4_T6_:
.text._ZN3cub18CUB_300001_SM_10006detail6reduce28DeviceReduceSingleTileKernelINS2_10policy_hubIfyN4cuda3std3__44plusIfEEE10Policy1000EN6thrust24THRUST_300001_SM_1000_NS6detail15normal_iteratorINSD_10device_ptrIfEEEEPfyS9_ff6squareIfEEEvT0_T1_T2_T3_T4_T6_:
[----:B------:R-:W-:Y:S01]  /*0000*/  LDC R1, c[0x0][0x37c] ;  /* 0x0000df00ff017b82 */ /* 0x000fe20000000800 */
[----:B------:R-:W0:Y:S01]  /*0010*/  LDCU.64 UR4, c[0x0][0x390] ;  /* 0x00007200ff0477ac */ /* 0x000e220008000a00 */
[----:B------:R-:W1:Y:S01]  /*0020*/  LDCU.64 UR6, c[0x0][0x358] ;  /* 0x00006b00ff0677ac */ /* 0x000e620008000a00 */
[----:B0-----:R-:W-:Y:S02]  /*0030*/  MOV R0, UR4 ;  /* 0x0000000400007c02 */ /* 0x001fe40008000f00 */
[----:B------:R-:W-:Y:S02]  /*0040*/  MOV R4, UR5 ;  /* 0x0000000500047c02 */ /* 0x000fe40008000f00 */
        /* <DEDUP_REMOVED lines=10> */
.L_x_556:
[----:B------:R-:W-:Y:S01]  /*00f0*/  ISETP.GT.U32.AND P0, PT, R0, 0xfff, PT ;  /* 0x00000fff0000780c */ /* 0x000fe20003f04070 */
[----:B------:R-:W-:Y:S03]  /*0100*/  BSSY.RECONVERGENT B0, `(.L_x_557) ;  /* 0x0000204000007945 */ /* 0x000fe60003800200 */
[----:B------:R-:W-:-:S13]  /*0110*/  ISETP.GT.U32.AND.EX P0, PT, R4, RZ, PT, P0 ;  /* 0x000000ff0400720c */ /* 0x000fda0003f04100 */
[----:B------:R-:W-:Y:S05]  /*0120*/  @P0 BRA `(.L_x_558) ;  /* 0x0000000c00b00947 */ /* 0x000fea0003800000 */
[----:B------:R-:W0:Y:S01]  /*0130*/  S2R R5, SR_TID.X ;  /* 0x0000000000057919 */ /* 0x000e220000002100 */
[----:B------:R-:W-:Y:S01]  /*0140*/  BSSY.RECONVERGENT B1, `(.L_x_559) ;  /* 0x000000a000017945 */ /* 0x000fe20003800200 */
[----:B------:R-:W-:Y:S01]  /*0150*/  IMAD.MOV.U32 R6, RZ, RZ, RZ ;  /* 0x000000ffff067224 */ /* 0x000fe200078e00ff */
[----:B0-----:R-:W-:Y:S02]  /*0160*/  ISETP.GE.U32.AND P0, PT, R5, R0, PT ;  /* 0x000000000500720c */ /* 0x001fe40003f06070 */
[----:B------:R-:W-:-:S11]  /*0170*/  MOV R7, R5 ;  /* 0x0000000500077202 */ /* 0x000fd60000000f00 */
[----:B------:R-:W-:Y:S05]  /*0180*/  @P0 BRA `(.L_x_560) ;  /* 0x0000000000140947 */ /* 0x000fea0003800000 */
[----:B------:R-:W0:Y:S02]  /*0190*/  LDC.64 R2, c[0x0][0x380] ;  /* 0x0000e000ff027b82 */ /* 0x000e240000000a00 */
[----:B0-----:R-:W-:-:S06]  /*01a0*/  IMAD.WIDE.U32 R2, R5, 0x4, R2 ;  /* 0x0000000405027825 */ /* 0x001fcc00078e0002 */
[----:B------:R-:W2:Y:S01]  /*01b0*/  LDG.E R2, desc[UR6][R2.64] ;  /* 0x0000000602027981 */ /* 0x000ea2000c1e1900 */
[----:B------:R-:W-:Y:S01]  /*01c0*/  IADD3 R7, PT, PT, R5, 0x100, RZ ;  /* 0x0000010005077810 */ /* 0x000fe20007ffe0ff */
[----:B--2---:R-:W-:-:S07]  /*01d0*/  FMUL R6, R2, R2 ;  /* 0x0000000202067220 */ /* 0x004fce0000400000 */
.L_x_560:
[----:B------:R-:W-:Y:S05]  /*01e0*/  BSYNC.RECONVERGENT B1 ;  /* 0x0000000000017941 */ /* 0x000fea0003800200 */
.L_x_559:
[----:B------:R-:W-:Y:S01]  /*01f0*/  ISETP.GE.U32.AND P0, PT, R7, R0, PT ;  /* 0x000000000700720c */ /* 0x000fe20003f06070 */
[----:B------:R-:W-:-:S12]  /*0200*/  BSSY.RECONVERGENT B1, `(.L_x_561) ;  /* 0x000006d000017945 */ /* 0x000fd80003800200 */
[----:B------:R-:W-:Y:S05]  /*0210*/  @P0 BRA `(.L_x_562) ;  /* 0x0000000400ac0947 */ /* 0x000fea0003800000 */
[----:B------:R-:W-:Y:S01]  /*0220*/  LOP3.LUT R3, RZ, R7, RZ, 0x33, !PT ;  /* 0x00000007ff037212 */ /* 0x000fe200078e33ff */
        /* <DEDUP_REMOVED lines=8> */
[----:B------:R-:W-:-:S04]  /*02b0*/  LOP3.LUT R9, R8, 0x1fffff0, RZ, 0xc0, !PT ;  /* 0x01fffff008097812 */ /* 0x000fc800078ec0ff */
[----:B------:R-:W-:Y:S01]  /*02c0*/  IADD3 R9, PT, PT, -R9, RZ, RZ ;  /* 0x000000ff09097210 */ /* 0x000fe20007ffe1ff */
[----:B0-----:R-:W-:-:S03]  /*02d0*/  IMAD.WIDE.U32 R2, R7, 0x4, R2 ;  /* 0x0000000407027825 */ /* 0x001fc600078e0002 */
[----:B------:R-:W-:-:S04]  /*02e0*/  IADD3 R2, P0, PT, R2, 0x2000, RZ ;  /* 0x0000200002027810 */ /* 0x000fc80007f1e0ff */
[----:B------:R-:W-:-:S09]  /*02f0*/  IADD3.X R3, PT, PT, RZ, R3, RZ, P0, !PT ;  /* 0x00000003ff037210 */ /* 0x000fd200007fe4ff */
.L_x_565:
        /* <DEDUP_REMOVED lines=16> */
[----:B------:R-:W-:Y:S01]  /*0400*/  VIADD R9, R9, 0x10 ;  /* 0x0000001009097836 */ /* 0x000fe20000000000 */
[----:B------:R-:W-:-:S04]  /*0410*/  IADD3 R7, PT, PT, R7, 0x1000, RZ ;  /* 0x0000100007077810 */ /* 0x000fc80007ffe0ff */
[----:B------:R-:W-:Y:S02]  /*0420*/  ISETP.NE.AND P0, PT, R9, RZ, PT ;  /* 0x000000ff0900720c */ /* 0x000fe40003f05270 */
[----:B0-----:R-:W-:-:S04]  /*0430*/  IADD3 R2, P2, PT, R2, 0x4000, RZ ;  /* 0x0000400002027810 */ /* 0x001fc80007f5e0ff */
[----:B------:R-:W-:Y:S01]  /*0440*/  IADD3.X R3, PT, PT, RZ, R3, RZ, P2, !PT ;  /* 0x00000003ff037210 */ /* 0x000fe200017fe4ff */
        /* <DEDUP_REMOVED lines=17> */
.L_x_564:
[----:B------:R-:W-:Y:S05]  /*0560*/  BSYNC.RECONVERGENT B2 ;  /* 0x0000000000027941 */ /* 0x000fea0003800200 */
.L_x_563:
        /* <DEDUP_REMOVED lines=25> */
.L_x_567:
[----:B------:R-:W-:Y:S05]  /*0700*/  BSYNC.RECONVERGENT B2 ;  /* 0x0000000000027941 */ /* 0x000fea0003800200 */
.L_x_566:
        /* <DEDUP_REMOVED lines=17> */
.L_x_569:
[----:B------:R-:W-:Y:S05]  /*0820*/  BSYNC.RECONVERGENT B2 ;  /* 0x0000000000027941 */ /* 0x000fea0003800200 */
.L_x_568:
[----:B------:R-:W-:Y:S05]  /*0830*/  @!P1 BRA `(.L_x_562) ;  /* 0x0000000000249947 */ /* 0x000fea0003800000 */
[----:B------:R-:W0:Y:S01]  /*0840*/  LDC.64 R8, c[0x0][0x380] ;  /* 0x0000e000ff087b82 */ /* 0x000e220000000a00 */
[----:B------:R-:W-:-:S07]  /*0850*/  IADD3 R10, PT, PT, -R10, RZ, RZ ;  /* 0x000000ff0a0a7210 */ /* 0x000fce0007ffe1ff */
.L_x_570:
[----:B0-----:R-:W-:-:S06]  /*0860*/  IMAD.WIDE R2, R7, 0x4, R8 ;  /* 0x0000000407027825 */ /* 0x001fcc00078e0208 */
[----:B------:R-:W2:Y:S01]  /*0870*/  LDG.E R3, desc[UR6][R2.64] ;  /* 0x0000000602037981 */ /* 0x000ea2000c1e1900 */
[----:B------:R-:W-:Y:S01]  /*0880*/  VIADD R10, R10, 0x1 ;  /* 0x000000010a0a7836 */ /* 0x000fe20000000000 */
[----:B------:R-:W-:-:S04]  /*0890*/  IADD3 R7, PT, PT, R7, 0x100, RZ ;  /* 0x0000010007077810 */ /* 0x000fc80007ffe0ff */
[----:B------:R-:W-:Y:S01]  /*08a0*/  ISETP.NE.AND P0, PT, R10, RZ, PT ;  /* 0x000000ff0a00720c */ /* 0x000fe20003f05270 */
[----:B--2---:R-:W-:-:S12]  /*08b0*/  FFMA R6, R3, R3, R6 ;  /* 0x0000000303067223 */ /* 0x004fd80000000006 */
[----:B------:R-:W-:Y:S05]  /*08c0*/  @P0 BRA `(.L_x_570) ;  /* 0xfffffffc00e40947 */ /* 0x000fea000383ffff */
.L_x_562:
[----:B------:R-:W-:Y:S05]  /*08d0*/  BSYNC.RECONVERGENT B1 ;  /* 0x0000000000017941 */ /* 0x000fea0003800200 */
.L_x_561:
[----:B------:R-:W-:Y:S02]  /*08e0*/  ISETP.GE.U32.AND P0, PT, R0, 0x100, PT ;  /* 0x000001000000780c */ /* 0x000fe40003f06070 */
[----:B------:R-:W-:Y:S02]  /*08f0*/  MOV R9, R6 ;  /* 0x0000000600097202 */ /* 0x000fe40000000f00 */
[----:B------:R-:W-:-:S13]  /*0900*/  ISETP.GE.U32.AND.EX P0, PT, R4, RZ, PT, P0 ;  /* 0x000000ff0400720c */ /* 0x000fda0003f06100 */
[----:B------:R-:W-:Y:S05]  /*0910*/  @!P0 BRA `(.L_x_571) ;  /* 0x0000000000ac8947 */ /* 0x000fea0003800000 */
[----:B------:R-:W0:Y:S01]  /*0920*/  S2R R6, SR_LANEID ;  /* 0x0000000000067919 */ /* 0x000e220000000000 */
[----:B------:R-:W-:Y:S01]  /*0930*/  ISETP.NE.AND P5, PT, R5, RZ, PT ;  /* 0x000000ff0500720c */ /* 0x000fe20003fa5270 */
        /* <DEDUP_REMOVED lines=20> */
[----:B------:R-:W-:-:S04]  /*0a80*/  ISETP.GT.AND P0, PT, R6, 0xf, PT ;  /* 0x0000000f0600780c */ /* 0x000fc80003f04270 */
[----:B------:R-:W0:Y:S02]  /*0a90*/  SHFL.DOWN PT, R3, R0, 0x10, 0x1f ;  /* 0x0a001f0000037f89 */ /* 0x000e2400000e0000 */
[----:B0-----:R-:W-:-:S05]  /*0aa0*/  FADD R3, R0, R3 ;  /* 0x0000000300037221 */ /* 0x001fca0000000000 */
[----:B------:R1:W-:Y:S01]  /*0ab0*/  @!P1 STS [R2+0x8], R3 ;  /* 0x0000080302009388 */ /* 0x0003e20000000800 */
[----:B------:R-:W-:Y:S01]  /*0ac0*/  FSEL R8, R0, R3, P0 ;  /* 0x0000000300087208 */ /* 0x000fe20000000000 */
[----:B------:R-:W-:Y:S06]  /*0ad0*/  BAR.SYNC.DEFER_BLOCKING 0x0 ;  /* 0x0000000000007b1d */ /* 0x000fec0000010000 */
[----:B------:R-:W-:Y:S05]  /*0ae0*/  @P5 BRA `(.L_x_572) ;  /* 0x0000001400945947 */ /* 0x000fea0003800000 */
[----:B------:R-:W0:Y:S01]  /*0af0*/  S2UR UR5, SR_CgaCtaId ;  /* 0x00000000000579c3 */ /* 0x000e220000008800 */
[----:B------:R-:W-:Y:S02]  /*0b00*/  UMOV UR4, 0x400 ;  /* 0x0000040000047882 */ /* 0x000fe40000000000 */
[----:B0-----:R-:W-:-:S09]  /*0b10*/  ULEA UR4, UR5, UR4, 0x18 ;  /* 0x0000000405047291 */ /* 0x001fd2000f8ec0ff */
[----:B-1----:R-:W0:Y:S04]  /*0b20*/  LDS R3, [UR4+0xc] ;  /* 0x00000c04ff037984 */ /* 0x002e280008000800 */
        /* <DEDUP_REMOVED lines=10> */
.L_x_571:
[----:B------:R-:W0:Y:S01]  /*0bd0*/  S2R R8, SR_LANEID ;  /* 0x0000000000087919 */ /* 0x000e220000000000 */
[C---:B------:R-:W-:Y:S02]  /*0be0*/  LOP3.LUT R2, R5.reuse, 0x3e0, RZ, 0xc0, !PT ;  /* 0x000003e005027812 */ /* 0x040fe400078ec0ff */
[----:B------:R-:W-:Y:S02]  /*0bf0*/  ISETP.NE.AND P5, PT, R5, RZ, PT ;  /* 0x000000ff0500720c */ /* 0x000fe40003fa5270 */
[----:B------:R-:W-:Y:S02]  /*0c00*/  IADD3 R3, PT, PT, R2, 0x20, RZ ;  /* 0x0000002002037810 */ /* 0x000fe40007ffe0ff */
[----:B------:R-:W-:Y:S02]  /*0c10*/  LOP3.LUT R7, RZ, R2, RZ, 0x33, !PT ;  /* 0x00000002ff077212 */ /* 0x000fe400078e33ff */
[-C--:B------:R-:W-:Y:S02]  /*0c20*/  ISETP.GT.U32.AND P0, PT, R3, R0.reuse, PT ;  /* 0x000000000300720c */ /* 0x080fe40003f04070 */
[----:B------:R-:W-:-:S04]  /*0c30*/  IADD3 R7, PT, PT, R7, R0, RZ ;  /* 0x0000000007077210 */ /* 0x000fc80007ffe0ff */
[----:B------:R-:W-:-:S05]  /*0c40*/  SEL R7, R7, 0x1f, P0 ;  /* 0x0000001f07077807 */ /* 0x000fca0000000000 */
[----:B------:R-:W1:Y:S01]  /*0c50*/  SHFL.DOWN PT, R2, R9, 0x1, R7 ;  /* 0x0820000009027989 */ /* 0x000e6200000e0007 */
[C---:B0-----:R-:W-:Y:S01]  /*0c60*/  ISETP.GE.AND P0, PT, R8.reuse, R7, PT ;  /* 0x000000070800720c */ /* 0x041fe20003f06270 */
[C---:B------:R-:W-:Y:S01]  /*0c70*/  VIADD R6, R8.reuse, 0x2 ;  /* 0x0000000208067836 */ /* 0x040fe20000000000 */
[----:B------:R-:W-:-:S11]  /*0c80*/  ISETP.NE.AND P1, PT, R8, RZ, PT ;  /* 0x000000ff0800720c */ /* 0x000fd60003f25270 */
[----:B-1----:R-:W-:Y:S01]  /*0c90*/  @!P0 FADD R9, R2, R9 ;  /* 0x0000000902098221 */ /* 0x002fe20000000000 */
[----:B------:R-:W-:Y:S01]  /*0ca0*/  ISETP.GT.AND P0, PT, R6, R7, PT ;  /* 0x000000070600720c */ /* 0x000fe20003f04270 */
[----:B------:R-:W0:Y:S01]  /*0cb0*/  @!P1 S2R R11, SR_CgaCtaId ;  /* 0x00000000000b9919 */ /* 0x000e220000008800 */
[----:B------:R-:W-:Y:S02]  /*0cc0*/  IADD3 R6, PT, PT, R8, 0x4, RZ ;  /* 0x0000000408067810 */ /* 0x000fe40007ffe0ff */
[----:B------:R-:W-:Y:S01]  /*0cd0*/  @!P1 SHF.R.U32.HI R3, RZ, 0x3, R5 ;  /* 0x00000003ff039819 */ /* 0x000fe20000011605 */
[----:B------:R-:W1:Y:S03]  /*0ce0*/  SHFL.DOWN PT, R2, R9, 0x2, R7 ;  /* 0x0840000009027989 */ /* 0x000e6600000e0007 */
[----:B------:R-:W-:-:S05]  /*0cf0*/  @!P1 LOP3.LUT R3, R3, 0x7c, RZ, 0xc0, !PT ;  /* 0x0000007c03039812 */ /* 0x000fca00078ec0ff */
[----:B-1----:R-:W-:Y:S01]  /*0d00*/  @!P0 FADD R9, R9, R2 ;  /* 0x0000000209098221 */ /* 0x002fe20000000000 */
[-C--:B------:R-:W-:Y:S02]  /*0d10*/  ISETP.GT.AND P0, PT, R6, R7.reuse, PT ;  /* 0x000000070600720c */ /* 0x080fe40003f04270 */
[----:B------:R-:W-:Y:S02]  /*0d20*/  IADD3 R6, PT, PT, R8, 0x8, RZ ;  /* 0x0000000808067810 */ /* 0x000fe40007ffe0ff */
[----:B------:R-:W1:Y:S09]  /*0d30*/  SHFL.DOWN PT, R2, R9, 0x4, R7 ;  /* 0x0880000009027989 */ /* 0x000e7200000e0007 */
[----:B-1----:R-:W-:Y:S01]  /*0d40*/  @!P0 FADD R9, R9, R2 ;  /* 0x0000000209098221 */ /* 0x002fe20000000000 */
[----:B------:R-:W-:Y:S01]  /*0d50*/  ISETP.GT.AND P0, PT, R6, R7, PT ;  /* 0x000000070600720c */ /* 0x000fe20003f04270 */
[----:B------:R-:W-:-:S03]  /*0d60*/  VIADD R6, R8, 0x10 ;  /* 0x0000001008067836 */ /* 0x000fc60000000000 */
[----:B------:R-:W1:Y:S09]  /*0d70*/  SHFL.DOWN PT, R2, R9, 0x8, R7 ;  /* 0x0900000009027989 */ /* 0x000e7200000e0007 */
[----:B-1----:R-:W-:Y:S01]  /*0d80*/  @!P0 FADD R9, R9, R2 ;  /* 0x0000000209098221 */ /* 0x002fe20000000000 */
[----:B------:R-:W-:-:S02]  /*0d90*/  ISETP.GT.AND P0, PT, R6, R7, PT ;  /* 0x000000070600720c */ /* 0x000fc40003f04270 */
[----:B------:R-:W-:Y:S02]  /*0da0*/  @!P1 MOV R6, 0x400 ;  /* 0x0000040000069802 */ /* 0x000fe40000000f00 */
[----:B------:R-:W1:Y:S02]  /*0db0*/  SHFL.DOWN PT, R2, R9, 0x10, R7 ;  /* 0x0a00000009027989 */ /* 0x000e6400000e0007 */
[----:B0-----:R-:W-:-:S04]  /*0dc0*/  @!P1 LEA R6, R11, R6, 0x18 ;  /* 0x000000060b069211 */ /* 0x001fc800078ec0ff */
[----:B------:R-:W-:-:S03]  /*0dd0*/  @!P1 IADD3 R3, PT, PT, R3, R6, RZ ;  /* 0x0000000603039210 */ /* 0x000fc60007ffe0ff */
[----:B-1----:R-:W-:-:S05]  /*0de0*/  @!P0 FADD R9, R9, R2 ;  /* 0x0000000209098221 */ /* 0x002fca0000000000 */
[----:B------:R-:W-:-:S05]  /*0df0*/  MOV R8, R9 ;  /* 0x0000000900087202 */ /* 0x000fca0000000f00 */
[----:B------:R0:W-:Y:S01]  /*0e00*/  @!P1 STS [R3+0x8], R8 ;  /* 0x0000080803009388 */ /* 0x0001e20000000800 */
[----:B------:R-:W-:Y:S06]  /*0e10*/  BAR.SYNC.DEFER_BLOCKING 0x0 ;  /* 0x0000000000007b1d */ /* 0x000fec0000010000 */
[----:B------:R-:W-:Y:S05]  /*0e20*/  @P5 BRA `(.L_x_572) ;  /* 0x0000001000c45947 */ /* 0x000fea0003800000 */
[----:B------:R-:W1:Y:S01]  /*0e30*/  S2UR UR5, SR_CgaCtaId ;  /* 0x00000000000579c3 */ /* 0x000e620000008800 */
[----:B------:R-:W-:Y:S01]  /*0e40*/  UMOV UR4, 0x400 ;  /* 0x0000040000047882 */ /* 0x000fe20000000000 */
[C---:B------:R-:W-:Y:S02]  /*0e50*/  ISETP.GT.U32.AND P3, PT, R0.reuse, 0x20, PT ;  /* 0x000000200000780c */ /* 0x040fe40003f64070 */
[----:B------:R-:W-:Y:S02]  /*0e60*/  ISETP.GT.U32.AND P1, PT, R0, 0x40, PT ;  /* 0x000000400000780c */ /* 0x000fe40003f24070 */
[----:B------:R-:W-:Y:S02]  /*0e70*/  ISETP.GT.U32.AND.EX P3, PT, R4, RZ, PT, P3 ;  /* 0x000000ff0400720c */ /* 0x000fe40003f64130 */
[----:B------:R-:W-:Y:S02]  /*0e80*/  ISETP.GT.U32.AND P0, PT, R0, 0x60, PT ;  /* 0x000000600000780c */ /* 0x000fe40003f04070 */
[----:B------:R-:W-:-:S02]  /*0e90*/  ISETP.GT.U32.AND.EX P1, PT, R4, RZ, PT, P1 ;  /* 0x000000ff0400720c */ /* 0x000fc40003f24110 */
[----:B------:R-:W-:Y:S02]  /*0ea0*/  ISETP.GT.U32.AND P2, PT, R0, 0x80, PT ;  /* 0x000000800000780c */ /* 0x000fe40003f44070 */
[----:B------:R-:W-:Y:S02]  /*0eb0*/  ISETP.GT.U32.AND.EX P0, PT, R4, RZ, PT, P0 ;  /* 0x000000ff0400720c */ /* 0x000fe40003f04100 */
[----:B------:R-:W-:Y:S02]  /*0ec0*/  ISETP.GT.U32.AND P4, PT, R0, 0xa0, PT ;  /* 0x000000a00000780c */ /* 0x000fe40003f84070 */
[C---:B------:R-:W-:Y:S02]  /*0ed0*/  ISETP.GT.U32.AND.EX P2, PT, R4.reuse, RZ, PT, P2 ;  /* 0x000000ff0400720c */ /* 0x040fe40003f44120 */
[----:B------:R-:W-:Y:S01]  /*0ee0*/  ISETP.GT.U32.AND.EX P4, PT, R4, RZ, PT, P4 ;  /* 0x000000ff0400720c */ /* 0x000fe20003f84140 */
[----:B-1----:R-:W-:-:S09]  /*0ef0*/  ULEA UR4, UR5, UR4, 0x18 ;  /* 0x0000000405047291 */ /* 0x002fd2000f8ec0ff */
[----:B0-----:R-:W0:Y:S04]  /*0f00*/  LDS R3, [UR4+0xc] ;  /* 0x00000c04ff037984 */ /* 0x001e280008000800 */
[----:B------:R-:W1:Y:S04]  /*0f10*/  LDS.128 R12, [UR4+0x10] ;  /* 0x00001004ff0c7984 */ /* 0x000e680008000c00 */
[----:B------:R-:W2:Y:S01]  /*0f20*/  LDS.64 R6, [UR4+0x20] ;  /* 0x00002004ff067984 */ /* 0x000ea20008000a00 */
[----:B0-----:R-:W-:Y:S01]  /*0f30*/  @P3 FADD R8, R8, R3 ;  /* 0x0000000308083221 */ /* 0x001fe20000000000 */
[----:B------:R-:W-:-:S03]  /*0f40*/  ISETP.GT.U32.AND P3, PT, R0, 0xc0, PT ;  /* 0x000000c00000780c */ /* 0x000fc60003f64070 */
[----:B-1----:R-:W-:Y:S01]  /*0f50*/  @P1 FADD R8, R8, R12 ;  /* 0x0000000c08081221 */ /* 0x002fe20000000000 */
[----:B------:R-:W-:Y:S02]  /*0f60*/  ISETP.GT.U32.AND P1, PT, R0, 0xe0, PT ;  /* 0x000000e00000780c */ /* 0x000fe40003f24070 */
[----:B------:R-:W-:Y:S01]  /*0f70*/  ISETP.GT.U32.AND.EX P3, PT, R4, RZ, PT, P3 ;  /* 0x000000ff0400720c */ /* 0x000fe20003f64130 */
[----:B------:R-:W-:Y:S01]  /*0f80*/  @P0 FADD R8, R8, R13 ;  /* 0x0000000d08080221 */ /* 0x000fe20000000000 */
[----:B------:R-:W-:-:S03]  /*0f90*/  ISETP.GT.U32.AND.EX P1, PT, R4, RZ, PT, P1 ;  /* 0x000000ff0400720c */ /* 0x000fc60003f24110 */
[----:B------:R-:W-:-:S04]  /*0fa0*/  @P2 FADD R8, R8, R14 ;  /* 0x0000000e08082221 */ /* 0x000fc80000000000 */
[----:B------:R-:W-:-:S04]  /*0fb0*/  @P4 FADD R8, R8, R15 ;  /* 0x0000000f08084221 */ /* 0x000fc80000000000 */
[----:B--2---:R-:W-:-:S04]  /*0fc0*/  @P3 FADD R8, R8, R6 ;  /* 0x0000000608083221 */ /* 0x004fc80000000000 */
[----:B------:R-:W-:Y:S01]  /*0fd0*/  @P1 FADD R8, R8, R7 ;  /* 0x0000000708081221 */ /* 0x000fe20000000000 */
[----:B------:R-:W-:Y:S06]  /*0fe0*/  BRA `(.L_x_572) ;  /* 0x0000001000547947 */ /* 0x000fec0003800000 */
.L_x_558:
[----:B------:R-:W0:Y:S01]  /*0ff0*/  S2R R5, SR_TID.X ;  /* 0x0000000000057919 */ /* 0x000e220000002100 */
[----:B------:R-:W0:Y:S02]  /*1000*/  LDC.64 R2, c[0x0][0x380] ;  /* 0x0000e000ff027b82 */ /* 0x000e240000000a00 */
[----:B0-----:R-:W-:-:S05]  /*1010*/  IMAD.WIDE.U32 R2, R5, 0x4, R2 ;  /* 0x0000000405027825 */ /* 0x001fca00078e0002 */
        /* <DEDUP_REMOVED lines=16> */
[----:B--2---:R-:W-:Y:S01]  /*1120*/  FMUL R14, R14, R14 ;  /* 0x0000000e0e0e7220 */ /* 0x004fe20000400000 */
[----:B---3--:R-:W-:-:S03]  /*1130*/  FMUL R16, R16, R16 ;  /* 0x0000001010107220 */ /* 0x008fc60000400000 */
[----:B----4-:R-:W-:Y:S01]  /*1140*/  FFMA R13, R13, R13, R14 ;  /* 0x0000000d0d0d7223 */ /* 0x010fe2000000000e */
[----:B-----5:R-:W-:Y:S01]  /*1150*/  FMUL R14, R21, R21 ;  /* 0x00000015150e7220 */ /* 0x020fe20000400000 */
[----:B------:R-:W-:-:S03]  /*1160*/  FFMA R16, R15, R15, R16 ;  /* 0x0000000f0f107223 */ /* 0x000fc60000000010 */
[----:B------:R-:W-:Y:S01]  /*1170*/  FFMA R14, R11, R11, R14 ;  /* 0x0000000b0b0e7223 */ /* 0x000fe2000000000e */
[----:B------:R-:W-:Y:S01]  /*1180*/  IADD3 R11, P1, PT, R0, -0x1000, RZ ;  /* 0xfffff000000b7810 */ /* 0x000fe20007f3e0ff */
[----:B------:R-:W-:Y:S01]  /*1190*/  FADD R16, R13, R16 ;  /* 0x000000100d107221 */ /* 0x000fe20000000000 */
[----:B------:R-:W-:Y:S02]  /*11a0*/  FMUL R13, R12, R12 ;  /* 0x0000000c0c0d7220 */ /* 0x000fe40000400000 */
[----:B------:R-:W-:Y:S02]  /*11b0*/  ISETP.GE.U32.AND P0, PT, R11, 0x1000, PT ;  /* 0x000010000b00780c */ /* 0x000fe40003f06070 */
[----:B------:R-:W-:Y:S01]  /*11c0*/  IADD3.X R12, PT, PT, R4, -0x1, RZ, P1, !PT ;  /* 0xffffffff040c7810 */ /* 0x000fe20000ffe4ff */
[----:B------:R-:W-:-:S03]  /*11d0*/  FMUL R15, R10, R10 ;  /* 0x0000000a0a0f7220 */ /* 0x000fc60000400000 */
[----:B------:R-:W-:Y:S01]  /*11e0*/  ISETP.GE.U32.AND.EX P0, PT, R12, RZ, PT, P0 ;  /* 0x000000ff0c00720c */ /* 0x000fe20003f06100 */
[----:B------:R-:W-:Y:S01]  /*11f0*/  FMUL R18, R18, R18 ;  /* 0x0000001212127220 */ /* 0x000fe20000400000 */
[----:B------:R-:W-:Y:S01]  /*1200*/  FMUL R20, R20, R20 ;  /* 0x0000001414147220 */ /* 0x000fe20000400000 */
[----:B------:R-:W-:Y:S02]  /*1210*/  FMUL R10, R9, R9 ;  /* 0x00000009090a7220 */ /* 0x000fe40000400000 */
[----:B------:R-:W-:Y:S01]  /*1220*/  FFMA R18, R17, R17, R18 ;  /* 0x0000001111127223 */ /* 0x000fe20000000012 */
[----:B------:R-:W-:Y:S01]  /*1230*/  FFMA R19, R19, R19, R20 ;  /* 0x0000001313137223 */ /* 0x000fe20000000014 */
[----:B------:R-:W-:Y:S01]  /*1240*/  FFMA R13, R8, R8, R13 ;  /* 0x00000008080d7223 */ /* 0x000fe2000000000d */
[----:B------:R-:W-:Y:S01]  /*1250*/  FFMA R15, R6, R6, R15 ;  /* 0x00000006060f7223 */ /* 0x000fe2000000000f */
[----:B------:R-:W-:Y:S01]  /*1260*/  FFMA R10, R7, R7, R10 ;  /* 0x00000007070a7223 */ /* 0x000fe2000000000a */
[----:B------:R-:W-:Y:S01]  /*1270*/  FADD R19, R18, R19 ;  /* 0x0000001312137221 */ /* 0x000fe20000000000 */
[----:B------:R-:W-:-:S02]  /*1280*/  FADD R13, R14, R13 ;  /* 0x0000000d0e0d7221 */ /* 0x000fc40000000000 */
[----:B------:R-:W-:Y:S01]  /*1290*/  FADD R10, R15, R10 ;  /* 0x0000000a0f0a7221 */ /* 0x000fe20000000000 */
[----:B------:R-:W-:Y:S01]  /*12a0*/  FADD R16, R16, R19 ;  /* 0x0000001310107221 */ /* 0x000fe20000000000 */
[----:B------:R-:W-:Y:S02]  /*12b0*/  HFMA2 R15, -RZ, RZ, 0, 0 ;  /* 0x00000000ff0f7431 */ /* 0x000fe400000001ff */
[----:B------:R-:W-:Y:S01]  /*12c0*/  FADD R7, R13, R10 ;  /* 0x0000000a0d077221 */ /* 0x000fe20000000000 */
[----:B------:R-:W-:-:S03]  /*12d0*/  IMAD.MOV.U32 R13, RZ, RZ, 0x1000 ;  /* 0x00001000ff0d7424 */ /* 0x000fc600078e00ff */
[----:B------:R-:W-:Y:S01]  /*12e0*/  FADD R10, R16, R7 ;  /* 0x00000007100a7221 */ /* 0x000fe20000000000 */
[----:B------:R-:W-:Y:S06]  /*12f0*/  @!P0 BRA `(.L_x_573) ;  /* 0x0000000000e08947 */ /* 0x000fec0003800000 */
[----:B------:R-:W0:Y:S01]  /*1300*/  LDC.64 R6, c[0x0][0x390] ;  /* 0x0000e400ff067b82 */ /* 0x000e220000000a00 */
[----:B------:R-:W-:Y:S02]  /*1310*/  MOV R13, 0x1000 ;  /* 0x00001000000d7802 */ /* 0x000fe40000000f00 */
[----:B------:R-:W-:-:S07]  /*1320*/  MOV R15, RZ ;  /* 0x000000ff000f7202 */ /* 0x000fce0000000f00 */
.L_x_575:
[----:B------:R-:W-:-:S04]  /*1330*/  LEA R8, P0, R13, R2, 0x2 ;  /* 0x000000020d087211 */ /* 0x000fc800078010ff */
[----:B------:R-:W-:-:S05]  /*1340*/  LEA.HI.X R9, R13, R3, R15, 0x2, P0 ;  /* 0x000000030d097211 */ /* 0x000fca00000f140f */
        /* <DEDUP_REMOVED lines=15> */
[----:B------:R2:W5:Y:S02]  /*1440*/  LDG.E R18, desc[UR6][R8.64+0x3c00] ;  /* 0x003c000608127981 */ /* 0x000564000c1e1900 */
[----:B--2---:R-:W-:Y:S01]  /*1450*/  FMUL R9, R0, R0 ;  /* 0x0000000000097220 */ /* 0x004fe20000400000 */
[----:B0-----:R-:W-:-:S02]  /*1460*/  IMAD.MOV.U32 R0, RZ, RZ, R6 ;  /* 0x000000ffff007224 */ /* 0x001fc400078e0006 */
[----:B---3--:R-:W-:Y:S01]  /*1470*/  FMUL R19, R19, R19 ;  /* 0x0000001313137220 */ /* 0x008fe20000400000 */
[----:B----4-:R-:W-:Y:S01]  /*1480*/  FMUL R28, R28, R28 ;  /* 0x0000001c1c1c7220 */ /* 0x010fe20000400000 */
[----:B-----5:R-:W-:Y:S01]  /*1490*/  FFMA R9, R14, R14, R9 ;  /* 0x0000000e0e097223 */ /* 0x020fe20000000009 */
[----:B------:R-:W-:Y:S01]  /*14a0*/  IADD3 R14, P1, PT, -R13, R0, RZ ;  /* 0x000000000d0e7210 */ /* 0x000fe20007f3e1ff */
[----:B------:R-:W-:Y:S01]  /*14b0*/  FFMA R8, R4, R4, R19 ;  /* 0x0000000404087223 */ /* 0x000fe20000000013 */
[----:B------:R-:W-:Y:S02]  /*14c0*/  MOV R4, R7 ;  /* 0x0000000700047202 */ /* 0x000fe40000000f00 */
[----:B------:R-:W-:Y:S01]  /*14d0*/  ISETP.GE.U32.AND P0, PT, R14, 0x1000, PT ;  /* 0x000010000e00780c */ /* 0x000fe20003f06070 */
[----:B------:R-:W-:Y:S01]  /*14e0*/  FFMA R28, R23, R23, R28 ;  /* 0x00000017171c7223 */ /* 0x000fe2000000001c */
[----:B------:R-:W-:Y:S01]  /*14f0*/  IADD3.X R14, PT, PT, ~R15, R4, RZ, P1, !PT ;  /* 0x000000040f0e7210 */ /* 0x000fe20000ffe5ff */
[----:B------:R-:W-:Y:S01]  /*1500*/  FMUL R27, R27, R27 ;  /* 0x0000001b1b1b7220 */ /* 0x000fe20000400000 */
[----:B------:R-:W-:Y:S01]  /*1510*/  FMUL R29, R26, R26 ;  /* 0x0000001a1a1d7220 */ /* 0x000fe20000400000 */
[----:B------:R-:W-:Y:S01]  /*1520*/  FMUL R23, R21, R21 ;  /* 0x0000001515177220 */ /* 0x000fe20000400000 */
[----:B------:R-:W-:Y:S01]  /*1530*/  FMUL R17, R17, R17 ;  /* 0x0000001111117220 */ /* 0x000fe20000400000 */
[----:B------:R-:W-:Y:S01]  /*1540*/  ISETP.GE.U32.AND.EX P0, PT, R14, RZ, PT, P0 ;  /* 0x000000ff0e00720c */ /* 0x000fe20003f06100 */
        /* <DEDUP_REMOVED lines=11> */
[----:B------:R-:W-:-:S04]  /*1600*/  FADD R9, R10, R9 ;  /* 0x000000090a097221 */ /* 0x000fc80000000000 */
[----:B------:R-:W-:Y:S01]  /*1610*/  FFMA R10, R18, R18, R9 ;  /* 0x00000012120a7223 */ /* 0x000fe20000000009 */
[----:B------:R-:W-:Y:S06]  /*1620*/  @!P0 BRA `(.L_x_574) ;  /* 0x00000008001c8947 */ /* 0x000fec0003800000 */
[----:B------:R-:W-:-:S04]  /*1630*/  IADD3 R13, P0, PT, R13, 0x1000, RZ ;  /* 0x000010000d0d7810 */ /* 0x000fc80007f1e0ff */
[----:B------:R-:W-:Y:S02]  /*1640*/  IADD3.X R15, PT, PT, RZ, R15, RZ, P0, !PT ;  /* 0x0000000fff0f7210 */ /* 0x000fe400007fe4ff */
[----:B------:R-:W-:-:S04]  /*1650*/  ISETP.GT.U32.AND P0, PT, R13, R11, PT ;  /* 0x0000000b0d00720c */ /* 0x000fc80003f04070 */
[----:B------:R-:W-:-:S13]  /*1660*/  ISETP.GT.U32.AND.EX P0, PT, R15, R12, PT, P0 ;  /* 0x0000000c0f00720c */ /* 0x000fda0003f04100 */
[----:B------:R-:W-:Y:S05]  /*1670*/  @!P0 BRA `(.L_x_575) ;  /* 0xfffffffc002c8947 */ /* 0x000fea000383ffff */
.L_x_573:
[----:B------:R-:W-:Y:S01]  /*1680*/  IMAD.IADD R2, R0, 0x1, -R13 ;  /* 0x0000000100027824 */ /* 0x000fe200078e0a0d */
[----:B------:R-:W-:Y:S01]  /*1690*/  ISETP.GE.U32.AND P1, PT, R13, R0, PT ;  /* 0x000000000d00720c */ /* 0x000fe20003f26070 */
[----:B------:R-:W-:Y:S03]  /*16a0*/  BSSY.RECONVERGENT B1, `(.L_x_574) ;  /* 0x000007f000017945 */ /* 0x000fe60003800200 */
[----:B------:R-:W-:-:S04]  /*16b0*/  ISETP.GE.AND P0, PT, R5, R2, PT ;  /* 0x000000020500720c */ /* 0x000fc80003f06270 */
[----:B------:R-:W-:-:S13]  /*16c0*/  ISETP.GE.U32.OR.EX P0, PT, R15, R4, P0, P1 ;  /* 0x000000040f00720c */ /* 0x000fda0000706510 */
[----:B------:R-:W-:Y:S05]  /*16d0*/  @P0 BRA `(.L_x_576) ;  /* 0x0000000400ec0947 */ /* 0x000fea0003800000 */
[-C--:B------:R-:W-:Y:S01]  /*16e0*/  LOP3.LUT R2, RZ, R5.reuse, RZ, 0x33, !PT ;  /* 0x00000005ff027212 */ /* 0x080fe200078e33ff */
[----:B------:R-:W-:Y:S03]  /*16f0*/  BSSY.RECONVERGENT B2, `(.L_x_577) ;  /* 0x0000038000027945 */ /* 0x000fe60003800200 */
[----:B------:R-:W-:Y:S02]  /*1700*/  IADD3 R2, PT, PT, -R13, R0, R2 ;  /* 0x000000000d027210 */ /* 0x000fe40007ffe102 */
[----:B------:R-:W-:Y:S02]  /*1710*/  MOV R0, R5 ;  /* 0x0000000500007202 */ /* 0x000fe40000000f00 */
[C---:B------:R-:W-:Y:S02]  /*1720*/  ISETP.GE.U32.AND P1, PT, R2.reuse, 0xf00, PT ;  /* 0x00000f000200780c */ /* 0x040fe40003f26070 */
[----:B------:R-:W-:-:S04]  /*1730*/  LEA.HI R4, R2, 0x1, RZ, 0x18 ;  /* 0x0000000102047811 */ /* 0x000fc800078fc0ff */
[----:B------:R-:W-:-:S04]  /*1740*/  LOP3.LUT R22, R4, 0xf, RZ, 0xc0, !PT ;  /* 0x0000000f04167812 */ /* 0x000fc800078ec0ff */
[----:B------:R-:W-:-:S03]  /*1750*/  ISETP.NE.AND P0, PT, R22, RZ, PT ;  /* 0x000000ff1600720c */ /* 0x000fc60003f05270 */
[----:B------:R-:W-:Y:S10]  /*1760*/  @!P1 BRA `(.L_x_578) ;  /* 0x0000000000c09947 */ /* 0x000ff40003800000 */
[----:B------:R-:W0:Y:S01]  /*1770*/  LDCU.64 UR4, c[0x0][0x380] ;  /* 0x00007000ff0477ac */ /* 0x000e220008000a00 */
[----:B------:R-:W-:Y:S02]  /*1780*/  IADD3 R3, P1, PT, R5, R13, RZ ;  /* 0x0000000d05037210 */ /* 0x000fe40007f3e0ff */
[----:B------:R-:W-:Y:S02]  /*1790*/  LOP3.LUT R7, R4, 0x1fffff0, RZ, 0xc0, !PT ;  /* 0x01fffff004077812 */ /* 0x000fe400078ec0ff */
[----:B------:R-:W-:-:S03]  /*17a0*/  IADD3.X R0, PT, PT, RZ, R15, RZ, P1, !PT ;  /* 0x0000000fff007210 */ /* 0x000fc60000ffe4ff */
[----:B------:R-:W-:Y:S01]  /*17b0*/  IMAD.MOV R7, RZ, RZ, -R7 ;  /* 0x000000ffff077224 */ /* 0x000fe200078e0a07 */
[----:B0-----:R-:W-:-:S04]  /*17c0*/  LEA R2, P2, R3, UR4, 0x2 ;  /* 0x0000000403027c11 */ /* 0x001fc8000f8410ff */
[----:B------:R-:W-:Y:S02]  /*17d0*/  IADD3 R2, P1, PT, R2, 0x2000, RZ ;  /* 0x0000200002027810 */ /* 0x000fe40007f3e0ff */
[----:B------:R-:W-:Y:S02]  /*17e0*/  LEA.HI.X R3, R3, UR5, R0, 0x2, P2 ;  /* 0x0000000503037c11 */ /* 0x000fe400090f1400 */
[----:B------:R-:W-:Y:S02]  /*17f0*/  MOV R0, R5 ;  /* 0x0000000500007202 */ /* 0x000fe40000000f00 */
[----:B------:R-:W-:-:S07]  /*1800*/  IADD3.X R3, PT, PT, RZ, R3, RZ, P1, !PT ;  /* 0x00000003ff037210 */ /* 0x000fce0000ffe4ff */
.L_x_579:
        /* <DEDUP_REMOVED lines=16> */
[----:B------:R-:W-:Y:S01]  /*1910*/  IADD3 R7, PT, PT, R7, 0x10, RZ ;  /* 0x0000001007077810 */ /* 0x000fe20007ffe0ff */
[----:B------:R-:W-:-:S03]  /*1920*/  VIADD R0, R0, 0x1000 ;  /* 0x0000100000007836 */ /* 0x000fc60000000000 */
        /* <DEDUP_REMOVED lines=20> */
.L_x_578:
[----:B------:R-:W-:Y:S05]  /*1a70*/  BSYNC.RECONVERGENT B2 ;  /* 0x0000000000027941 */ /* 0x000fea0003800200 */
.L_x_577:
[----:B------:R-:W-:Y:S05]  /*1a80*/  @!P0 BRA `(.L_x_576) ;  /* 0x0000000400008947 */ /* 0x000fea0003800000 */
[----:B------:R-:W-:Y:S01]  /*1a90*/  ISETP.GE.U32.AND P0, PT, R22, 0x8, PT ;  /* 0x000000081600780c */ /* 0x000fe20003f06070 */
[----:B------:R-:W-:Y:S01]  /*1aa0*/  BSSY.RECONVERGENT B2, `(.L_x_580) ;  /* 0x000001a000027945 */ /* 0x000fe20003800200 */
[----:B------:R-:W-:-:S04]  /*1ab0*/  LOP3.LUT R9, R4, 0x7, RZ, 0xc0, !PT ;  /* 0x0000000704097812 */ /* 0x000fc800078ec0ff */
[----:B------:R-:W-:-:S07]  /*1ac0*/  ISETP.NE.AND P1, PT, R9, RZ, PT ;  /* 0x000000ff0900720c */ /* 0x000fce0003f25270 */
[----:B------:R-:W-:Y:S06]  /*1ad0*/  @!P0 BRA `(.L_x_581) ;  /* 0x0000000000588947 */ /* 0x000fec0003800000 */
[----:B------:R-:W0:Y:S01]  /*1ae0*/  LDCU.64 UR4, c[0x0][0x380] ;  /* 0x00007000ff0477ac */ /* 0x000e220008000a00 */
[----:B------:R-:W-:-:S04]  /*1af0*/  IADD3 R3, P0, PT, R0, R13, RZ ;  /* 0x0000000d00037210 */ /* 0x000fc80007f1e0ff */
[----:B------:R-:W-:Y:S02]  /*1b00*/  IADD3.X R6, PT, PT, RZ, R15, RZ, P0, !PT ;  /* 0x0000000fff067210 */ /* 0x000fe400007fe4ff */
        /* <DEDUP_REMOVED lines=10> */
[----:B------:R-:W-:Y:S01]  /*1bb0*/  IADD3 R0, PT, PT, R0, 0x800, RZ ;  /* 0x0000080000007810 */ /* 0x000fe20007ffe0ff */
        /* <DEDUP_REMOVED lines=8> */
.L_x_581:
[----:B------:R-:W-:Y:S05]  /*1c40*/  BSYNC.RECONVERGENT B2 ;  /* 0x0000000000027941 */ /* 0x000fea0003800200 */
.L_x_580:
        /* <DEDUP_REMOVED lines=14> */
[----:B------:R-:W5:Y:S01]  /*1d30*/  LDG.E R12, desc[UR6][R2.64+0xc00] ;  /* 0x000c0006020c7981 */ /* 0x000f62000c1e1900 */
[----:B------:R-:W-:-:S02]  /*1d40*/  VIADD R0, R0, 0x400 ;  /* 0x0000040000007836 */ /* 0x000fc40000000000 */
[----:B--2---:R-:W-:-:S04]  /*1d50*/  FFMA R7, R7, R7, R10 ;  /* 0x0000000707077223 */ /* 0x004fc8000000000a */
[----:B---3--:R-:W-:-:S04]  /*1d60*/  FFMA R7, R4, R4, R7 ;  /* 0x0000000404077223 */ /* 0x008fc80000000007 */
[----:B----4-:R-:W-:-:S04]  /*1d70*/  FFMA R7, R8, R8, R7 ;  /* 0x0000000808077223 */ /* 0x010fc80000000007 */
[----:B-----5:R-:W-:-:S07]  /*1d80*/  FFMA R10, R12, R12, R7 ;  /* 0x0000000c0c0a7223 */ /* 0x020fce0000000007 */
.L_x_583:
[----:B------:R-:W-:Y:S05]  /*1d90*/  BSYNC.RECONVERGENT B2 ;  /* 0x0000000000027941 */ /* 0x000fea0003800200 */
.L_x_582:
[----:B------:R-:W-:Y:S05]  /*1da0*/  @!P1 BRA `(.L_x_576) ;  /* 0x0000000000389947 */ /* 0x000fea0003800000 */
[----:B------:R-:W0:Y:S01]  /*1db0*/  LDCU.64 UR4, c[0x0][0x380] ;  /* 0x00007000ff0477ac */ /* 0x000e220008000a00 */
[----:B------:R-:W-:Y:S02]  /*1dc0*/  IADD3 R7, P0, PT, R0, R13, RZ ;  /* 0x0000000d00077210 */ /* 0x000fe40007f1e0ff */
[----:B------:R-:W-:Y:S02]  /*1dd0*/  IADD3 R0, PT, PT, -R6, RZ, RZ ;  /* 0x000000ff06007210 */ /* 0x000fe40007ffe1ff */
[----:B------:R-:W-:Y:S02]  /*1de0*/  IADD3.X R4, PT, PT, RZ, R15, RZ, P0, !PT ;  /* 0x0000000fff047210 */ /* 0x000fe400007fe4ff */
[----:B0-----:R-:W-:-:S04]  /*1df0*/  LEA R2, P1, R7, UR4, 0x2 ;  /* 0x0000000407027c11 */ /* 0x001fc8000f8210ff */
[----:B------:R-:W-:-:S09]  /*1e00*/  LEA.HI.X R7, R7, UR5, R4, 0x2, P1 ;  /* 0x0000000507077c11 */ /* 0x000fd200088f1404 */
.L_x_584:
[----:B------:R-:W-:-:S06]  /*1e10*/  MOV R3, R7 ;  /* 0x0000000700037202 */ /* 0x000fcc0000000f00 */
[----:B------:R0:W2:Y:S01]  /*1e20*/  LDG.E R3, desc[UR6][R2.64] ;  /* 0x0000000602037981 */ /* 0x0000a2000c1e1900 */
[----:B------:R-:W-:-:S05]  /*1e30*/  VIADD R0, R0, 0x1 ;  /* 0x0000000100007836 */ /* 0x000fca0000000000 */
[----:B------:R-:W-:Y:S02]  /*1e40*/  ISETP.NE.AND P0, PT, R0, RZ, PT ;  /* 0x000000ff0000720c */ /* 0x000fe40003f05270 */
[----:B0-----:R-:W-:-:S04]  /*1e50*/  IADD3 R2, P1, PT, R2, 0x400, RZ ;  /* 0x0000040002027810 */ /* 0x001fc80007f3e0ff */
[----:B------:R-:W-:Y:S01]  /*1e60*/  IADD3.X R7, PT, PT, RZ, R7, RZ, P1, !PT ;  /* 0x00000007ff077210 */ /* 0x000fe20000ffe4ff */
[----:B--2---:R-:W-:-:S06]  /*1e70*/  FFMA R10, R3, R3, R10 ;  /* 0x00000003030a7223 */ /* 0x004fcc000000000a */
[----:B------:R-:W-:Y:S05]  /*1e80*/  @P0 BRA `(.L_x_584) ;  /* 0xfffffffc00e00947 */ /* 0x000fea000383ffff */
.L_x_576:
[----:B------:R-:W-:Y:S05]  /*1e90*/  BSYNC.RECONVERGENT B1 ;  /* 0x0000000000017941 */ /* 0x000fea0003800200 */
.L_x_574:
[----:B------:R-:W0:Y:S01]  /*1ea0*/  S2R R6, SR_LANEID ;  /* 0x0000000000067919 */ /* 0x000e220000000000 */
[----:B------:R-:W-:Y:S02]  /*1eb0*/  MOV R3, R10 ;  /* 0x0000000a00037202 */ /* 0x000fe40000000f00 */
[----:B------:R-:W-:-:S03]  /*1ec0*/  ISETP.NE.AND P5, PT, R5, RZ, PT ;  /* 0x000000ff0500720c */ /* 0x000fc60003fa5270 */
        /* <DEDUP_REMOVED lines=29> */
[----:B------:R-:W0:Y:S04]  /*20a0*/  LDS R3, [UR4+0xc] ;  /* 0x00000c04ff037984 */ /* 0x000e280008000800 */
[----:B--2---:R-:W1:Y:S04]  /*20b0*/  LDS.128 R4, [UR4+0x10] ;  /* 0x00001004ff047984 */ /* 0x004e680008000c00 */
        /* <DEDUP_REMOVED lines=8> */
.L_x_572:
[----:B------:R-:W-:Y:S05]  /*2140*/  BSYNC.RECONVERGENT B0 ;  /* 0x0000000000007941 */ /* 0x000fea0003800200 */
.L_x_557:
[----:B------:R-:W-:Y:S05]  /*2150*/  @P5 EXIT ;  /* 0x000000000000594d */ /* 0x000fea0003800000 */
[----:B01----:R-:W0:Y:S01]  /*2160*/  LDC.64 R2, c[0x0][0x388] ;  /* 0x0000e200ff027b82 */ /* 0x003e220000000a00 */
[----:B------:R-:W1:Y:S02]  /*2170*/  LDCU UR4, c[0x0][0x39c] ;  /* 0x00007380ff0477ac */ /* 0x000e640008000800 */
[----:B-1----:R-:W-:-:S05]  /*2180*/  FADD R5, R8, UR4 ;  /* 0x0000000408057e21 */ /* 0x002fca0008000000 */
[----:B0-----:R-:W-:Y:S01]  /*2190*/  STG.E desc[UR6][R2.64], R5 ;  /* 0x0000000502007986 */ /* 0x001fe2000c101906 */
[----:B------:R-:W-:Y:S05]  /*21a0*/  EXIT ;  /* 0x000000000000794d */ /* 0x000fea0003800000 */
.L_x_585:
        /* <DEDUP_REMOVED lines=13> */
.L_x_901:


//--------------------- .text._ZN3cub18CUB_300001_SM_10006detail6reduce28DeviceReduceSingleTileKernelINS2_10policy_hubIfjN4cuda3std3__44plusIfEEE10Policy1000EPfSC_iS9_ffNS7_10__identityEEEvT0_T1_T2_T3_T4_T6_ --------------------------
	.section	.text._ZN3cub18CUB_300001_SM_10006detail6reduce28DeviceReduceSingleTileKernelINS2_10policy_hubIfjN4cuda3std3__44plusIfEEE10Policy1000EPfSC_iS9_ffNS7_10__identityEEEvT0_T1_T2_T3_T4_T6_,"ax",@progbits
	.align	128
        .global         _ZN3cub18CUB_300001_SM_10006detail6reduce28DeviceReduceSingleTileKernelINS2_10policy_hubIfjN4cuda3std3__44plusIfEEE10Policy1000EPfSC_iS9_ffNS7_10__identityEEEvT0_T1_T2_T3_T4_T6_
        .type           _ZN3cub18CUB_300001_SM_10006detail6reduce28DeviceReduceSingleTileKernelINS2_10policy_hubIfjN4cuda3std3__44plusIfEEE10Policy1000EPfSC_iS9_ffNS7_10__identityEEEvT0_T1_T2_T3_T4_T6_,@function
        .size           _ZN3cub18CUB_300001_SM_10006detail6reduce28DeviceReduceSingleTileKernelINS2_10policy_hubIfjN4cuda3std3__44plusIfEEE10Policy1000EPfSC_iS9_ffNS7_10__identityEEEvT0_T1_T2_T3_T4_T6_,(.L_x_902 - _ZN3cub18CUB_300001_SM_10006detail6reduce28DeviceReduceSingleTileKernelINS2_10policy_hubIfjN4cuda3std3__44plusIfEEE10Policy1000EPfSC_iS9_ffNS7_10__identityEEEvT0_T1_T2_T3_T4_T6_)
        .other          _ZN3cub18CUB_300001_SM_10006detail6reduce28DeviceReduceSingleTileKernelINS2_10policy_hubIfjN4cuda3std3__44plusIfEEE10Policy1000EPfSC_iS9_ffNS7_10__identityEEEvT0_T1_T2_T3_T4_T6_,@"STO_CUDA_ENTRY STV_DEFAULT"
_ZN3cub18CUB_300001_SM_10006detail6reduce28DeviceReduceSingleTileKernelINS2_10policy_hubIfjN4cuda3std3__44plusIfEEE10Policy1000EPfSC_iS9_ffNS7_10__identityEEEvT0_T1_T2_T3_T4_T6_:
.text._ZN3cub18CUB_300001_SM_10006detail6reduce28DeviceReduceSingleTileKernelINS2_10policy_hubIfjN4cuda3std3__44plusIfEEE10Policy1000EPfSC_iS9_ffNS7_10__identityEEEvT0_T1_T2_T3_T4_T6_:
        /* <DEDUP_REMOVED lines=13> */
.L_x_586:
        /* <DEDUP_REMOVED lines=16> */
.L_x_591:
[----:B------:R-:W-:Y:S05]  /*01d0*/  BSYNC.RECONVERGENT B1 ;  /* 0x0000000000017941 */ /* 0x000fea0003800200 */
.L_x_590:
        /* <DEDUP_REMOVED lines=16> */
.L_x_596:
        /* <DEDUP_REMOVED lines=9> */
.L_x_595:
[----:B------:R-:W-:Y:S05]  /*0370*/  BSYNC.RECONVERGENT B2 ;  /* 0x0000000000027941 */ /* 0x000fea0003800200 */
.L_x_594:
        /* <DEDUP_REMOVED lines=8> */
.L_x_599:
        /* <DEDUP_REMOVED lines=43> */
.L_x_598:
[----:B------:R-:W-:Y:S05]  /*06b0*/  BSYNC.RECONVERGENT B2 ;  /* 0x0000000000027941 */ /* 0x000fea0003800200 */
.L_x_597:
        /* <DEDUP_REMOVED lines=26> */
.L_x_601:
[----:B------:R-:W-:Y:S05]  /*0860*/  BSYNC.RECONVERGENT B2 ;  /* 0x0000000000027941 */ /* 0x000fea0003800200 */
.L_x_600:
        /* <DEDUP_REMOVED lines=12> */
.L_x_593:
[----:B------:R-:W-:Y:S05]  /*0930*/  BSYNC.RECONVERGENT B1 ;  /* 0x0000000000017941 */ /* 0x000fea0003800200 */
.L_x_592:
        /* <DEDUP_REMOVED lines=10> */
[----:B------:R-:W1:Y:S06]  /*09e0*/  SHFL.DOWN PT, R3, R0, 0x2, 0x1f ;  /* 0x08401f0000037f89 */ /* 0x000e6c00000e0000 */
[----:B------:R-:W2:Y:S01]  /*09f0*/  @!P1 S2R R6, SR_CgaCtaId ;  /* 0x0000000000069919 */ /* 0x000ea20000008800 */
[----:B0-----:R-:W-:Y:S02]  /*0a00*/  @!P1 MOV R5, 0x400 ;  /* 0x0000040000059802 */ /* 0x001fe40000000f00 */
[----:B------:R-:W-:-:S04]  /*0a10*/  @!P1 SHF.R.U32.HI R4, RZ, 0x3, R2 ;  /* 0x00000003ff049819 */ /* 0x000fc80000011602 */
[----:B------:R-:W-:Y:S01]  /*0a20*/  @!P1 LOP3.LUT R4, R4, 0x7c, RZ, 0xc0, !PT ;  /* 0x0000007c04049812 */ /* 0x000fe200078ec0ff */
[----:B-1----:R-:W-:Y:S01]  /*0a30*/  @!P0 FADD R0, R0, R3 ;  /* 0x0000000300008221 */ /* 0x002fe20000000000 */
[----:B------:R-:W-:-:S04]  /*0a40*/  ISETP.GT.AND P0, PT, R8, 0x1b, PT ;  /* 0x0000001b0800780c */ /* 0x000fc80003f04270 */
[----:B------:R-:W0:Y:S01]  /*0a50*/  SHFL.DOWN PT, R3, R0, 0x4, 0x1f ;  /* 0x08801f0000037f89 */ /* 0x000e2200000e0000 */
[----:B--2---:R-:W-:-:S04]  /*0a60*/  @!P1 LEA R5, R6, R5, 0x18 ;  /* 0x0000000506059211 */ /* 0x004fc800078ec0ff */
        /* <DEDUP_REMOVED lines=16> */
[----:B0-----:R-:W0:Y:S04]  /*0b70*/  LDS.128 R4, [UR4+0x10] ;  /* 0x00001004ff047984 */ /* 0x001e280008000c00 */
[----:B------:R-:W1:Y:S04]  /*0b80*/  LDS.128 R12, [UR4+0x20] ;  /* 0x00002004ff0c7984 */ /* 0x000e680008000c00 */
[----:B------:R-:W2:Y:S04]  /*0b90*/  LDS.128 R8, [UR4+0x30] ;  /* 0x00003004ff087984 */ /* 0x000ea80008000c00 */
[----:B------:R-:W3:Y:S01]  /*0ba0*/  LDS.128 R16, [UR4+0x40] ;  /* 0x00004004ff107984 */ /* 0x000ee20008000c00 */
[----:B0-----:R-:W-:-:S04]  /*0bb0*/  FADD R5, R0, R5 ;  /* 0x0000000500057221 */ /* 0x001fc80000000000 */
[----:B------:R-:W-:-:S04]  /*0bc0*/  FADD R6, R5, R6 ;  /* 0x0000000605067221 */ /* 0x000fc80000000000 */
[----:B------:R-:W-:-:S04]  /*0bd0*/  FADD R7, R6, R7 ;  /* 0x0000000706077221 */ /* 0x000fc80000000000 */
[----:B-1----:R-:W-:-:S04]  /*0be0*/  FADD R12, R7, R12 ;  /* 0x0000000c070c7221 */ /* 0x002fc80000000000 */
[----:B------:R-:W-:-:S04]  /*0bf0*/  FADD R13, R12, R13 ;  /* 0x0000000d0c0d7221 */ /* 0x000fc80000000000 */
[----:B------:R-:W-:-:S04]  /*0c00*/  FADD R14, R13, R14 ;  /* 0x0000000e0d0e7221 */ /* 0x000fc80000000000 */
[----:B------:R-:W-:-:S04]  /*0c10*/  FADD R15, R14, R15 ;  /* 0x0000000f0e0f7221 */ /* 0x000fc80000000000 */
[----:B--2---:R-:W-:-:S04]  /*0c20*/  FADD R8, R15, R8 ;  /* 0x000000080f087221 */ /* 0x004fc80000000000 */
[----:B------:R-:W-:-:S04]  /*0c30*/  FADD R9, R8, R9 ;  /* 0x0000000908097221 */ /* 0x000fc80000000000 */
[----:B------:R-:W-:-:S04]  /*0c40*/  FADD R10, R9, R10 ;  /* 0x0000000a090a7221 */ /* 0x000fc80000000000 */
[----:B------:R-:W-:-:S04]  /*0c50*/  FADD R11, R10, R11 ;  /* 0x0000000b0a0b7221 */ /* 0x000fc80000000000 */
[----:B---3--:R-:W-:-:S04]  /*0c60*/  FADD R16, R11, R16 ;  /* 0x000000100b107221 */ /* 0x008fc80000000000 */
[----:B------:R-:W-:-:S04]  /*0c70*/  FADD R17, R16, R17 ;  /* 0x0000001110117221 */ /* 0x000fc80000000000 */
[----:B------:R-:W-:-:S04]  /*0c80*/  FADD R18, R17, R18 ;  /* 0x0000001211127221 */ /* 0x000fc80000000000 */
[----:B------:R-:W-:Y:S01]  /*0c90*/  FADD R0, R18, R19 ;  /* 0x0000001312007221 */ /* 0x000fe20000000000 */
[----:B------:R-:W-:Y:S06]  /*0ca0*/  BRA `(.L_x_603) ;  /* 0x0000003400707947 */ /* 0x000fec0003800000 */
.L_x_602:
        /* <DEDUP_REMOVED lines=23> */
[-C--:B------:R-:W-:Y:S02]  /*0e20*/  ISETP.GT.AND P0, PT, R5, R4.reuse, PT ;  /* 0x000000040500720c */ /* 0x080fe40003f04270 */
[----:B------:R-:W-:Y:S02]  /*0e30*/  IADD3 R5, PT, PT, R9, 0x10, RZ ;  /* 0x0000001009057810 */ /* 0x000fe40007ffe0ff */
        /* <DEDUP_REMOVED lines=20> */
[----:B------:R-:W0:Y:S04]  /*0f80*/  LDS.128 R16, [UR4+0x10] ;  /* 0x00001004ff107984 */ /* 0x000e280008000c00 */
[----:B----4-:R-:W1:Y:S04]  /*0f90*/  LDS.128 R4, [UR4+0x20] ;  /* 0x00002004ff047984 */ /* 0x010e680008000c00 */
[----:B------:R-:W2:Y:S04]  /*0fa0*/  LDS.128 R8, [UR4+0x30] ;  /* 0x00003004ff087984 */ /* 0x000ea80008000c00 */
[----:B------:R-:W3:Y:S01]  /*0fb0*/  LDS.128 R12, [UR4+0x40] ;  /* 0x00004004ff0c7984 */ /* 0x000ee20008000c00 */
[----:B0-----:R-:W-:Y:S01]  /*0fc0*/  @P2 FADD R0, R0, R17 ;  /* 0x0000001100002221 */ /* 0x001fe20000000000 */
[----:B------:R-:W-:-:S03]  /*0fd0*/  ISETP.GT.AND P2, PT, R3, 0x80, PT ;  /* 0x000000800300780c */ /* 0x000fc60003f44270 */
[----:B------:R-:W-:Y:S01]  /*0fe0*/  @P3 FADD R0, R0, R18 ;  /* 0x0000001200003221 */ /* 0x000fe20000000000 */
[----:B------:R-:W-:-:S03]  /*0ff0*/  ISETP.GT.AND P3, PT, R3, 0xa0, PT ;  /* 0x000000a00300780c */ /* 0x000fc60003f64270 */
[----:B------:R-:W-:Y:S01]  /*1000*/  @P1 FADD R0, R0, R19 ;  /* 0x0000001300001221 */ /* 0x000fe20000000000 */
[----:B------:R-:W-:-:S05]  /*1010*/  ISETP.GT.AND P1, PT, R3, 0xe0, PT ;  /* 0x000000e00300780c */ /* 0x000fca0003f24270 */
[----:B-1----:R-:W-:Y:S01]  /*1020*/  @P2 FADD R0, R0, R4 ;  /* 0x0000000400002221 */ /* 0x002fe20000000000 */
[----:B------:R-:W-:-:S03]  /*1030*/  ISETP.GT.AND P2, PT, R3, 0x100, PT ;  /* 0x000001000300780c */ /* 0x000fc60003f44270 */
[----:B------:R-:W-:Y:S01]  /*1040*/  @P3 FADD R0, R0, R5 ;  /* 0x0000000500003221 */ /* 0x000fe20000000000 */
[----:B------:R-:W-:-:S03]  /*1050*/  ISETP.GT.AND P3, PT, R3, 0x120, PT ;  /* 0x000001200300780c */ /* 0x000fc60003f64270 */
[----:B------:R-:W-:Y:S01]  /*1060*/  @P4 FADD R0, R0, R6 ;  /* 0x0000000600004221 */ /* 0x000fe20000000000 */
[----:B------:R-:W-:-:S03]  /*1070*/  ISETP.GT.AND P4, PT, R3, 0x140, PT ;  /* 0x000001400300780c */ /* 0x000fc60003f84270 */
[----:B------:R-:W-:Y:S01]  /*1080*/  @P1 FADD R0, R0, R7 ;  /* 0x0000000700001221 */ /* 0x000fe20000000000 */
[----:B------:R-:W-:-:S03]  /*1090*/  ISETP.GT.AND P1, PT, R3, 0x160, PT ;  /* 0x000001600300780c */ /* 0x000fc60003f24270 */
[----:B--2---:R-:W-:Y:S01]  /*10a0*/  @P2 FADD R0, R0, R8 ;  /* 0x0000000800002221 */ /* 0x004fe20000000000 */
[----:B------:R-:W-:-:S03]  /*10b0*/  ISETP.GT.AND P2, PT, R3, 0x180, PT ;  /* 0x000001800300780c */ /* 0x000fc60003f44270 */
[----:B------:R-:W-:Y:S01]  /*10c0*/  @P3 FADD R0, R0, R9 ;  /* 0x0000000900003221 */ /* 0x000fe20000000000 */
[----:B------:R-:W-:-:S03]  /*10d0*/  ISETP.GT.AND P3, PT, R3, 0x1a0, PT ;  /* 0x000001a00300780c */ /* 0x000fc60003f64270 */
[----:B------:R-:W-:Y:S01]  /*10e0*/  @P4 FADD R0, R0, R10 ;  /* 0x0000000a00004221 */ /* 0x000fe20000000000 */
[----:B------:R-:W-:-:S03]  /*10f0*/  ISETP.GT.AND P4, PT, R3, 0x1c0, PT ;  /* 0x000001c00300780c */ /* 0x000fc60003f84270 */
[----:B------:R-:W-:Y:S01]  /*1100*/  @P1 FADD R0, R0, R11 ;  /* 0x0000000b00001221 */ /* 0x000fe20000000000 */
[----:B------:R-:W-:-:S03]  /*1110*/  ISETP.GT.AND P1, PT, R3, 0x1e0, PT ;  /* 0x000001e00300780c */ /* 0x000fc60003f24270 */
[----:B---3--:R-:W-:-:S04]  /*1120*/  @P2 FADD R0, R0, R12 ;  /* 0x0000000c00002221 */ /* 0x008fc80000000000 */
[----:B------:R-:W-:-:S04]  /*1130*/  @P3 FADD R0, R0, R13 ;  /* 0x0000000d00003221 */ /* 0x000fc80000000000 */
[----:B------:R-:W-:-:S04]  /*1140*/  @P4 FADD R0, R0, R14 ;  /* 0x0000000e00004221 */ /* 0x000fc80000000000 */
[----:B------:R-:W-:Y:S01]  /*1150*/  @P1 FADD R0, R0, R15 ;  /* 0x0000000f00001221 */ /* 0x000fe20000000000 */
[----:B------:R-:W-:Y:S06]  /*1160*/  BRA `(.L_x_603) ;  /* 0x0000003000407947 */ /* 0x000fec0003800000 */
.L_x_589:
[----:B------:R-:W0:Y:S01]  /*1170*/  S2R R2, SR_TID.X ;  /* 0x0000000000027919 */ /* 0x000e220000002100 */
[----:B------:R-:W1:Y:S01]  /*1180*/  LDC.64 R4, c[0x0][0x380] ;  /* 0x0000e000ff047b82 */ /* 0x000e620000000a00 */
[----:B0-----:R-:W-:-:S05]  /*1190*/  SHF.L.U32 R7, R2, 0x1, RZ ;  /* 0x0000000102077819 */ /* 0x001fca00000006ff */
[----:B-1----:R-:W-:-:S05]  /*11a0*/  IMAD.WIDE.U32 R4, R7, 0x4, R4 ;  /* 0x0000000407047825 */ /* 0x002fca00078e0004 */
[----:B------:R-:W2:Y:S04]  /*11b0*/  LDG.E.64.CONSTANT R14, desc[UR6][R4.64] ;  /* 0x00000006040e7981 */ /* 0x000ea8000c1e9b00 */
[----:B------:R-:W3:Y:S04]  /*11c0*/  LDG.E.64.CONSTANT R16, desc[UR6][R4.64+0x1000] ;  /* 0x0010000604107981 */ /* 0x000ee8000c1e9b00 */
[----:B------:R-:W4:Y:S04]  /*11d0*/  LDG.E.64.CONSTANT R18, desc[UR6][R4.64+0x2000] ;  /* 0x0020000604127981 */ /* 0x000f28000c1e9b00 */
[----:B------:R-:W5:Y:S04]  /*11e0*/  LDG.E.64.CONSTANT R20, desc[UR6][R4.64+0x3000] ;  /* 0x0030000604147981 */ /* 0x000f68000c1e9b00 */
[----:B------:R-:W5:Y:S04]  /*11f0*/  LDG.E.64.CONSTANT R12, desc[UR6][R4.64+0x4000] ;  /* 0x00400006040c7981 */ /* 0x000f68000c1e9b00 */
[----:B------:R-:W5:Y:S04]  /*1200*/  LDG.E.64.CONSTANT R10, desc[UR6][R4.64+0x5000] ;  /* 0x00500006040a7981 */ /* 0x000f68000c1e9b00 */
[----:B------:R-:W5:Y:S04]  /*1210*/  LDG.E.64.CONSTANT R6, desc[UR6][R4.64+0x6000] ;  /* 0x0060000604067981 */ /* 0x000f68000c1e9b00 */
[----:B------:R-:W5:Y:S01]  /*1220*/  LDG.E.64.CONSTANT R8, desc[UR6][R4.64+0x7000] ;  /* 0x0070000604087981 */ /* 0x000f62000c1e9b00 */
[----:B------:R-:W-:Y:S01]  /*1230*/  ISETP.GE.U32.AND P0, PT, R3, 0x4000, PT ;  /* 0x000040000300780c */ /* 0x000fe20003f06070 */
[----:B--2---:R-:W-:Y:S01]  /*1240*/  FADD R14, R14, R15 ;  /* 0x0000000f0e0e7221 */ /* 0x004fe20000000000 */
[----:B---3--:R-:W-:Y:S01]  /*1250*/  FADD R17, R16, R17 ;  /* 0x0000001110117221 */ /* 0x008fe20000000000 */
[----:B----4-:R-:W-:-:S03]  /*1260*/  FADD R18, R18, R19 ;  /* 0x0000001312127221 */ /* 0x010fc60000000000 */
[----:B------:R-:W-:Y:S01]  /*1270*/  FADD R14, R14, R17 ;  /* 0x000000110e0e7221 */ /* 0x000fe20000000000 */
[----:B-----5:R-:W-:Y:S01]  /*1280*/  FADD R21, R20, R21 ;  /* 0x0000001514157221 */ /* 0x020fe20000000000 */
[----:B------:R-:W-:Y:S02]  /*1290*/  HFMA2 R20, -RZ, RZ, 0, 0.0078125 ;  /* 0x00002000ff147431 */ /* 0x000fe400000001ff */
[----:B------:R-:W-:Y:S01]  /*12a0*/  FADD R12, R12, R13 ;  /* 0x0000000d0c0c7221 */ /* 0x000fe20000000000 */
[----:B------:R-:W-:Y:S01]  /*12b0*/  FADD R21, R18, R21 ;  /* 0x0000001512157221 */ /* 0x000fe20000000000 */
[----:B------:R-:W-:-:S03]  /*12c0*/  FADD R11, R10, R11 ;  /* 0x0000000b0a0b7221 */ /* 0x000fc60000000000 */
[----:B------:R-:W-:Y:S01]  /*12d0*/  FADD R14, R14, R21 ;  /* 0x000000150e0e7221 */ /* 0x000fe20000000000 */
[----:B------:R-:W-:Y:S01]  /*12e0*/  FADD R6, R6, R7 ;  /* 0x0000000706067221 */ /* 0x000fe20000000000 */
[----:B------:R-:W-:Y:S01]  /*12f0*/  FADD R11, R12, R11 ;  /* 0x0000000b0c0b7221 */ /* 0x000fe20000000000 */
[----:B------:R-:W-:-:S04]  /*1300*/  FADD R9, R8, R9 ;  /* 0x0000000908097221 */ /* 0x000fc80000000000 */
[----:B------:R-:W-:-:S04]  /*1310*/  FADD R6, R6, R9 ;  /* 0x0000000906067221 */ /* 0x000fc80000000000 */
[----:B------:R-:W-:-:S04]  /*1320*/  FADD R11, R11, R6 ;  /* 0x000000060b0b7221 */ /* 0x000fc80000000000 */
[----:B------:R-:W-:Y:S01]  /*1330*/  FADD R0, R14, R11 ;  /* 0x0000000b0e007221 */ /* 0x000fe20000000000 */
[----:B------:R-:W-:Y:S06]  /*1340*/  @!P0 BRA `(.L_x_604) ;  /* 0x00000000008c8947 */ /* 0x000fec0003800000 */
[----:B------:R-:W0:Y:S01]  /*1350*/  LDC R24, c[0x0][0x390] ;  /* 0x0000e400ff187b82 */ /* 0x000e220000000800 */
[----:B------:R-:W-:Y:S02]  /*1360*/  IADD3 R21, PT, PT, R3, -0x2000, RZ ;  /* 0xffffe00003157810 */ /* 0x000fe40007ffe0ff */
[----:B------:R-:W-:-:S07]  /*1370*/  MOV R20, 0x2000 ;  /* 0x0000200000147802 */ /* 0x000fce0000000f00 */
.L_x_606:
[----:B------:R-:W-:-:S05]  /*1380*/  IMAD.WIDE R26, R20, 0x4, R4 ;  /* 0x00000004141a7825 */ /* 0x000fca00078e0204 */
[----:B------:R-:W2:Y:S04]  /*1390*/  LDG.E.64.CONSTANT R14, desc[UR6][R26.64+0x6000] ;  /* 0x006000061a0e7981 */ /* 0x000ea8000c1e9b00 */
[----:B------:R-:W2:Y:S04]  /*13a0*/  LDG.E.64.CONSTANT R6, desc[UR6][R26.64+0x7000] ;  /* 0x007000061a067981 */ /* 0x000ea8000c1e9b00 */
[----:B------:R-:W3:Y:S04]  /*13b0*/  LDG.E.64.CONSTANT R22, desc[UR6][R26.64] ;  /* 0x000000061a167981 */ /* 0x000ee8000c1e9b00 */
[----:B------:R-:W4:Y:S04]  /*13c0*/  LDG.E.64.CONSTANT R18, desc[UR6][R26.64+0x1000] ;  /* 0x001000061a127981 */ /* 0x000f28000c1e9b00 */
[----:B------:R-:W5:Y:S04]  /*13d0*/  LDG.E.64.CONSTANT R16, desc[UR6][R26.64+0x2000] ;  /* 0x002000061a107981 */ /* 0x000f68000c1e9b00 */
[----:B------:R-:W5:Y:S04]  /*13e0*/  LDG.E.64.CONSTANT R12, desc[UR6][R26.64+0x3000] ;  /* 0x003000061a0c7981 */ /* 0x000f68000c1e9b00 */
[----:B------:R-:W5:Y:S04]  /*13f0*/  LDG.E.64.CONSTANT R10, desc[UR6][R26.64+0x4000] ;  /* 0x004000061a0a7981 */ /* 0x000f68000c1e9b00 */
[----:B------:R-:W5:Y:S01]  /*1400*/  LDG.E.64.CONSTANT R8, desc[UR6][R26.64+0x5000] ;  /* 0x005000061a087981 */ /* 0x000f62000c1e9b00 */
[----:B0-----:R-:W-:Y:S01]  /*1410*/  MOV R3, R24 ;  /* 0x0000001800037202 */ /* 0x001fe20000000f00 */
[----:B--2---:R-:W-:-:S03]  /*1420*/  FADD R15, R15, R6 ;  /* 0x000000060f0f7221 */ /* 0x004fc60000000000 */
[----:B------:R-:W-:Y:S01]  /*1430*/  IADD3 R6, PT, PT, -R20, R3, RZ ;  /* 0x0000000314067210 */ /* 0x000fe20007ffe1ff */
[----:B---3--:R-:W-:-:S03]  /*1440*/  FADD R0, R22, R0 ;  /* 0x0000000016007221 */ /* 0x008fc60000000000 */
[----:B------:R-:W-:Y:S01]  /*1450*/  ISETP.GE.AND P0, PT, R6, 0x2000, PT ;  /* 0x000020000600780c */ /* 0x000fe20003f06270 */
[----:B----4-:R-:W-:Y:S01]  /*1460*/  FADD R23, R23, R18 ;  /* 0x0000001217177221 */ /* 0x010fe20000000000 */
[----:B-----5:R-:W-:Y:S01]  /*1470*/  FADD R18, R19, R16 ;  /* 0x0000001013127221 */ /* 0x020fe20000000000 */
[----:B------:R-:W-:Y:S01]  /*1480*/  FADD R17, R17, R12 ;  /* 0x0000000c11117221 */ /* 0x000fe20000000000 */
[----:B------:R-:W-:Y:S01]  /*1490*/  FADD R12, R13, R10 ;  /* 0x0000000a0d0c7221 */ /* 0x000fe20000000000 */
[----:B------:R-:W-:Y:S01]  /*14a0*/  FADD R11, R11, R8 ;  /* 0x000000080b0b7221 */ /* 0x000fe20000000000 */
[----:B------:R-:W-:Y:S01]  /*14b0*/  FADD R8, R9, R14 ;  /* 0x0000000e09087221 */ /* 0x000fe20000000000 */
[----:B------:R-:W-:Y:S01]  /*14c0*/  FADD R0, R0, R23 ;  /* 0x0000001700007221 */ /* 0x000fe20000000000 */
[----:B------:R-:W-:Y:S01]  /*14d0*/  FADD R17, R18, R17 ;  /* 0x0000001112117221 */ /* 0x000fe20000000000 */
[----:B------:R-:W-:Y:S01]  /*14e0*/  FADD R11, R12, R11 ;  /* 0x0000000b0c0b7221 */ /* 0x000fe20000000000 */
[----:B------:R-:W-:-:S02]  /*14f0*/  FADD R8, R8, R15 ;  /* 0x0000000f08087221 */ /* 0x000fc40000000000 */
[----:B------:R-:W-:Y:S02]  /*1500*/  FADD R0, R0, R17 ;  /* 0x0000001100007221 */ /* 0x000fe40000000000 */
[----:B------:R-:W-:-:S04]  /*1510*/  FADD R11, R11, R8 ;  /* 0x000000080b0b7221 */ /* 0x000fc80000000000 */
[----:B------:R-:W-:-:S04]  /*1520*/  FADD R11, R0, R11 ;  /* 0x0000000b000b7221 */ /* 0x000fc80000000000 */
[----:B------:R-:W-:Y:S01]  /*1530*/  FADD R0, R7, R11 ;  /* 0x0000000b07007221 */ /* 0x000fe20000000000 */
[----:B------:R-:W-:Y:S06]  /*1540*/  @!P0 BRA `(.L_x_605) ;  /* 0x0000000800308947 */ /* 0x000fec0003800000 */
[----:B------:R-:W-:-:S04]  /*1550*/  IADD3 R20, PT, PT, R20, 0x2000, RZ ;  /* 0x0000200014147810 */ /* 0x000fc80007ffe0ff */
[----:B------:R-:W-:-:S13]  /*1560*/  ISETP.GT.AND P0, PT, R20, R21, PT ;  /* 0x000000151400720c */ /* 0x000fda0003f04270 */
[----:B------:R-:W-:Y:S05]  /*1570*/  @!P0 BRA `(.L_x_606) ;  /* 0xfffffffc00808947 */ /* 0x000fea000383ffff */
.L_x_604:
        /* <DEDUP_REMOVED lines=20> */
.L_x_610:
        /* <DEDUP_REMOVED lines=8> */
.L_x_609:
[----:B------:R-:W-:Y:S05]  /*1740*/  BSYNC.RECONVERGENT B2 ;  /* 0x0000000000027941 */ /* 0x000fea0003800200 */
.L_x_608:
[----:B------:R-:W-:Y:S05]  /*1750*/  @!P1 BRA `(.L_x_607) ;  /* 0x0000000400a89947 */ /* 0x000fea0003800000 */
[----:B------:R-:W0:Y:S01]  /*1760*/  LDCU.64 UR4, c[0x0][0x380] ;  /* 0x00007000ff0477ac */ /* 0x000e220008000a00 */
[----:B------:R-:W-:Y:S01]  /*1770*/  IADD3 R5, PT, PT, R11, -R10, RZ ;  /* 0x8000000a0b057210 */ /* 0x000fe20007ffe0ff */
[----:B------:R-:W-:Y:S01]  /*1780*/  BSSY.RECONVERGENT B2, `(.L_x_611) ;  /* 0x000003b000027945 */ /* 0x000fe20003800200 */
[----:B------:R-:W-:Y:S02]  /*1790*/  IADD3 R3, P0, PT, R10, R20, RZ ;  /* 0x000000140a037210 */ /* 0x000fe40007f1e0ff */
[----:B------:R-:W-:Y:S02]  /*17a0*/  ISETP.GT.AND P1, PT, R5, 0x1800, PT ;  /* 0x000018000500780c */ /* 0x000fe40003f24270 */
[----:B------:R-:W-:Y:S02]  /*17b0*/  IADD3.X R6, PT, PT, RZ, RZ, RZ, P0, !PT ;  /* 0x000000ffff067210 */ /* 0x000fe400007fe4ff */
[----:B0-----:R-:W-:-:S04]  /*17c0*/  LEA R4, P0, R3, UR4, 0x2 ;  /* 0x0000000403047c11 */ /* 0x001fc8000f8010ff */
[----:B------:R-:W-:Y:S02]  /*17d0*/  LEA.HI.X R3, R3, UR5, R6, 0x2, P0 ;  /* 0x0000000503037c11 */ /* 0x000fe400080f1406 */
[----:B------:R-:W-:-:S04]  /*17e0*/  IADD3 R4, P0, PT, R4, 0x1000, RZ ;  /* 0x0000100004047810 */ /* 0x000fc80007f1e0ff */
[----:B------:R-:W-:Y:S02]  /*17f0*/  IADD3.X R5, PT, PT, RZ, R3, RZ, P0, !PT ;  /* 0x00000003ff057210 */ /* 0x000fe400007fe4ff */
[----:B------:R-:W-:Y:S02]  /*1800*/  PLOP3.LUT P0, PT, PT, PT, PT, 0x80, 0x8 ;  /* 0x000000000008781c */ /* 0x000fe40003f0f070 */
[----:B------:R-:W-:Y:S01]  /*1810*/  IADD3 R3, PT, PT, R10, R20, RZ ;  /* 0x000000140a037210 */ /* 0x000fe20007ffe0ff */
[----:B------:R-:W-:Y:S10]  /*1820*/  @!P1 BRA `(.L_x_612) ;  /* 0x0000000000c09947 */ /* 0x000ff40003800000 */
[----:B------:R-:W-:Y:S02]  /*1830*/  PLOP3.LUT P0, PT, PT, PT, PT, 0x8, 0x80 ;  /* 0x000000000080781c */ /* 0x000fe40003f0e170 */
[----:B------:R-:W-:-:S11]  /*1840*/  IADD3 R13, PT, PT, R11, -0x1800, RZ ;  /* 0xffffe8000b0d7810 */ /* 0x000fd60007ffe0ff */
.L_x_613:
        /* <DEDUP_REMOVED lines=46> */
.L_x_612:
[----:B------:R-:W-:Y:S05]  /*1b30*/  BSYNC.RECONVERGENT B2 ;  /* 0x0000000000027941 */ /* 0x000fea0003800200 */
.L_x_611:
        /* <DEDUP_REMOVED lines=31> */
.L_x_615:
[----:B------:R-:W-:Y:S05]  /*1d30*/  BSYNC.RECONVERGENT B2 ;  /* 0x0000000000027941 */ /* 0x000fea0003800200 */
.L_x_614:
        /* <DEDUP_REMOVED lines=9> */
[----:B----4-:R-:W-:-:S04]  /*1dd0*/  FADD R0, R0, R3 ;  /* 0x0000000300007221 */ /* 0x010fc80000000000 */
[----:B--2---:R-:W-:-:S04]  /*1de0*/  FADD R0, R0, R9 ;  /* 0x0000000900007221 */ /* 0x004fc80000000000 */
[----:B---3--:R-:W-:-:S07]  /*1df0*/  FADD R0, R0, R11 ;  /* 0x0000000b00007221 */ /* 0x008fce0000000000 */
.L_x_607:
[----:B------:R-:W-:Y:S05]  /*1e00*/  BSYNC.RECONVERGENT B1 ;  /* 0x0000000000017941 */ /* 0x000fea0003800200 */
.L_x_605:
        /* <DEDUP_REMOVED lines=32> */
[----:B---3--:R-:W0:Y:S04]  /*2010*/  LDS.128 R4, [UR4+0x10] ;  /* 0x00001004ff047984 */ /* 0x008e280008000c00 */
        /* <DEDUP_REMOVED lines=19> */
.L_x_588:
        /* <DEDUP_REMOVED lines=12> */
.L_x_618:
[----:B------:R-:W-:Y:S05]  /*2210*/  BSYNC.RECONVERGENT B1 ;  /* 0x0000000000017941 */ /* 0x000fea0003800200 */
.L_x_617:
        /* <DEDUP_REMOVED lines=16> */
.L_x_623:
        /* <DEDUP_REMOVED lines=9> */
.L_x_622:
[----:B------:R-:W-:Y:S05]  /*23b0*/  BSYNC.RECONVERGENT B2 ;  /* 0x0000000000027941 */ /* 0x000fea0003800200 */
.L_x_621:
        /* <DEDUP_REMOVED lines=8> */
.L_x_626:
        /* <DEDUP_REMOVED lines=43> */
.L_x_625:
[----:B------:R-:W-:Y:S05]  /*26f0*/  BSYNC.RECONVERGENT B2 ;  /* 0x0000000000027941 */ /* 0x000fea0003800200 */
.L_x_624:
        /* <DEDUP_REMOVED lines=26> */
.L_x_628:
[----:B------:R-:W-:Y:S05]  /*28a0*/  BSYNC.RECONVERGENT B2 ;  /* 0x0000000000027941 */ /* 0x000fea0003800200 */
.L_x_627:
        /* <DEDUP_REMOVED lines=12> */
.L_x_620:
[----:B------:R-:W-:Y:S05]  /*2970*/  BSYNC.RECONVERGENT B1 ;  /* 0x0000000000017941 */ /* 0x000fea0003800200 */
.L_x_619:
[----:B------:R-:W-:Y:S02]  /*2980*/  ISETP.GE.AND P0, PT, R3, 0x200, PT ;  /* 0x000002000300780c */ /* 0x000fe40003f06270 */
[----:B0----5:R-:W-:-:S11]  /*2990*/  MOV R5, R0 ;  /* 0x0000000000057202 */ /* 0x021fd60000000f00 */
[----:B------:R-:W-:Y:S05]  /*29a0*/  @!P0 BRA `(.L_x_629) ;  /* 0x0000000000d08947 */ /* 0x000fea0003800000 */
[----:B------:R-:W0:Y:S01]  /*29b0*/  S2R R7, SR_LANEID ;  /* 0x0000000000077919 */ /* 0x000e220000000000 */
[----:B------:R-:W1:Y:S02]  /*29c0*/  SHFL.DOWN PT, R0, R5, 0x1, 0x1f ;  /* 0x08201f0005007f89 */ /* 0x000e6400000e0000 */
[----:B-1----:R-:W-:Y:S01]  /*29d0*/  FADD R0, R0, R5 ;  /* 0x0000000500007221 */ /* 0x002fe20000000000 */
[C---:B0-----:R-:W-:Y:S02]  /*29e0*/  ISETP.GT.AND P0, PT, R7.reuse, 0x1e, PT ;  /* 0x0000001e0700780c */ /* 0x041fe40003f04270 */
[----:B------:R-:W-:Y:S02]  /*29f0*/  ISETP.NE.AND P1, PT, R7, RZ, PT ;  /* 0x000000ff0700720c */ /* 0x000fe40003f25270 */
        /* <DEDUP_REMOVED lines=27> */
[----:B--2---:R-:W0:Y:S04]  /*2bb0*/  LDS.128 R4, [UR4+0x10] ;  /* 0x00001004ff047984 */ /* 0x004e280008000c00 */
        /* <DEDUP_REMOVED lines=19> */
.L_x_629:
[----:B------:R-:W0:Y:S01]  /*2cf0*/  S2R R4, SR_LANEID ;  /* 0x0000000000047919 */ /* 0x000e220000000000 */
[----:B------:R-:W-:-:S04]  /*2d00*/  LOP3.LUT R0, R2, 0x3e0, RZ, 0xc0, !PT ;  /* 0x000003e002007812 */ /* 0x000fc800078ec0ff */
[----:B------:R-:W-:Y:S02]  /*2d10*/  IADD3 R6, PT, PT, R0, 0x20, RZ ;  /* 0x0000002000067810 */ /* 0x000fe40007ffe0ff */
[----:B------:R-:W-:Y:S02]  /*2d20*/  LOP3.LUT R0, RZ, R0, RZ, 0x33, !PT ;  /* 0x00000000ff007212 */ /* 0x000fe400078e33ff */
[-C--:B------:R-:W-:Y:S02]  /*2d30*/  ISETP.GT.AND P0, PT, R6, R3.reuse, PT ;  /* 0x000000030600720c */ /* 0x080fe40003f04270 */
[----:B------:R-:W-:-:S04]  /*2d40*/  IADD3 R0, PT, PT, R0, R3, RZ ;  /* 0x0000000300007210 */ /* 0x000fc80007ffe0ff */
[----:B------:R-:W-:-:S05]  /*2d50*/  SEL R6, R0, 0x1f, P0 ;  /* 0x0000001f00067807 */ /* 0x000fca0000000000 */
[----:B------:R-:W1:Y:S01]  /*2d60*/  SHFL.DOWN PT, R0, R5, 0x1, R6 ;  /* 0x0820000005007989 */ /* 0x000e6200000e0006 */
[C---:B0-----:R-:W-:Y:S02]  /*2d70*/  ISETP.GE.AND P0, PT, R4.reuse, R6, PT ;  /* 0x000000060400720c */ /* 0x041fe40003f06270 */
[C---:B------:R-:W-:Y:S02]  /*2d80*/  IADD3 R7, PT, PT, R4.reuse, 0x2, RZ ;  /* 0x0000000204077810 */ /* 0x040fe40007ffe0ff */
[----:B------:R-:W-:-:S09]  /*2d90*/  ISETP.NE.AND P1, PT, R4, RZ, PT ;  /* 0x000000ff0400720c */ /* 0x000fd20003f25270 */
[----:B-1----:R-:W-:Y:S01]  /*2da0*/  @!P0 FADD R5, R0, R5 ;  /* 0x0000000500058221 */ /* 0x002fe20000000000 */
[-C--:B------:R-:W-:Y:S02]  /*2db0*/  ISETP.GT.AND P0, PT, R7, R6.reuse, PT ;  /* 0x000000060700720c */ /* 0x080fe40003f04270 */
[----:B------:R-:W-:Y:S01]  /*2dc0*/  IADD3 R7, PT, PT, R4, 0x4, RZ ;  /* 0x0000000404077810 */ /* 0x000fe20007ffe0ff */
[----:B------:R-:W0:Y:S01]  /*2dd0*/  @!P1 S2R R8, SR_CgaCtaId ;  /* 0x0000000000089919 */ /* 0x000e220000008800 */
        /* <DEDUP_REMOVED lines=31> */
[----:B-1----:R-:W1:Y:S04]  /*2fd0*/  LDS.128 R4, [UR4+0x20] ;  /* 0x00002004ff047984 */ /* 0x002e680008000c00 */
        /* <DEDUP_REMOVED lines=29> */
.L_x_616:
        /* <DEDUP_REMOVED lines=28> */
[----:B------:R-:W-:Y:S02]  /*3370*/  HFMA2 R11, -RZ, RZ, 0, 0.0078125 ;  /* 0x00002000ff0b7431 */ /* 0x000fe400000001ff */
[----:B------:R-:W-:-:S04]  /*3380*/  FADD R15, R14, R15 ;  /* 0x0000000f0e0f7221 */ /* 0x000fc80000000000 */
        /* <DEDUP_REMOVED lines=10> */
.L_x_632:
[----:B------:R-:W-:-:S05]  /*3430*/  IMAD.WIDE R2, R11, 0x4, R4 ;  /* 0x000000040b027825 */ /* 0x000fca00078e0204 */
        /* <DEDUP_REMOVED lines=15> */
[----:B------:R0:W5:Y:S02]  /*3530*/  LDG.E.CONSTANT R18, desc[UR6][R2.64+0x7800] ;  /* 0x0078000602127981 */ /* 0x000164000c1e9900 */
[----:B0-----:R-:W-:-:S04]  /*3540*/  MOV R3, R7 ;  /* 0x0000000700037202 */ /* 0x001fc80000000f00 */
[----:B------:R-:W-:-:S04]  /*3550*/  IADD3 R2, PT, PT, -R11, R3, RZ ;  /* 0x000000030b027210 */ /* 0x000fc80007ffe1ff */
[----:B------:R-:W-:Y:S01]  /*3560*/  ISETP.GE.AND P0, PT, R2, 0x2000, PT ;  /* 0x000020000200780c */ /* 0x000fe20003f06270 */
        /* <DEDUP_REMOVED lines=13> */
[----:B------:R-:W-:-:S04]  /*3640*/  FADD R15, R15, R12 ;  /* 0x0000000c0f0f7221 */ /* 0x000fc80000000000 */
[----:B------:R-:W-:-:S04]  /*3650*/  FADD R15, R0, R15 ;  /* 0x0000000f000f7221 */ /* 0x000fc80000000000 */
[----:B------:R-:W-:Y:S01]  /*3660*/  FADD R0, R18, R15 ;  /* 0x0000000f12007221 */ /* 0x000fe20000000000 */
[----:B------:R-:W-:Y:S06]  /*3670*/  @!P0 BRA `(.L_x_631) ;  /* 0x0000000800308947 */ /* 0x000fec0003800000 */
[----:B------:R-:W-:-:S04]  /*3680*/  IADD3 R11, PT, PT, R11, 0x2000, RZ ;  /* 0x000020000b0b7810 */ /* 0x000fc80007ffe0ff */
[----:B------:R-:W-:-:S13]  /*3690*/  ISETP.GT.AND P0, PT, R11, R6, PT ;  /* 0x000000060b00720c */ /* 0x000fda0003f04270 */
[----:B------:R-:W-:Y:S05]  /*36a0*/  @!P0 BRA `(.L_x_632) ;  /* 0xfffffffc00608947 */ /* 0x000fea000383ffff */
.L_x_630:
        /* <DEDUP_REMOVED lines=20> */
.L_x_636:
        /* <DEDUP_REMOVED lines=8> */
.L_x_635:
[----:B------:R-:W-:Y:S05]  /*3870*/  BSYNC.RECONVERGENT B2 ;  /* 0x0000000000027941 */ /* 0x000fea0003800200 */
.L_x_634:
        /* <DEDUP_REMOVED lines=16> */
.L_x_639:
        /* <DEDUP_REMOVED lines=46> */
.L_x_638:
[----:B------:R-:W-:Y:S05]  /*3c60*/  BSYNC.RECONVERGENT B2 ;  /* 0x0000000000027941 */ /* 0x000fea0003800200 */
.L_x_637:
        /* <DEDUP_REMOVED lines=31> */
.L_x_641:
[----:B------:R-:W-:Y:S05]  /*3e60*/  BSYNC.RECONVERGENT B2 ;  /* 0x0000000000027941 */ /* 0x000fea0003800200 */
.L_x_640:
        /* <DEDUP_REMOVED lines=12> */
.L_x_633:
[----:B------:R-:W-:Y:S05]  /*3f30*/  BSYNC.RECONVERGENT B1 ;  /* 0x0000000000017941 */ /* 0x000fea0003800200 */
.L_x_631:
        /* <DEDUP_REMOVED lines=50> */
[----:B------:R-:W-:-:S07]  /*4260*/  FADD R0, R18, R19 ;  /* 0x0000001312007221 */ /* 0x000fce0000000000 */
.L_x_603:
[----:B------:R-:W-:Y:S05]  /*4270*/  BSYNC.RECONVERGENT B0 ;  /* 0x0000000000007941 */ /* 0x000fea0003800200 */
.L_x_587:
[----:B------:R-:W-:Y:S05]  /*4280*/  @P0 EXIT ;  /* 0x000000000000094d */ /* 0x000fea0003800000 */
[----:B0-23--:R-:W0:Y:S01]  /*4290*/  LDC.64 R2, c[0x0][0x388] ;  /* 0x0000e200ff027b82 */ /* 0x00de220000000a00 */
[----:B------:R-:W4:Y:S02]  /*42a0*/  LDCU UR4, c[0x0][0x398] ;  /* 0x00007300ff0477ac */ /* 0x000f240008000800 */
[----:B----4-:R-:W-:-:S05]  /*42b0*/  FADD R5, R0, UR4 ;  /* 0x0000000400057e21 */ /* 0x010fca0008000000 */
[----:B0-----:R-:W-:Y:S01]  /*42c0*/  STG.E desc[UR6][R2.64], R5 ;  /* 0x0000000502007986 */ /* 0x001fe2000c101906 */
[----:B------:R-:W-:Y:S05]  /*42d0*/  EXIT ;  /* 0x000000000000794d */ /* 0x000fea0003800000 */
.L_x_642:
        /* <DEDUP_REMOVED lines=10> */
.L_x_902:


//--------------------- .text._ZN3cub18CUB_300001_SM_10006detail6reduce18DeviceReduceKernelINS2_10policy_hubIfjN4cuda3std3__44plusIfEEE10Policy1000EN6thrust24THRUST_300001_SM_1000_NS6detail15normal_iteratorINSD_10device_ptrIfEEEEjS9_f6squareIfEEEvT0_PT3_T1_NS0_13GridEvenShareISO_EET2_T4_ --------------------------
	.section	.text._ZN3cub18CUB_300001_SM_10006detail6reduce18DeviceReduceKernelINS2_10policy_hubIfjN4cuda3std3__44plusIfEEE10Policy1000EN6thrust24THRUST_300001_SM_1000_NS6detail15normal_iteratorINSD_10device_ptrIfEEEEjS9_f6squareIfEEEvT0_PT3_T1_NS0_13GridEvenShareISO_EET2_T4_,"ax",@progbits
	.align	128
        .global         _ZN3cub18CUB_300001_SM_10006detail6reduce18DeviceReduceKernelINS2_10policy_hubIfjN4cuda3std3__44plusIfEEE10Policy1000EN6thrust24THRUST_300001_SM_1000_NS6detail15normal_iteratorINSD_10device_ptrIfEEEEjS9_f6squareIfEEEvT0_PT3_T1_NS0_13GridEvenShareISO_EET2_T4_
        .type           _ZN3cub18CUB_300001_SM_10006detail6reduce18DeviceReduceKernelINS2_10policy_hubIfjN4cuda3std3__44plusIfEEE10Policy1000EN6thrust24THRUST_300001_SM_1000_NS6detail15normal_iteratorINSD_10device_ptrIfEEEEjS9_f6squareIfEEEvT0_PT3_T1_NS0_13GridEvenShareISO_EET2_T4_,@function
        .size           _ZN3cub18CUB_300001_SM_10006detail6reduce18DeviceReduceKernelINS2_10policy_hubIfjN4cuda3std3__44plusIfEEE10Policy1000EN6thrust24THRUST_300001_SM_1000_NS6detail15normal_iteratorINSD_10device_ptrIfEEEEjS9_f6squareIfEEEvT0_PT3_T1_NS0_13GridEvenShareISO_EET2_T4_,(.L_x_903 - _ZN3cub18CUB_300001_SM_10006detail6reduce18DeviceReduceKernelINS2_10policy_hubIfjN4cuda3std3__44plusIfEEE10Policy1000EN6thrust24THRUST_300001_SM_1000_NS6detail15normal_iteratorINSD_10device_ptrIfEEEEjS9_f6squareIfEEEvT0_PT3_T1_NS0_13GridEvenShareISO_EET2_T4_)
        .other          _ZN3cub18CUB_300001_SM_10006detail6reduce18DeviceReduceKernelINS2_10policy_hubIfjN4cuda3std3__44plusIfEEE10Policy1000EN6thrust24THRUST_300001_SM_1000_NS6detail15normal_iteratorINSD_10device_ptrIfEEEEjS9_f6squareIfEEEvT0_PT3_T1_NS0_13GridEvenShareISO_EET2_T4_,@"STO_CUDA_ENTRY STV_DEFAULT"
_ZN3cub18CUB_300001_SM_10006detail6reduce18DeviceReduceKernelINS2_10policy_hubIfjN4cuda3std3__44plusIfEEE10Policy1000EN6thrust24THRUST_300001_SM_1000_NS6detail15normal_iteratorINSD_10device_ptrIfEEEEjS9_f6squareIfEEEvT0_PT3_T1_NS0_13GridEvenShareISO_EET2_T4_:
.text._ZN3cub18CUB_300001_SM_10006detail6reduce18DeviceReduceKernelINS2_10policy_hubIfjN4cuda3std3__44plusIfEEE10Policy1000EN6thrust24THRUST_300001_SM_1000_NS6detail15normal_iteratorINSD_10device_ptrIfEEEEjS9_f6squareIfEEEvT0_PT3_T1_NS0_13GridEvenShareISO_EET2_T4_:
[----:B------:R-:W-:Y:S01]  /*0000*/  LDC R1, c[0x0][0x37c] ;  /* 0x0000df00ff017b82 */ /* 0x000fe20000000800 */
[----:B------:R-:W0:Y:S07]  /*0010*/  S2R R3, SR_CTAID.X ;  /* 0x0000000000037919 */ /* 0x000e2e0000002500 */
[----:B------:R-:W1:Y:S01]  /*0020*/  LDC.64 R8, c[0x0][0x3a8] ;  /* 0x0000ea00ff087b82 */ /* 0x000e620000000a00 */
[----:B------:R-:W2:Y:S01]  /*0030*/  LDCU.64 UR6, c[0x0][0x358] ;  /* 0x00006b00ff0677ac */ /* 0x000ea20008000a00 */
[----:B------:R-:W-:Y:S01]  /*0040*/  BSSY.RECONVERGENT B0, `(.L_x_643) ;  /* 0x000028b000007945 */ /* 0x000fe20003800200 */
[----:B-1----:R-:W-:Y:S01]  /*0050*/  SHF.L.U32 R11, R9, 0xd, RZ ;  /* 0x0000000d090b7819 */ /* 0x002fe200000006ff */
[----:B0-----:R-:W-:-:S05]  /*0060*/  IMAD R0, R3, -0x2000, R8 ;  /* 0xffffe00003007824 */ /* 0x001fca00078e0208 */
[----:B------:R-:W-:-:S13]  /*0070*/  ISETP.GT.U32.AND P0, PT, R0, 0x1fff, PT ;  /* 0x00001fff0000780c */ /* 0x000fda0003f04070 */
[----:B--2---:R-:W-:Y:S05]  /*0080*/  @P0 BRA `(.L_x_644) ;  /* 0x0000001000d80947 */ /* 0x004fea0003800000 */
[----:B------:R-:W0:Y:S01]  /*0090*/  S2R R2, SR_TID.X ;  /* 0x0000000000027919 */ /* 0x000e220000002100 */
[----:B------:R-:W-:Y:S01]  /*00a0*/  BSSY.RECONVERGENT B1, `(.L_x_645) ;  /* 0x000000b000017945 */ /* 0x000fe20003800200 */
[----:B------:R-:W-:Y:S01]  /*00b0*/  HFMA2 R14, -RZ, RZ, 0, 0 ;  /* 0x00000000ff0e7431 */ /* 0x000fe200000001ff */
[----:B0-----:R-:W-:Y:S02]  /*00c0*/  ISETP.GE.U32.AND P0, PT, R2, R0, PT ;  /* 0x000000000200720c */ /* 0x001fe40003f06070 */
[----:B------:R-:W-:-:S11]  /*00d0*/  MOV R4, R2 ;  /* 0x0000000200047202 */ /* 0x000fd60000000f00 */
[----:B------:R-:W-:Y:S05]  /*00e0*/  @P0 BRA `(.L_x_646) ;  /* 0x0000000000180947 */ /* 0x000fea0003800000 */
[----:B------:R-:W0:Y:S01]  /*00f0*/  LDC.64 R6, c[0x0][0x380] ;  /* 0x0000e000ff067b82 */ /* 0x000e220000000a00 */
[----:B------:R-:W-:-:S05]  /*0100*/  LEA R5, R3, R2, 0xd ;  /* 0x0000000203057211 */ /* 0x000fca00078e68ff */
[----:B0-----:R-:W-:-:S06]  /*0110*/  IMAD.WIDE.U32 R6, R5, 0x4, R6 ;  /* 0x0000000405067825 */ /* 0x001fcc00078e0006 */
[----:B------:R-:W2:Y:S01]  /*0120*/  LDG.E R6, desc[UR6][R6.64] ;  /* 0x0000000606067981 */ /* 0x000ea2000c1e1900 */
[----:B------:R-:W-:Y:S01]  /*0130*/  IADD3 R4, PT, PT, R2, 0x200, RZ ;  /* 0x0000020002047810 */ /* 0x000fe20007ffe0ff */
[----:B--2---:R-:W-:-:S07]  /*0140*/  FMUL R14, R6, R6 ;  /* 0x00000006060e7220 */ /* 0x004fce0000400000 */
.L_x_646:
[----:B------:R-:W-:Y:S05]  /*0150*/  BSYNC.RECONVERGENT B1 ;  /* 0x0000000000017941 */ /* 0x000fea0003800200 */
.L_x_645:
[----:B------:R-:W-:Y:S01]  /*0160*/  ISETP.GE.U32.AND P0, PT, R4, R0, PT ;  /* 0x000000000400720c */ /* 0x000fe20003f06070 */
[----:B------:R-:W-:-:S12]  /*0170*/  BSSY.RECONVERGENT B1, `(.L_x_647) ;  /* 0x00000a5000017945 */ /* 0x000fd80003800200 */
[----:B------:R-:W-:Y:S05]  /*0180*/  @P0 BRA `(.L_x_648) ;  /* 0x00000008008c0947 */ /* 0x000fea0003800000 */
[----:B------:R-:W-:Y:S01]  /*0190*/  LOP3.LUT R5, RZ, R4, RZ, 0x33, !PT ;  /* 0x00000004ff057212 */ /* 0x000fe200078e33ff */
[----:B------:R-:W-:Y:S03]  /*01a0*/  BSSY.RECONVERGENT B2, `(.L_x_649) ;  /* 0x0000053000027945 */ /* 0x000fe60003800200 */
[----:B------:R-:W-:-:S05]  /*01b0*/  IADD3 R8, PT, PT, R5, R8, RZ ;  /* 0x0000000805087210 */ /* 0x000fca0007ffe0ff */
[----:B------:R-:W-:-:S05]  /*01c0*/  IMAD R8, R3, -0x2000, R8 ;  /* 0xffffe00003087824 */ /* 0x000fca00078e0208 */
[C---:B------:R-:W-:Y:S02]  /*01d0*/  ISETP.GE.U32.AND P0, PT, R8.reuse, 0x1e00, PT ;  /* 0x00001e000800780c */ /* 0x040fe40003f06070 */
[----:B------:R-:W-:-:S04]  /*01e0*/  LEA.HI R5, R8, 0x1, RZ, 0x17 ;  /* 0x0000000108057811 */ /* 0x000fc800078fb8ff */
[----:B------:R-:W-:-:S07]  /*01f0*/  LOP3.LUT R6, R5, 0xf, RZ, 0xc0, !PT ;  /* 0x0000000f05067812 */ /* 0x000fce00078ec0ff */
[----:B------:R-:W-:Y:S05]  /*0200*/  @!P0 BRA `(.L_x_650) ;  /* 0x0000000400308947 */ /* 0x000fea0003800000 */
[----:B------:R-:W-:Y:S01]  /*0210*/  LOP3.LUT R8, R5, 0xfffff0, RZ, 0xc0, !PT ;  /* 0x00fffff005087812 */ /* 0x000fe200078ec0ff */
[----:B------:R-:W-:Y:S01]  /*0220*/  BSSY.RECONVERGENT B3, `(.L_x_651) ;  /* 0x0000049000037945 */ /* 0x000fe20003800200 */
[----:B------:R-:W-:Y:S02]  /*0230*/  LOP3.LUT R7, R4, 0x1000, RZ, 0xfc, !PT ;  /* 0x0000100004077812 */ /* 0x000fe400078efcff */
[----:B------:R-:W-:Y:S02]  /*0240*/  LEA R4, R3, R4, 0xd ;  /* 0x0000000403047211 */ /* 0x000fe400078e68ff */
[----:B------:R-:W-:-:S07]  /*0250*/  IADD3 R8, PT, PT, -R8, RZ, RZ ;  /* 0x000000ff08087210 */ /* 0x000fce0007ffe1ff */
.L_x_652:
[----:B------:R-:W0:Y:S02]  /*0260*/  LDC.64 R12, c[0x0][0x380] ;  /* 0x0000e000ff0c7b82 */ /* 0x000e240000000a00 */
[----:B0-----:R-:W-:-:S05]  /*0270*/  IMAD.WIDE.U32 R22, R4, 0x4, R12 ;  /* 0x0000000404167825 */ /* 0x001fca00078e000c */
[----:B------:R0:W2:Y:S01]  /*0280*/  LDG.E R9, desc[UR6][R22.64] ;  /* 0x0000000616097981 */ /* 0x0000a2000c1e1900 */
[C---:B------:R-:W-:Y:S02]  /*0290*/  IADD3 R11, PT, PT, R4.reuse, 0x200, RZ ;  /* 0x00000200040b7810 */ /* 0x040fe40007ffe0ff */
[C---:B------:R-:W-:Y:S02]  /*02a0*/  IADD3 R21, PT, PT, R4.reuse, 0x400, RZ ;  /* 0x0000040004157810 */ /* 0x040fe40007ffe0ff */
[C---:B------:R-:W-:Y:S01]  /*02b0*/  IADD3 R17, PT, PT, R4.reuse, 0x600, RZ ;  /* 0x0000060004117810 */ /* 0x040fe20007ffe0ff */
[----:B------:R-:W-:Y:S01]  /*02c0*/  IMAD.WIDE.U32 R10, R11, 0x4, R12 ;  /* 0x000000040b0a7825 */ /* 0x000fe200078e000c */
[----:B------:R-:W-:-:S03]  /*02d0*/  IADD3 R19, PT, PT, R4, 0x800, RZ ;  /* 0x0000080004137810 */ /* 0x000fc60007ffe0ff */
[--C-:B------:R-:W-:Y:S02]  /*02e0*/  IMAD.WIDE.U32 R20, R21, 0x4, R12.reuse ;  /* 0x0000000415147825 */ /* 0x100fe400078e000c */
[----:B------:R1:W3:Y:S01]  /*02f0*/  LDG.E R10, desc[UR6][R10.64] ;  /* 0x000000060a0a7981 */ /* 0x0002e2000c1e1900 */
[C---:B------:R-:W-:Y:S01]  /*0300*/  IADD3 R15, PT, PT, R4.reuse, 0xa00, RZ ;  /* 0x00000a00040f7810 */ /* 0x040fe20007ffe0ff */
[--C-:B------:R-:W-:Y:S01]  /*0310*/  IMAD.WIDE.U32 R16, R17, 0x4, R12.reuse ;  /* 0x0000000411107825 */ /* 0x100fe200078e000c */
[----:B------:R-:W-:Y:S01]  /*0320*/  IADD3 R25, PT, PT, R4, 0xc00, RZ ;  /* 0x00000c0004197810 */ /* 0x000fe20007ffe0ff */
[----:B------:R4:W5:Y:S02]  /*0330*/  LDG.E R29, desc[UR6][R20.64] ;  /* 0x00000006141d7981 */ /* 0x000964000c1e1900 */
[--C-:B------:R-:W-:Y:S02]  /*0340*/  IMAD.WIDE.U32 R18, R19, 0x4, R12.reuse ;  /* 0x0000000413127825 */ /* 0x100fe400078e000c */
[----:B------:R4:W5:Y:S02]  /*0350*/  LDG.E R28, desc[UR6][R16.64] ;  /* 0x00000006101c7981 */ /* 0x000964000c1e1900 */
[----:B0-----:R-:W-:-:S02]  /*0360*/  IMAD.WIDE.U32 R22, R15, 0x4, R12 ;  /* 0x000000040f167825 */ /* 0x001fc400078e000c */
[----:B------:R-:W5:Y:S01]  /*0370*/  LDG.E R27, desc[UR6][R18.64] ;  /* 0x00000006121b7981 */ /* 0x000f62000c1e1900 */
[C---:B-1----:R-:W-:Y:S01]  /*0380*/  IADD3 R11, PT, PT, R4.reuse, 0xe00, RZ ;  /* 0x00000e00040b7810 */ /* 0x042fe20007ffe0ff */
[--C-:B----4-:R-:W-:Y:S02]  /*0390*/  IMAD.WIDE.U32 R20, R25, 0x4, R12.reuse ;  /* 0x0000000419147825 */ /* 0x110fe400078e000c */
[----:B------:R0:W4:Y:S01]  /*03a0*/  LDG.E R26, desc[UR6][R22.64] ;  /* 0x00000006161a7981 */ /* 0x000122000c1e1900 */
[C---:B------:R-:W-:Y:S01]  /*03b0*/  IADD3 R15, PT, PT, R4.reuse, 0x1000, RZ ;  /* 0x00001000040f7810 */ /* 0x040fe20007ffe0ff */
[----:B------:R-:W-:Y:S01]  /*03c0*/  IMAD.WIDE.U32 R16, R11, 0x4, R12 ;  /* 0x000000040b107825 */ /* 0x000fe200078e000c */
[C---:B------:R-:W-:Y:S01]  /*03d0*/  IADD3 R24, PT, PT, R4.reuse, 0x1200, RZ ;  /* 0x0000120004187810 */ /* 0x040fe20007ffe0ff */
[----:B------:R1:W4:Y:S01]  /*03e0*/  LDG.E R25, desc[UR6][R20.64] ;  /* 0x0000000614197981 */ /* 0x000322000c1e1900 */
[----:B------:R-:W-:-:S03]  /*03f0*/  IADD3 R11, PT, PT, R4, 0x1400, RZ ;  /* 0x00001400040b7810 */ /* 0x000fc60007ffe0ff */
[--C-:B0-----:R-:W-:Y:S02]  /*0400*/  IMAD.WIDE.U32 R22, R24, 0x4, R12.reuse ;  /* 0x0000000418167825 */ /* 0x101fe400078e000c */
[----:B------:R0:W4:Y:S02]  /*0410*/  LDG.E R24, desc[UR6][R16.64] ;  /* 0x0000000610187981 */ /* 0x000124000c1e1900 */
[--C-:B-1----:R-:W-:Y:S01]  /*0420*/  IMAD.WIDE.U32 R20, R15, 0x4, R12.reuse ;  /* 0x000000040f147825 */ /* 0x102fe200078e000c */
[C---:B------:R-:W-:Y:S01]  /*0430*/  IADD3 R15, PT, PT, R4.reuse, 0x1600, RZ ;  /* 0x00001600040f7810 */ /* 0x040fe20007ffe0ff */
[----:B------:R1:W4:Y:S04]  /*0440*/  LDG.E R18, desc[UR6][R22.64] ;  /* 0x0000000616127981 */ /* 0x000328000c1e1900 */
[----:B------:R1:W4:Y:S01]  /*0450*/  LDG.E R19, desc[UR6][R20.64] ;  /* 0x0000000614137981 */ /* 0x000322000c1e1900 */
[----:B0-----:R-:W-:Y:S01]  /*0460*/  IMAD.WIDE.U32 R16, R11, 0x4, R12 ;  /* 0x000000040b107825 */ /* 0x001fe200078e000c */
[----:B-1----:R-:W-:-:S04]  /*0470*/  IADD3 R23, PT, PT, R4, 0x1800, RZ ;  /* 0x0000180004177810 */ /* 0x002fc80007ffe0ff */
[----:B------:R0:W4:Y:S01]  /*0480*/  LDG.E R11, desc[UR6][R16.64] ;  /* 0x00000006100b7981 */ /* 0x000122000c1e1900 */
[C---:B------:R-:W-:Y:S01]  /*0490*/  IADD3 R21, PT, PT, R4.reuse, 0x1a00, RZ ;  /* 0x00001a0004157810 */ /* 0x040fe20007ffe0ff */
[----:B0-----:R-:W-:Y:S01]  /*04a0*/  IMAD.WIDE.U32 R16, R23, 0x4, R12 ;  /* 0x0000000417107825 */ /* 0x001fe200078e000c */
[----:B------:R-:W-:-:S03]  /*04b0*/  IADD3 R23, PT, PT, R4, 0x1c00, RZ ;  /* 0x00001c0004177810 */ /* 0x000fc60007ffe0ff */
[--C-:B------:R-:W-:Y:S02]  /*04c0*/  IMAD.WIDE.U32 R20, R21, 0x4, R12.reuse ;  /* 0x0000000415147825 */ /* 0x100fe400078e000c */
[----:B------:R-:W4:Y:S02]  /*04d0*/  LDG.E R16, desc[UR6][R16.64] ;  /* 0x0000000610107981 */ /* 0x000f24000c1e1900 */
[----:B------:R-:W-:Y:S02]  /*04e0*/  IMAD.WIDE.U32 R22, R23, 0x4, R12 ;  /* 0x0000000417167825 */ /* 0x000fe400078e000c */
[----:B------:R-:W4:Y:S04]  /*04f0*/  LDG.E R20, desc[UR6][R20.64] ;  /* 0x0000000614147981 */ /* 0x000f28000c1e1900 */
[----:B------:R-:W4:Y:S01]  /*0500*/  LDG.E R22, desc[UR6][R22.64] ;  /* 0x0000000616167981 */ /* 0x000f22000c1e1900 */
[----:B--2---:R-:W-:Y:S01]  /*0510*/  FFMA R9, R9, R9, R14 ;  /* 0x0000000909097223 */ /* 0x004fe2000000000e */
[----:B------:R-:W-:-:S06]  /*0520*/  IMAD.WIDE.U32 R14, R15, 0x4, R12 ;  /* 0x000000040f0e7825 */ /* 0x000fcc00078e000c */
[----:B------:R0:W2:Y:S02]  /*0530*/  LDG.E R14, desc[UR6][R14.64] ;  /* 0x000000060e0e7981 */ /* 0x0000a4000c1e1900 */
[----:B0-----:R-:W-:-:S05]  /*0540*/  IADD3 R15, PT, PT, R4, 0x1e00, RZ ;  /* 0x00001e00040f7810 */ /* 0x001fca0007ffe0ff */
[----:B------:R-:W-:-:S06]  /*0550*/  IMAD.WIDE.U32 R12, R15, 0x4, R12 ;  /* 0x000000040f0c7825 */ /* 0x000fcc00078e000c */
[----:B------:R-:W2:Y:S01]  /*0560*/  LDG.E R12, desc[UR6][R12.64] ;  /* 0x000000060c0c7981 */ /* 0x000ea2000c1e1900 */
[----:B---3--:R-:W-:-:S04]  /*0570*/  FFMA R10, R10, R10, R9 ;  /* 0x0000000a0a0a7223 */ /* 0x008fc80000000009 */
[----:B-----5:R-:W-:-:S04]  /*0580*/  FFMA R29, R29, R29, R10 ;  /* 0x0000001d1d1d7223 */ /* 0x020fc8000000000a */
[----:B------:R-:W-:-:S04]  /*0590*/  FFMA R28, R28, R28, R29 ;  /* 0x0000001c1c1c7223 */ /* 0x000fc8000000001d */
[----:B------:R-:W-:-:S04]  /*05a0*/  FFMA R27, R27, R27, R28 ;  /* 0x0000001b1b1b7223 */ /* 0x000fc8000000001c */
[----:B----4-:R-:W-:-:S04]  /*05b0*/  FFMA R26, R26, R26, R27 ;  /* 0x0000001a1a1a7223 */ /* 0x010fc8000000001b */
[----:B------:R-:W-:-:S04]  /*05c0*/  FFMA R25, R25, R25, R26 ;  /* 0x0000001919197223 */ /* 0x000fc8000000001a */
[----:B------:R-:W-:-:S04]  /*05d0*/  FFMA R24, R24, R24, R25 ;  /* 0x0000001818187223 */ /* 0x000fc80000000019 */
[----:B------:R-:W-:-:S04]  /*05e0*/  FFMA R19, R19, R19, R24 ;  /* 0x0000001313137223 */ /* 0x000fc80000000018 */
[----:B------:R-:W-:Y:S01]  /*05f0*/  FFMA R18, R18, R18, R19 ;  /* 0x0000001212127223 */ /* 0x000fe20000000013 */
[----:B------:R-:W-:-:S03]  /*0600*/  IADD3 R8, PT, PT, R8, 0x10, RZ ;  /* 0x0000001008087810 */ /* 0x000fc60007ffe0ff */
[----:B------:R-:W-:Y:S01]  /*0610*/  FFMA R11, R11, R11, R18 ;  /* 0x0000000b0b0b7223 */ /* 0x000fe20000000012 */
[----:B------:R-:W-:Y:S02]  /*0620*/  ISETP.NE.AND P0, PT, R8, RZ, PT ;  /* 0x000000ff0800720c */ /* 0x000fe40003f05270 */
[----:B------:R-:W-:Y:S02]  /*0630*/  IADD3 R7, PT, PT, R7, 0x2000, RZ ;  /* 0x0000200007077810 */ /* 0x000fe40007ffe0ff */
[----:B------:R-:W-:Y:S01]  /*0640*/  IADD3 R4, PT, PT, R4, 0x2000, RZ ;  /* 0x0000200004047810 */ /* 0x000fe20007ffe0ff */
[----:B--2---:R-:W-:-:S04]  /*0650*/  FFMA R11, R14, R14, R11 ;  /* 0x0000000e0e0b7223 */ /* 0x004fc8000000000b */
[----:B------:R-:W-:-:S04]  /*0660*/  FFMA R11, R16, R16, R11 ;  /* 0x00000010100b7223 */ /* 0x000fc8000000000b */
[----:B------:R-:W-:-:S04]  /*0670*/  FFMA R11, R20, R20, R11 ;  /* 0x00000014140b7223 */ /* 0x000fc8000000000b */
[----:B------:R-:W-:-:S04]  /*0680*/  FFMA R11, R22, R22, R11 ;  /* 0x00000016160b7223 */ /* 0x000fc8000000000b */
[----:B------:R-:W-:Y:S01]  /*0690*/  FFMA R14, R12, R12, R11 ;  /* 0x0000000c0c0e7223 */ /* 0x000fe2000000000b */
[----:B------:R-:W-:Y:S06]  /*06a0*/  @P0 BRA `(.L_x_652) ;  /* 0xfffffff800ec0947 */ /* 0x000fec000383ffff */
[----:B------:R-:W-:Y:S05]  /*06b0*/  BSYNC.RECONVERGENT B3 ;  /* 0x0000000000037941 */ /* 0x000fea0003800200 */
.L_x_651:
[----:B------:R-:W-:-:S07]  /*06c0*/  IADD3 R4, PT, PT, R7, -0x1000, RZ ;  /* 0xfffff00007047810 */ /* 0x000fce0007ffe0ff */
.L_x_650:
[----:B------:R-:W-:Y:S05]  /*06d0*/  BSYNC.RECONVERGENT B2 ;  /* 0x0000000000027941 */ /* 0x000fea0003800200 */
.L_x_649:
[----:B------:R-:W-:-:S13]  /*06e0*/  ISETP.NE.AND P0, PT, R6, RZ, PT ;  /* 0x000000ff0600720c */ /* 0x000fda0003f05270 */
[----:B------:R-:W-:Y:S05]  /*06f0*/  @!P0 BRA `(.L_x_648) ;  /* 0x0000000400308947 */ /* 0x000fea0003800000 */
[----:B------:R-:W-:Y:S01]  /*0700*/  ISETP.GE.U32.AND P0, PT, R6, 0x8, PT ;  /* 0x000000080600780c */ /* 0x000fe20003f06070 */
[----:B------:R-:W-:Y:S01]  /*0710*/  BSSY.RECONVERGENT B2, `(.L_x_653) ;  /* 0x0000026000027945 */ /* 0x000fe20003800200 */
[----:B------:R-:W-:-:S04]  /*0720*/  LOP3.LUT R22, R5, 0x7, RZ, 0xc0, !PT ;  /* 0x0000000705167812 */ /* 0x000fc800078ec0ff */
[----:B------:R-:W-:-:S07]  /*0730*/  ISETP.NE.AND P1, PT, R22, RZ, PT ;  /* 0x000000ff1600720c */ /* 0x000fce0003f25270 */
[----:B------:R-:W-:Y:S06]  /*0740*/  @!P0 BRA `(.L_x_654) ;  /* 0x0000000000888947 */ /* 0x000fec0003800000 */
[----:B------:R-:W0:Y:S01]  /*0750*/  LDC.64 R6, c[0x0][0x380] ;  /* 0x0000e000ff067b82 */ /* 0x000e220000000a00 */
[----:B------:R-:W-:-:S04]  /*0760*/  LEA R19, R3, R4, 0xd ;  /* 0x0000000403137211 */ /* 0x000fc800078e68ff */
[C---:B------:R-:W-:Y:S02]  /*0770*/  IADD3 R17, PT, PT, R19.reuse, 0x200, RZ ;  /* 0x0000020013117810 */ /* 0x040fe40007ffe0ff */
[C---:B------:R-:W-:Y:S02]  /*0780*/  IADD3 R21, PT, PT, R19.reuse, 0x400, RZ ;  /* 0x0000040013157810 */ /* 0x040fe40007ffe0ff */
[C---:B------:R-:W-:Y:S02]  /*0790*/  IADD3 R13, PT, PT, R19.reuse, 0x600, RZ ;  /* 0x00000600130d7810 */ /* 0x040fe40007ffe0ff */
[C---:B------:R-:W-:Y:S01]  /*07a0*/  IADD3 R9, PT, PT, R19.reuse, 0x800, RZ ;  /* 0x0000080013097810 */ /* 0x040fe20007ffe0ff */
[----:B0-----:R-:W-:-:S04]  /*07b0*/  IMAD.WIDE.U32 R10, R19, 0x4, R6 ;  /* 0x00000004130a7825 */ /* 0x001fc800078e0006 */
[--C-:B------:R-:W-:Y:S01]  /*07c0*/  IMAD.WIDE.U32 R16, R17, 0x4, R6.reuse ;  /* 0x0000000411107825 */ /* 0x100fe200078e0006 */
[----:B------:R0:W2:Y:S03]  /*07d0*/  LDG.E R15, desc[UR6][R10.64] ;  /* 0x000000060a0f7981 */ /* 0x0000a6000c1e1900 */
[--C-:B------:R-:W-:Y:S01]  /*07e0*/  IMAD.WIDE.U32 R20, R21, 0x4, R6.reuse ;  /* 0x0000000415147825 */ /* 0x100fe200078e0006 */
[----:B------:R1:W3:Y:S03]  /*07f0*/  LDG.E R18, desc[UR6][R16.64] ;  /* 0x0000000610127981 */ /* 0x0002e6000c1e1900 */
[--C-:B------:R-:W-:Y:S01]  /*0800*/  IMAD.WIDE.U32 R12, R13, 0x4, R6.reuse ;  /* 0x000000040d0c7825 */ /* 0x100fe200078e0006 */
[----:B------:R-:W-:Y:S01]  /*0810*/  IADD3 R23, PT, PT, R19, 0xa00, RZ ;  /* 0x00000a0013177810 */ /* 0x000fe20007ffe0ff */
[----:B------:R-:W4:Y:S02]  /*0820*/  LDG.E R20, desc[UR6][R20.64] ;  /* 0x0000000614147981 */ /* 0x000f24000c1e1900 */
[--C-:B------:R-:W-:Y:S01]  /*0830*/  IMAD.WIDE.U32 R8, R9, 0x4, R6.reuse ;  /* 0x0000000409087825 */ /* 0x100fe200078e0006 */
[----:B------:R-:W-:Y:S01]  /*0840*/  IADD3 R25, PT, PT, R19, 0xc00, RZ ;  /* 0x00000c0013197810 */ /* 0x000fe20007ffe0ff */
[----:B------:R-:W5:Y:S02]  /*0850*/  LDG.E R12, desc[UR6][R12.64] ;  /* 0x000000060c0c7981 */ /* 0x000f64000c1e1900 */
[--C-:B0-----:R-:W-:Y:S01]  /*0860*/  IMAD.WIDE.U32 R10, R23, 0x4, R6.reuse ;  /* 0x00000004170a7825 */ /* 0x101fe200078e0006 */
[----:B------:R-:W-:Y:S01]  /*0870*/  IADD3 R19, PT, PT, R19, 0xe00, RZ ;  /* 0x00000e0013137810 */ /* 0x000fe20007ffe0ff */
[----:B------:R-:W5:Y:S02]  /*0880*/  LDG.E R8, desc[UR6][R8.64] ;  /* 0x0000000608087981 */ /* 0x000f64000c1e1900 */
[----:B-1----:R-:W-:-:S02]  /*0890*/  IMAD.WIDE.U32 R16, R25, 0x4, R6 ;  /* 0x0000000419107825 */ /* 0x002fc400078e0006 */
[----:B------:R-:W5:Y:S02]  /*08a0*/  LDG.E R10, desc[UR6][R10.64] ;  /* 0x000000060a0a7981 */ /* 0x000f64000c1e1900 */
[----:B------:R-:W-:Y:S02]  /*08b0*/  IMAD.WIDE.U32 R6, R19, 0x4, R6 ;  /* 0x0000000413067825 */ /* 0x000fe400078e0006 */
        /* <DEDUP_REMOVED lines=11> */
.L_x_654:
[----:B------:R-:W-:Y:S05]  /*0970*/  BSYNC.RECONVERGENT B2 ;  /* 0x0000000000027941 */ /* 0x000fea0003800200 */
.L_x_653:
        /* <DEDUP_REMOVED lines=10> */
[C---:B------:R-:W-:Y:S01]  /*0a20*/  IADD3 R17, PT, PT, R13.reuse, 0x600, RZ ;  /* 0x000006000d117810 */ /* 0x040fe20007ffe0ff */
[----:B0-----:R-:W-:-:S04]  /*0a30*/  IMAD.WIDE.U32 R8, R13, 0x4, R6 ;  /* 0x000000040d087825 */ /* 0x001fc800078e0006 */
[--C-:B------:R-:W-:Y:S02]  /*0a40*/  IMAD.WIDE.U32 R10, R11, 0x4, R6.reuse ;  /* 0x000000040b0a7825 */ /* 0x100fe400078e0006 */
[----:B------:R-:W2:Y:S02]  /*0a50*/  LDG.E R9, desc[UR6][R8.64] ;  /* 0x0000000608097981 */ /* 0x000ea4000c1e1900 */
[--C-:B------:R-:W-:Y:S02]  /*0a60*/  IMAD.WIDE.U32 R12, R15, 0x4, R6.reuse ;  /* 0x000000040f0c7825 */ /* 0x100fe400078e0006 */
[----:B------:R-:W3:Y:S02]  /*0a70*/  LDG.E R11, desc[UR6][R10.64] ;  /* 0x000000060a0b7981 */ /* 0x000ee4000c1e1900 */
[----:B------:R-:W-:Y:S02]  /*0a80*/  IMAD.WIDE.U32 R6, R17, 0x4, R6 ;  /* 0x0000000411067825 */ /* 0x000fe400078e0006 */
[----:B------:R-:W4:Y:S04]  /*0a90*/  LDG.E R13, desc[UR6][R12.64] ;  /* 0x000000060c0d7981 */ /* 0x000f28000c1e1900 */
[----:B------:R-:W5:Y:S01]  /*0aa0*/  LDG.E R7, desc[UR6][R6.64] ;  /* 0x0000000606077981 */ /* 0x000f62000c1e1900 */
[----:B------:R-:W-:Y:S01]  /*0ab0*/  IADD3 R4, PT, PT, R4, 0x800, RZ ;  /* 0x0000080004047810 */ /* 0x000fe20007ffe0ff */
[----:B--2---:R-:W-:-:S04]  /*0ac0*/  FFMA R14, R9, R9, R14 ;  /* 0x00000009090e7223 */ /* 0x004fc8000000000e */
[----:B---3--:R-:W-:-:S04]  /*0ad0*/  FFMA R14, R11, R11, R14 ;  /* 0x0000000b0b0e7223 */ /* 0x008fc8000000000e */
[----:B----4-:R-:W-:-:S04]  /*0ae0*/  FFMA R14, R13, R13, R14 ;  /* 0x0000000d0d0e7223 */ /* 0x010fc8000000000e */
[----:B-----5:R-:W-:-:S07]  /*0af0*/  FFMA R14, R7, R7, R14 ;  /* 0x00000007070e7223 */ /* 0x020fce000000000e */
.L_x_656:
[----:B------:R-:W-:Y:S05]  /*0b00*/  BSYNC.RECONVERGENT B2 ;  /* 0x0000000000027941 */ /* 0x000fea0003800200 */
.L_x_655:
[----:B------:R-:W-:Y:S05]  /*0b10*/  @!P1 BRA `(.L_x_648) ;  /* 0x0000000000289947 */ /* 0x000fea0003800000 */
[----:B------:R-:W0:Y:S01]  /*0b20*/  LDC.64 R6, c[0x0][0x380] ;  /* 0x0000e000ff067b82 */ /* 0x000e220000000a00 */
[----:B------:R-:W-:Y:S02]  /*0b30*/  LEA R9, R3, R4, 0xd ;  /* 0x0000000403097211 */ /* 0x000fe400078e68ff */
[----:B------:R-:W-:-:S07]  /*0b40*/  IADD3 R8, PT, PT, -R5, RZ, RZ ;  /* 0x000000ff05087210 */ /* 0x000fce0007ffe1ff */
.L_x_657:
[----:B0-----:R-:W-:-:S06]  /*0b50*/  IMAD.WIDE.U32 R4, R9, 0x4, R6 ;  /* 0x0000000409047825 */ /* 0x001fcc00078e0006 */
[----:B------:R-:W2:Y:S01]  /*0b60*/  LDG.E R5, desc[UR6][R4.64] ;  /* 0x0000000604057981 */ /* 0x000ea2000c1e1900 */
[----:B------:R-:W-:Y:S02]  /*0b70*/  IADD3 R8, PT, PT, R8, 0x1, RZ ;  /* 0x0000000108087810 */ /* 0x000fe40007ffe0ff */
[----:B------:R-:W-:Y:S02]  /*0b80*/  IADD3 R9, PT, PT, R9, 0x200, RZ ;  /* 0x0000020009097810 */ /* 0x000fe40007ffe0ff */
[----:B------:R-:W-:Y:S01]  /*0b90*/  ISETP.NE.AND P0, PT, R8, RZ, PT ;  /* 0x000000ff0800720c */ /* 0x000fe20003f05270 */
[----:B--2---:R-:W-:-:S12]  /*0ba0*/  FFMA R14, R5, R5, R14 ;  /* 0x00000005050e7223 */ /* 0x004fd8000000000e */
[----:B------:R-:W-:Y:S05]  /*0bb0*/  @P0 BRA `(.L_x_657) ;  /* 0xfffffffc00e40947 */ /* 0x000fea000383ffff */
.L_x_648:
[----:B------:R-:W-:Y:S05]  /*0bc0*/  BSYNC.RECONVERGENT B1 ;  /* 0x0000000000017941 */ /* 0x000fea0003800200 */
.L_x_647:
[----:B------:R-:W-:-:S13]  /*0bd0*/  ISETP.GE.U32.AND P0, PT, R0, 0x200, PT ;  /* 0x000002000000780c */ /* 0x000fda0003f06070 */
        /* <DEDUP_REMOVED lines=33> */
[----:B------:R-:W0:Y:S04]  /*0df0*/  LDS.128 R12, [UR4+0x10] ;  /* 0x00001004ff0c7984 */ /* 0x000e280008000c00 */
[----:B------:R-:W2:Y:S04]  /*0e00*/  LDS.128 R8, [UR4+0x20] ;  /* 0x00002004ff087984 */ /* 0x000ea80008000c00 */
[----:B-1----:R-:W1:Y:S04]  /*0e10*/  LDS.128 R4, [UR4+0x30] ;  /* 0x00003004ff047984 */ /* 0x002e680008000c00 */
[----:B------:R-:W3:Y:S01]  /*0e20*/  LDS.128 R16, [UR4+0x40] ;  /* 0x00004004ff107984 */ /* 0x000ee20008000c00 */
[----:B0-----:R-:W-:-:S04]  /*0e30*/  FADD R13, R20, R13 ;  /* 0x0000000d140d7221 */ /* 0x001fc80000000000 */
[----:B------:R-:W-:-:S04]  /*0e40*/  FADD R14, R13, R14 ;  /* 0x0000000e0d0e7221 */ /* 0x000fc80000000000 */
[----:B------:R-:W-:-:S04]  /*0e50*/  FADD R15, R14, R15 ;  /* 0x0000000f0e0f7221 */ /* 0x000fc80000000000 */
[----:B--2---:R-:W-:-:S04]  /*0e60*/  FADD R8, R15, R8 ;  /* 0x000000080f087221 */ /* 0x004fc80000000000 */
[----:B------:R-:W-:-:S04]  /*0e70*/  FADD R9, R8, R9 ;  /* 0x0000000908097221 */ /* 0x000fc80000000000 */
[----:B------:R-:W-:-:S04]  /*0e80*/  FADD R10, R9, R10 ;  /* 0x0000000a090a7221 */ /* 0x000fc80000000000 */
[----:B------:R-:W-:-:S04]  /*0e90*/  FADD R11, R10, R11 ;  /* 0x0000000b0a0b7221 */ /* 0x000fc80000000000 */
[----:B-1----:R-:W-:-:S04]  /*0ea0*/  FADD R4, R11, R4 ;  /* 0x000000040b047221 */ /* 0x002fc80000000000 */
        /* <DEDUP_REMOVED lines=8> */
.L_x_658:
[----:B------:R-:W0:Y:S01]  /*0f30*/  S2R R8, SR_LANEID ;  /* 0x0000000000087919 */ /* 0x000e220000000000 */
[----:B------:R-:W-:-:S04]  /*0f40*/  LOP3.LUT R4, R2, 0x3e0, RZ, 0xc0, !PT ;  /* 0x000003e002047812 */ /* 0x000fc800078ec0ff */
[----:B------:R-:W-:Y:S02]  /*0f50*/  IADD3 R5, PT, PT, R4, 0x20, RZ ;  /* 0x0000002004057810 */ /* 0x000fe40007ffe0ff */
[----:B------:R-:W-:Y:S02]  /*0f60*/  LOP3.LUT R7, RZ, R4, RZ, 0x33, !PT ;  /* 0x00000004ff077212 */ /* 0x000fe400078e33ff */
[----:B------:R-:W-:Y:S02]  /*0f70*/  ISETP.GT.U32.AND P0, PT, R5, R0, PT ;  /* 0x000000000500720c */ /* 0x000fe40003f04070 */
[----:B------:R-:W-:-:S04]  /*0f80*/  IADD3 R7, PT, PT, R0, R7, RZ ;  /* 0x0000000700077210 */ /* 0x000fc80007ffe0ff */
[----:B------:R-:W-:-:S05]  /*0f90*/  SEL R7, R7, 0x1f, P0 ;  /* 0x0000001f07077807 */ /* 0x000fca0000000000 */
[----:B------:R-:W1:Y:S01]  /*0fa0*/  SHFL.DOWN PT, R4, R14, 0x1, R7 ;  /* 0x082000000e047989 */ /* 0x000e6200000e0007 */
[C---:B0-----:R-:W-:Y:S02]  /*0fb0*/  ISETP.GE.AND P0, PT, R8.reuse, R7, PT ;  /* 0x000000070800720c */ /* 0x041fe40003f06270 */
[C---:B------:R-:W-:Y:S02]  /*0fc0*/  IADD3 R6, PT, PT, R8.reuse, 0x2, RZ ;  /* 0x0000000208067810 */ /* 0x040fe40007ffe0ff */
[----:B------:R-:W-:-:S09]  /*0fd0*/  ISETP.NE.AND P1, PT, R8, RZ, PT ;  /* 0x000000ff0800720c */ /* 0x000fd20003f25270 */
[----:B-1----:R-:W-:Y:S01]  /*0fe0*/  @!P0 FADD R14, R4, R14 ;  /* 0x0000000e040e8221 */ /* 0x002fe20000000000 */
[----:B------:R-:W-:Y:S02]  /*0ff0*/  ISETP.GT.AND P0, PT, R6, R7, PT ;  /* 0x000000070600720c */ /* 0x000fe40003f04270 */
[----:B------:R-:W-:Y:S01]  /*1000*/  IADD3 R6, PT, PT, R8, 0x4, RZ ;  /* 0x0000000408067810 */ /* 0x000fe20007ffe0ff */
[----:B------:R-:W0:Y:S01]  /*1010*/  @!P1 S2R R9, SR_CgaCtaId ;  /* 0x0000000000099919 */ /* 0x000e220000008800 */
        /* <DEDUP_REMOVED lines=30> */
[----:B0-----:R-:W0:Y:S04]  /*1200*/  LDS.128 R4, [UR4+0x10] ;  /* 0x00001004ff047984 */ /* 0x001e280008000c00 */
[----:B------:R-:W1:Y:S04]  /*1210*/  LDS.128 R8, [UR4+0x20] ;  /* 0x00002004ff087984 */ /* 0x000e680008000c00 */
[----:B------:R-:W2:Y:S04]  /*1220*/  LDS.128 R12, [UR4+0x30] ;  /* 0x00003004ff0c7984 */ /* 0x000ea80008000c00 */
[----:B------:R-:W3:Y:S01]  /*1230*/  LDS.128 R16, [UR4+0x40] ;  /* 0x00004004ff107984 */ /* 0x000ee20008000c00 */
[----:B0-----:R-:W-:Y:S01]  /*1240*/  @P2 FADD R20, R20, R5 ;  /* 0x0000000514142221 */ /* 0x001fe20000000000 */
[----:B------:R-:W-:-:S03]  /*1250*/  ISETP.GT.U32.AND P2, PT, R0, 0x80, PT ;  /* 0x000000800000780c */ /* 0x000fc60003f44070 */
[----:B------:R-:W-:Y:S01]  /*1260*/  @P3 FADD R20, R20, R6 ;  /* 0x0000000614143221 */ /* 0x000fe20000000000 */
[----:B------:R-:W-:-:S03]  /*1270*/  ISETP.GT.U32.AND P3, PT, R0, 0xa0, PT ;  /* 0x000000a00000780c */ /* 0x000fc60003f64070 */
[----:B------:R-:W-:Y:S01]  /*1280*/  @P1 FADD R20, R20, R7 ;  /* 0x0000000714141221 */ /* 0x000fe20000000000 */
[----:B------:R-:W-:-:S05]  /*1290*/  ISETP.GT.U32.AND P1, PT, R0, 0xe0, PT ;  /* 0x000000e00000780c */ /* 0x000fca0003f24070 */
[----:B-1----:R-:W-:Y:S01]  /*12a0*/  @P2 FADD R20, R20, R8 ;  /* 0x0000000814142221 */ /* 0x002fe20000000000 */
[----:B------:R-:W-:-:S03]  /*12b0*/  ISETP.GT.U32.AND P2, PT, R0, 0x100, PT ;  /* 0x000001000000780c */ /* 0x000fc60003f44070 */
[----:B------:R-:W-:Y:S01]  /*12c0*/  @P3 FADD R20, R20, R9 ;  /* 0x0000000914143221 */ /* 0x000fe20000000000 */
[----:B------:R-:W-:-:S03]  /*12d0*/  ISETP.GT.U32.AND P3, PT, R0, 0x120, PT ;  /* 0x000001200000780c */ /* 0x000fc60003f64070 */
[----:B------:R-:W-:Y:S01]  /*12e0*/  @P4 FADD R20, R20, R10 ;  /* 0x0000000a14144221 */ /* 0x000fe20000000000 */
[----:B------:R-:W-:-:S03]  /*12f0*/  ISETP.GT.U32.AND P4, PT, R0, 0x140, PT ;  /* 0x000001400000780c */ /* 0x000fc60003f84070 */
[----:B------:R-:W-:Y:S01]  /*1300*/  @P1 FADD R20, R20, R11 ;  /* 0x0000000b14141221 */ /* 0x000fe20000000000 */
[----:B------:R-:W-:-:S03]  /*1310*/  ISETP.GT.U32.AND P1, PT, R0, 0x160, PT ;  /* 0x000001600000780c */ /* 0x000fc60003f24070 */
[----:B--2---:R-:W-:Y:S01]  /*1320*/  @P2 FADD R20, R20, R12 ;  /* 0x0000000c14142221 */ /* 0x004fe20000000000 */
[----:B------:R-:W-:-:S03]  /*1330*/  ISETP.GT.U32.AND P2, PT, R0, 0x180, PT ;  /* 0x000001800000780c */ /* 0x000fc60003f44070 */
[----:B------:R-:W-:Y:S01]  /*1340*/  @P3 FADD R20, R20, R13 ;  /* 0x0000000d14143221 */ /* 0x000fe20000000000 */
[----:B------:R-:W-:-:S03]  /*1350*/  ISETP.GT.U32.AND P3, PT, R0, 0x1a0, PT ;  /* 0x000001a00000780c */ /* 0x000fc60003f64070 */
[----:B------:R-:W-:Y:S01]  /*1360*/  @P4 FADD R20, R20, R14 ;  /* 0x0000000e14144221 */ /* 0x000fe20000000000 */
[----:B------:R-:W-:-:S03]  /*1370*/  ISETP.GT.U32.AND P4, PT, R0, 0x1c0, PT ;  /* 0x000001c00000780c */ /* 0x000fc60003f84070 */
[----:B------:R-:W-:Y:S01]  /*1380*/  @P1 FADD R20, R20, R15 ;  /* 0x0000000f14141221 */ /* 0x000fe20000000000 */
[----:B------:R-:W-:-:S03]  /*1390*/  ISETP.GT.U32.AND P1, PT, R0, 0x1e0, PT ;  /* 0x000001e00000780c */ /* 0x000fc60003f24070 */
[----:B---3--:R-:W-:-:S04]  /*13a0*/  @P2 FADD R20, R20, R16 ;  /* 0x0000001014142221 */ /* 0x008fc80000000000 */
[----:B------:R-:W-:-:S04]  /*13b0*/  @P3 FADD R20, R20, R17 ;  /* 0x0000001114143221 */ /* 0x000fc80000000000 */
[----:B------:R-:W-:-:S04]  /*13c0*/  @P4 FADD R20, R20, R18 ;  /* 0x0000001214144221 */ /* 0x000fc80000000000 */
[----:B------:R-:W-:Y:S01]  /*13d0*/  @P1 FADD R20, R20, R19 ;  /* 0x0000001314141221 */ /* 0x000fe20000000000 */
[----:B------:R-:W-:Y:S06]  /*13e0*/  BRA `(.L_x_659) ;  /* 0x0000001400407947 */ /* 0x000fec0003800000 */
.L_x_644:
[----:B------:R-:W0:Y:S01]  /*13f0*/  S2R R2, SR_TID.X ;  /* 0x0000000000027919 */ /* 0x000e220000002100 */
[----:B------:R-:W1:Y:S02]  /*1400*/  LDCU.64 UR4, c[0x0][0x380] ;  /* 0x00007000ff0477ac */ /* 0x000e640008000a00 */
[----:B-1----:R-:W-:Y:S02]  /*1410*/  MOV R4, UR4 ;  /* 0x0000000400047c02 */ /* 0x002fe40008000f00 */
[----:B------:R-:W-:Y:S02]  /*1420*/  MOV R5, UR5 ;  /* 0x0000000500057c02 */ /* 0x000fe40008000f00 */
[----:B0-----:R-:W-:-:S05]  /*1430*/  LEA R7, R3, R2, 0xd ;  /* 0x0000000203077211 */ /* 0x001fca00078e68ff */
[----:B------:R-:W-:-:S05]  /*1440*/  IMAD.WIDE.U32 R6, R7, 0x4, R4 ;  /* 0x0000000407067825 */ /* 0x000fca00078e0004 */
        /* <DEDUP_REMOVED lines=16> */
[----:B------:R-:W-:Y:S01]  /*1550*/  ISETP.GE.U32.AND P0, PT, R0, R11, PT ;  /* 0x0000000b0000720c */ /* 0x000fe20003f06070 */
[----:B--2---:R-:W-:Y:S01]  /*1560*/  FMUL R22, R22, R22 ;  /* 0x0000001616167220 */ /* 0x004fe20000400000 */
[----:B---3--:R-:W-:Y:S01]  /*1570*/  FMUL R23, R23, R23 ;  /* 0x0000001717177220 */ /* 0x008fe20000400000 */
[----:B----4-:R-:W-:Y:S01]  /*1580*/  FMUL R25, R24, R24 ;  /* 0x0000001818197220 */ /* 0x010fe20000400000 */
[----:B-----5:R-:W-:Y:S01]  /*1590*/  FMUL R26, R26, R26 ;  /* 0x0000001a1a1a7220 */ /* 0x020fe20000400000 */
[----:B------:R-:W-:Y:S01]  /*15a0*/  FMUL R9, R9, R9 ;  /* 0x0000000909097220 */ /* 0x000fe20000400000 */
[----:B------:R-:W-:Y:S01]  /*15b0*/  FMUL R12, R12, R12 ;  /* 0x0000000c0c0c7220 */ /* 0x000fe20000400000 */
[----:B------:R-:W-:Y:S01]  /*15c0*/  FMUL R13, R13, R13 ;  /* 0x0000000d0d0d7220 */ /* 0x000fe20000400000 */
        /* <DEDUP_REMOVED lines=17> */
[----:B------:R-:W-:Y:S01]  /*16e0*/  LEA R9, R3, R11, 0xd ;  /* 0x0000000b03097211 */ /* 0x000fe200078e68ff */
[----:B------:R-:W-:Y:S01]  /*16f0*/  UMOV UR4, URZ ;  /* 0x000000ff00047c82 */ /* 0x000fe20008000000 */
[----:B------:R-:W-:Y:S02]  /*1700*/  IADD3 R0, PT, PT, R8, -0x2000, RZ ;  /* 0xffffe00008007810 */ /* 0x000fe40007ffe0ff */
[----:B------:R-:W-:Y:S02]  /*1710*/  LOP3.LUT R6, RZ, R2, RZ, 0x33, !PT ;  /* 0x00000002ff067212 */ /* 0x000fe400078e33ff */
[----:B------:R-:W-:Y:S02]  /*1720*/  ISETP.GT.U32.AND P0, PT, R9, R0, PT ;  /* 0x000000000900720c */ /* 0x000fe40003f04070 */
[----:B------:R-:W-:Y:S02]  /*1730*/  IADD3 R6, PT, PT, -R11, R8, R6 ;  /* 0x000000080b067210 */ /* 0x000fe40007ffe106 */
[----:B------:R-:W-:-:S02]  /*1740*/  IADD3 R7, PT, PT, R9, 0x1000, R2 ;  /* 0x0000100009077810 */ /* 0x000fc40007ffe002 */
[----:B------:R-:W-:Y:S01]  /*1750*/  MOV R2, R9 ;  /* 0x0000000900027202 */ /* 0x000fe20000000f00 */
[----:B------:R-:W-:-:S06]  /*1760*/  IMAD R6, R3, -0x2000, R6 ;  /* 0xffffe00003067824 */ /* 0x000fcc00078e0206 */
[----:B------:R-:W-:Y:S05]  /*1770*/  @P0 BRA `(.L_x_661) ;  /* 0x0000000000d80947 */ /* 0x000fea0003800000 */
[----:B------:R-:W0:Y:S08]  /*1780*/  LDC R8, c[0x0][0x3a8] ;  /* 0x0000ea00ff087b82 */ /* 0x000e300000000800 */
[----:B------:R-:W1:Y:S02]  /*1790*/  LDC.64 R4, c[0x0][0x380] ;  /* 0x0000e000ff047b82 */ /* 0x000e640000000a00 */
.L_x_662:
[----:B------:R-:W2:Y:S02]  /*17a0*/  S2R R10, SR_TID.X ;  /* 0x00000000000a7919 */ /* 0x000ea40000002100 */
[----:B--2---:R-:W-:-:S05]  /*17b0*/  IADD3 R13, PT, PT, R10, R9, RZ ;  /* 0x000000090a0d7210 */ /* 0x004fca0007ffe0ff */
        /* <DEDUP_REMOVED lines=13> */
[----:B--2---:R-:W-:-:S04]  /*1890*/  FMUL R15, R15, R15 ;  /* 0x0000000f0f0f7220 */ /* 0x004fc80000400000 */
[----:B---3--:R-:W-:Y:S02]  /*18a0*/  FFMA R15, R14, R14, R15 ;  /* 0x0000000e0e0f7223 */ /* 0x008fe4000000000f */
[----:B------:R-:W2:Y:S01]  /*18b0*/  LDG.E R14, desc[UR6][R12.64+0x7000] ;  /* 0x007000060c0e7981 */ /* 0x000ea2000c1e1900 */
[----:B----4-:R-:W-:-:S03]  /*18c0*/  FFMA R10, R10, R10, R23 ;  /* 0x0000000a0a0a7223 */ /* 0x010fc60000000017 */
[----:B------:R-:W3:Y:S01]  /*18d0*/  LDG.E R23, desc[UR6][R12.64+0x7800] ;  /* 0x007800060c177981 */ /* 0x000ee2000c1e1900 */
[----:B-----5:R-:W-:Y:S01]  /*18e0*/  FMUL R17, R17, R17 ;  /* 0x0000001111117220 */ /* 0x020fe20000400000 */
[----:B------:R-:W-:Y:S02]  /*18f0*/  FADD R10, R10, R15 ;  /* 0x0000000f0a0a7221 */ /* 0x000fe40000000000 */
[----:B------:R-:W4:Y:S01]  /*1900*/  LDG.E R15, desc[UR6][R12.64+0x6000] ;  /* 0x006000060c0f7981 */ /* 0x000f22000c1e1900 */
[----:B------:R-:W-:-:S03]  /*1910*/  FFMA R16, R16, R16, R17 ;  /* 0x0000001010107223 */ /* 0x000fc60000000011 */
[----:B------:R0:W5:Y:S01]  /*1920*/  LDG.E R17, desc[UR6][R12.64+0x6800] ;  /* 0x006800060c117981 */ /* 0x000162000c1e1900 */
[----:B------:R-:W-:-:S04]  /*1930*/  FMUL R22, R22, R22 ;  /* 0x0000001616167220 */ /* 0x000fc80000400000 */
[----:B------:R-:W-:Y:S01]  /*1940*/  FFMA R25, R25, R25, R22 ;  /* 0x0000001919197223 */ /* 0x000fe20000000016 */
[----:B------:R-:W-:Y:S01]  /*1950*/  FMUL R27, R24, R24 ;  /* 0x00000018181b7220 */ /* 0x000fe20000400000 */
[----:B0-----:R-:W-:Y:S01]  /*1960*/  IADD3 R12, PT, PT, -R9, R8, RZ ;  /* 0x00000008090c7210 */ /* 0x001fe20007ffe1ff */
[----:B------:R-:W-:-:S03]  /*1970*/  FMUL R22, R21, R21 ;  /* 0x0000001515167220 */ /* 0x000fc60000400000 */
[----:B------:R-:W-:Y:S01]  /*1980*/  ISETP.GE.U32.AND P0, PT, R12, R11, PT ;  /* 0x0000000b0c00720c */ /* 0x000fe20003f06070 */
[----:B------:R-:W-:Y:S01]  /*1990*/  FFMA R27, R20, R20, R27 ;  /* 0x00000014141b7223 */ /* 0x000fe2000000001b */
[----:B------:R-:W-:Y:S01]  /*19a0*/  FFMA R22, R19, R19, R22 ;  /* 0x0000001313167223 */ /* 0x000fe20000000016 */
[----:B------:R-:W-:-:S03]  /*19b0*/  FADD R25, R16, R25 ;  /* 0x0000001910197221 */ /* 0x000fc60000000000 */
[----:B------:R-:W-:Y:S01]  /*19c0*/  FADD R22, R27, R22 ;  /* 0x000000161b167221 */ /* 0x000fe20000000000 */
[----:B------:R-:W-:Y:S01]  /*19d0*/  FADD R10, R10, R25 ;  /* 0x000000190a0a7221 */ /* 0x000fe20000000000 */
[----:B--2---:R-:W-:Y:S01]  /*19e0*/  FMUL R14, R14, R14 ;  /* 0x0000000e0e0e7220 */ /* 0x004fe20000400000 */
[----:B----4-:R-:W-:-:S04]  /*19f0*/  FMUL R15, R15, R15 ;  /* 0x0000000f0f0f7220 */ /* 0x010fc80000400000 */
[----:B------:R-:W-:Y:S01]  /*1a00*/  FFMA R15, R18, R18, R15 ;  /* 0x00000012120f7223 */ /* 0x000fe2000000000f */
[----:B-----5:R-:W-:-:S04]  /*1a10*/  FFMA R14, R17, R17, R14 ;  /* 0x00000011110e7223 */ /* 0x020fc8000000000e */
[----:B------:R-:W-:-:S04]  /*1a20*/  FADD R15, R15, R14 ;  /* 0x0000000e0f0f7221 */ /* 0x000fc80000000000 */
[----:B------:R-:W-:-:S04]  /*1a30*/  FADD R15, R22, R15 ;  /* 0x0000000f160f7221 */ /* 0x000fc80000000000 */
[----:B------:R-:W-:-:S04]  /*1a40*/  FADD R10, R10, R15 ;  /* 0x0000000f0a0a7221 */ /* 0x000fc80000000000 */
[----:B---3--:R-:W-:Y:S01]  /*1a50*/  FFMA R23, R23, R23, R10 ;  /* 0x0000001717177223 */ /* 0x008fe2000000000a */
[----:B------:R-:W-:Y:S06]  /*1a60*/  @!P0 BRA `(.L_x_660) ;  /* 0x0000000800d48947 */ /* 0x000fec0003800000 */
[C---:B------:R-:W-:Y:S01]  /*1a70*/  IADD3 R9, PT, PT, R11.reuse, R9, RZ ;  /* 0x000000090b097210 */ /* 0x040fe20007ffe0ff */
[----:B------:R-:W-:Y:S01]  /*1a80*/  UIADD3 UR4, UPT, UPT, UR4, 0x1, URZ ;  /* 0x0000000104047890 */ /* 0x000fe2000fffe0ff */
[----:B------:R-:W-:Y:S02]  /*1a90*/  IADD3 R2, PT, PT, R11, R2, RZ ;  /* 0x000000020b027210 */ /* 0x000fe40007ffe0ff */
[----:B------:R-:W-:Y:S02]  /*1aa0*/  ISETP.GT.U32.AND P0, PT, R9, R0, PT ;  /* 0x000000000900720c */ /* 0x000fe40003f04070 */
[C---:B------:R-:W-:Y:S02]  /*1ab0*/  IADD3 R6, PT, PT, -R11.reuse, R6, RZ ;  /* 0x000000060b067210 */ /* 0x040fe40007ffe1ff */
[----:B------:R-:W-:-:S09]  /*1ac0*/  IADD3 R7, PT, PT, R11, R7, RZ ;  /* 0x000000070b077210 */ /* 0x000fd20007ffe0ff */
[----:B------:R-:W-:Y:S05]  /*1ad0*/  @!P0 BRA `(.L_x_662) ;  /* 0xfffffffc00308947 */ /* 0x000fea000383ffff */
.L_x_661:
[----:B------:R-:W0:Y:S01]  /*1ae0*/  S2R R13, SR_TID.X ;  /* 0x00000000000d7919 */ /* 0x000e220000002100 */
[----:B------:R-:W-:Y:S01]  /*1af0*/  IADD3 R0, PT, PT, -R9, R8, RZ ;  /* 0x0000000809007210 */ /* 0x000fe20007ffe1ff */
[----:B------:R-:W-:Y:S03]  /*1b00*/  BSSY.RECONVERGENT B1, `(.L_x_660) ;  /* 0x00000ab000017945 */ /* 0x000fe60003800200 */
[----:B0-----:R-:W-:-:S04]  /*1b10*/  ISETP.GE.AND P0, PT, R13, R0, PT ;  /* 0x000000000d00720c */ /* 0x001fc80003f06270 */
[----:B------:R-:W-:-:S13]  /*1b20*/  ISETP.GE.U32.OR P0, PT, R9, R8, P0 ;  /* 0x000000080900720c */ /* 0x000fda0000706470 */
[----:B------:R-:W-:Y:S05]  /*1b30*/  @P0 BRA `(.L_x_663) ;  /* 0x00000008009c0947 */ /* 0x000fea0003800000 */
[----:B------:R-:W0:Y:S01]  /*1b40*/  LDC R0, c[0x0][0x3ac] ;  /* 0x0000eb00ff007b82 */ /* 0x000e220000000800 */
[----:B------:R-:W-:Y:S01]  /*1b50*/  LOP3.LUT R10, RZ, R13, RZ, 0x33, !PT ;  /* 0x0000000dff0a7212 */ /* 0x000fe200078e33ff */
[----:B------:R-:W-:Y:S06]  /*1b60*/  BSSY.RECONVERGENT B2, `(.L_x_664) ;  /* 0x0000057000027945 */ /* 0x000fec0003800200 */
[----:B------:R-:W1:Y:S01]  /*1b70*/  LDC R11, c[0x0][0x3ac] ;  /* 0x0000eb00ff0b7b82 */ /* 0x000e620000000800 */
[----:B0-----:R-:W-:-:S04]  /*1b80*/  SHF.L.U32 R0, R0, 0xd, RZ ;  /* 0x0000000d00007819 */ /* 0x001fc800000006ff */
[----:B------:R-:W-:Y:S02]  /*1b90*/  LEA R15, R3, R0, 0xd ;  /* 0x00000000030f7211 */ /* 0x000fe400078e68ff */
[----:B------:R-:W-:Y:S02]  /*1ba0*/  MOV R0, R13 ;  /* 0x0000000d00007202 */ /* 0x000fe40000000f00 */
[----:B------:R-:W-:Y:S01]  /*1bb0*/  IADD3 R8, PT, PT, -R15, R8, R10 ;  /* 0x000000080f087210 */ /* 0x000fe20007ffe10a */
[----:B-1----:R-:W-:-:S04]  /*1bc0*/  IMAD R11, R11, UR4, RZ ;  /* 0x000000040b0b7c24 */ /* 0x002fc8000f8e02ff */
        /* <DEDUP_REMOVED lines=8> */
[----:B------:R-:W-:-:S04]  /*1c50*/  LOP3.LUT R0, R0, 0xfffff0, RZ, 0xc0, !PT ;  /* 0x00fffff000007812 */ /* 0x000fc800078ec0ff */
[----:B------:R-:W-:-:S07]  /*1c60*/  IADD3 R0, PT, PT, -R0, RZ, RZ ;  /* 0x000000ff00007210 */ /* 0x000fce0007ffe1ff */
.L_x_667:
[C---:B------:R-:W-:Y:S02]  /*1c70*/  IADD3 R19, PT, PT, R7.reuse, -0x1000, RZ ;  /* 0xfffff00007137810 */ /* 0x040fe40007ffe0ff */
[----:B------:R-:W-:-:S03]  /*1c80*/  IADD3 R21, PT, PT, R7, -0xe00, RZ ;  /* 0xfffff20007157810 */ /* 0x000fc60007ffe0ff */
[----:B------:R-:W-:Y:S01]  /*1c90*/  IMAD.WIDE.U32 R18, R19, 0x4, R4 ;  /* 0x0000000413127825 */ /* 0x000fe200078e0004 */
[----:B------:R-:W-:-:S04]  /*1ca0*/  IADD3 R15, PT, PT, R7, -0xc00, RZ ;  /* 0xfffff400070f7810 */ /* 0x000fc80007ffe0ff */
[----:B------:R0:W2:Y:S01]  /*1cb0*/  LDG.E R22, desc[UR6][R18.64] ;  /* 0x0000000612167981 */ /* 0x0000a2000c1e1900 */
[----:B------:R-:W-:-:S04]  /*1cc0*/  IMAD.WIDE.U32 R20, R21, 0x4, R4 ;  /* 0x0000000415147825 */ /* 0x000fc800078e0004 */
[--C-:B------:R-:W-:Y:S01]  /*1cd0*/  IMAD.WIDE.U32 R14, R15, 0x4, R4.reuse ;  /* 0x000000040f0e7825 */ /* 0x100fe200078e0004 */
[----:B------:R1:W3:Y:S04]  /*1ce0*/  LDG.E R17, desc[UR6][R20.64] ;  /* 0x0000000614117981 */ /* 0x0002e8000c1e1900 */
[----:B------:R4:W5:Y:S01]  /*1cf0*/  LDG.E R16, desc[UR6][R14.64] ;  /* 0x000000060e107981 */ /* 0x000962000c1e1900 */
[C---:B------:R-:W-:Y:S02]  /*1d00*/  IADD3 R13, PT, PT, R7.reuse, -0xa00, RZ ;  /* 0xfffff600070d7810 */ /* 0x040fe40007ffe0ff */
[C---:B------:R-:W-:Y:S02]  /*1d10*/  IADD3 R29, PT, PT, R7.reuse, -0x800, RZ ;  /* 0xfffff800071d7810 */ /* 0x040fe40007ffe0ff */
[----:B------:R-:W-:Y:S01]  /*1d20*/  IADD3 R25, PT, PT, R7, -0x600, RZ ;  /* 0xfffffa0007197810 */ /* 0x000fe20007ffe0ff */
[----:B------:R-:W-:Y:S01]  /*1d30*/  IMAD.WIDE.U32 R12, R13, 0x4, R4 ;  /* 0x000000040d0c7825 */ /* 0x000fe200078e0004 */
[----:B------:R-:W-:-:S03]  /*1d40*/  IADD3 R27, PT, PT, R7, -0x400, RZ ;  /* 0xfffffc00071b7810 */ /* 0x000fc60007ffe0ff */
[--C-:B------:R-:W-:Y:S02]  /*1d50*/  IMAD.WIDE.U32 R28, R29, 0x4, R4.reuse ;  /* 0x000000041d1c7825 */ /* 0x100fe400078e0004 */
[----:B------:R-:W5:Y:S02]  /*1d60*/  LDG.E R12, desc[UR6][R12.64] ;  /* 0x000000060c0c7981 */ /* 0x000f64000c1e1900 */
[----:B0-----:R-:W-:Y:S01]  /*1d70*/  IMAD.WIDE.U32 R18, R25, 0x4, R4 ;  /* 0x0000000419127825 */ /* 0x001fe200078e0004 */
[----:B------:R-:W-:-:S03]  /*1d80*/  IADD3 R26, PT, PT, R7, -0x200, RZ ;  /* 0xfffffe00071a7810 */ /* 0x000fc60007ffe0ff */
[--C-:B-1----:R-:W-:Y:S02]  /*1d90*/  IMAD.WIDE.U32 R20, R27, 0x4, R4.reuse ;  /* 0x000000041b147825 */ /* 0x102fe400078e0004 */
[----:B------:R-:W5:Y:S04]  /*1da0*/  LDG.E R18, desc[UR6][R18.64] ;  /* 0x0000000612127981 */ /* 0x000f68000c1e1900 */
[----:B------:R0:W5:Y:S01]  /*1db0*/  LDG.E R13, desc[UR6][R28.64] ;  /* 0x000000061c0d7981 */ /* 0x000162000c1e1900 */
[----:B----4-:R-:W-:-:S03]  /*1dc0*/  IMAD.WIDE.U32 R14, R26, 0x4, R4 ;  /* 0x000000041a0e7825 */ /* 0x010fc600078e0004 */
[----:B------:R1:W4:Y:S01]  /*1dd0*/  LDG.E R27, desc[UR6][R20.64] ;  /* 0x00000006141b7981 */ /* 0x000322000c1e1900 */
[----:B------:R-:W-:-:S03]  /*1de0*/  IMAD.WIDE.U32 R24, R7, 0x4, R4 ;  /* 0x0000000407187825 */ /* 0x000fc600078e0004 */
[----:B------:R1:W4:Y:S01]  /*1df0*/  LDG.E R26, desc[UR6][R14.64] ;  /* 0x000000060e1a7981 */ /* 0x000322000c1e1900 */
[----:B0-----:R-:W-:-:S03]  /*1e00*/  IADD3 R29, PT, PT, R7, 0x200, RZ ;  /* 0x00000200071d7810 */ /* 0x001fc60007ffe0ff */
[----:B------:R0:W4:Y:S01]  /*1e10*/  LDG.E R19, desc[UR6][R24.64] ;  /* 0x0000000618137981 */ /* 0x000122000c1e1900 */
[----:B-1----:R-:W-:Y:S01]  /*1e20*/  IADD3 R21, PT, PT, R7, 0x400, RZ ;  /* 0x0000040007157810 */ /* 0x002fe20007ffe0ff */
[----:B------:R-:W-:Y:S01]  /*1e30*/  IMAD.WIDE.U32 R28, R29, 0x4, R4 ;  /* 0x000000041d1c7825 */ /* 0x000fe200078e0004 */
[----:B------:R-:W-:-:S05]  /*1e40*/  IADD3 R15, PT, PT, R7, 0x800, RZ ;  /* 0x00000800070f7810 */ /* 0x000fca0007ffe0ff */
[----:B------:R-:W4:Y:S01]  /*1e50*/  LDG.E R28, desc[UR6][R28.64] ;  /* 0x000000061c1c7981 */ /* 0x000f22000c1e1900 */
[----:B0-----:R-:W-:Y:S01]  /*1e60*/  IADD3 R25, PT, PT, R7, 0xa00, RZ ;  /* 0x00000a0007197810 */ /* 0x001fe20007ffe0ff */
[----:B--2---:R-:W-:Y:S01]  /*1e70*/  FFMA R14, R22, R22, R23 ;  /* 0x00000016160e7223 */ /* 0x004fe20000000017 */
[----:B------:R-:W-:Y:S01]  /*1e80*/  IMAD.WIDE.U32 R22, R21, 0x4, R4 ;  /* 0x0000000415167825 */ /* 0x000fe200078e0004 */
[----:B------:R-:W-:-:S03]  /*1e90*/  IADD3 R21, PT, PT, R7, 0x600, RZ ;  /* 0x0000060007157810 */ /* 0x000fc60007ffe0ff */
[----:B---3--:R-:W-:Y:S02]  /*1ea0*/  FFMA R17, R17, R17, R14 ;  /* 0x0000001111117223 */ /* 0x008fe4000000000e */
[--C-:B------:R-:W-:Y:S01]  /*1eb0*/  IMAD.WIDE.U32 R20, R21, 0x4, R4.reuse ;  /* 0x0000000415147825 */ /* 0x100fe200078e0004 */
[----:B------:R-:W2:Y:S03]  /*1ec0*/  LDG.E R29, desc[UR6][R22.64] ;  /* 0x00000006161d7981 */ /* 0x000ea6000c1e1900 */
[----:B------:R-:W-:Y:S02]  /*1ed0*/  IMAD.WIDE.U32 R14, R15, 0x4, R4 ;  /* 0x000000040f0e7825 */ /* 0x000fe400078e0004 */
[----:B------:R5:W3:Y:S04]  /*1ee0*/  LDG.E R20, desc[UR6][R20.64] ;  /* 0x0000000614147981 */ /* 0x000ae8000c1e1900 */
[----:B------:R-:W3:Y:S01]  /*1ef0*/  LDG.E R14, desc[UR6][R14.64] ;  /* 0x000000060e0e7981 */ /* 0x000ee2000c1e1900 */
[----:B-----5:R-:W-:Y:S01]  /*1f00*/  FFMA R21, R16, R16, R17 ;  /* 0x0000001010157223 */ /* 0x020fe20000000011 */
[----:B------:R-:W-:Y:S01]  /*1f10*/  IMAD.WIDE.U32 R16, R25, 0x4, R4 ;  /* 0x0000000419107825 */ /* 0x000fe200078e0004 */
[----:B------:R-:W-:-:S05]  /*1f20*/  IADD3 R25, PT, PT, R7, 0xc00, RZ ;  /* 0x00000c0007197810 */ /* 0x000fca0007ffe0ff */
[--C-:B------:R-:W-:Y:S01]  /*1f30*/  IMAD.WIDE.U32 R22, R25, 0x4, R4.reuse ;  /* 0x0000000419167825 */ /* 0x100fe200078e0004 */
[----:B------:R-:W-:Y:S01]  /*1f40*/  IADD3 R25, PT, PT, R7, 0xe00, RZ ;  /* 0x00000e0007197810 */ /* 0x000fe20007ffe0ff */
[----:B------:R-:W5:Y:S04]  /*1f50*/  LDG.E R16, desc[UR6][R16.64] ;  /* 0x0000000610107981 */ /* 0x000f68000c1e1900 */
[----:B------:R-:W-:Y:S01]  /*1f60*/  IMAD.WIDE.U32 R24, R25, 0x4, R4 ;  /* 0x0000000419187825 */ /* 0x000fe200078e0004 */
[----:B------:R-:W5:Y:S05]  /*1f70*/  LDG.E R22, desc[UR6][R22.64] ;  /* 0x0000000616167981 */ /* 0x000f6a000c1e1900 */
[----:B------:R-:W5:Y:S01]  /*1f80*/  LDG.E R24, desc[UR6][R24.64] ;  /* 0x0000000618187981 */ /* 0x000f62000c1e1900 */
[----:B------:R-:W-:-:S04]  /*1f90*/  FFMA R12, R12, R12, R21 ;  /* 0x0000000c0c0c7223 */ /* 0x000fc80000000015 */
[----:B------:R-:W-:-:S04]  /*1fa0*/  FFMA R13, R13, R13, R12 ;  /* 0x0000000d0d0d7223 */ /* 0x000fc8000000000c */
[----:B------:R-:W-:-:S04]  /*1fb0*/  FFMA R18, R18, R18, R13 ;  /* 0x0000001212127223 */ /* 0x000fc8000000000d */
[----:B----4-:R-:W-:-:S04]  /*1fc0*/  FFMA R27, R27, R27, R18 ;  /* 0x0000001b1b1b7223 */ /* 0x010fc80000000012 */
[----:B------:R-:W-:-:S04]  /*1fd0*/  FFMA R26, R26, R26, R27 ;  /* 0x0000001a1a1a7223 */ /* 0x000fc8000000001b */
[----:B------:R-:W-:-:S04]  /*1fe0*/  FFMA R19, R19, R19, R26 ;  /* 0x0000001313137223 */ /* 0x000fc8000000001a */
[----:B------:R-:W-:Y:S01]  /*1ff0*/  FFMA R28, R28, R28, R19 ;  /* 0x0000001c1c1c7223 */ /* 0x000fe20000000013 */
[----:B------:R-:W-:-:S04]  /*2000*/  IADD3 R0, PT, PT, R0, 0x10, RZ ;  /* 0x0000001000007810 */ /* 0x000fc80007ffe0ff */
[----:B------:R-:W-:Y:S02]  /*2010*/  ISETP.NE.AND P0, PT, R0, RZ, PT ;  /* 0x000000ff0000720c */ /* 0x000fe40003f05270 */
[----:B------:R-:W-:Y:S02]  /*2020*/  IADD3 R11, PT, PT, R11, 0x2000, RZ ;  /* 0x000020000b0b7810 */ /* 0x000fe40007ffe0ff */
[----:B------:R-:W-:Y:S01]  /*2030*/  IADD3 R7, PT, PT, R7, 0x2000, RZ ;  /* 0x0000200007077810 */ /* 0x000fe20007ffe0ff */
[----:B--2---:R-:W-:-:S04]  /*2040*/  FFMA R29, R29, R29, R28 ;  /* 0x0000001d1d1d7223 */ /* 0x004fc8000000001c */
[----:B---3--:R-:W-:-:S04]  /*2050*/  FFMA R29, R20, R20, R29 ;  /* 0x00000014141d7223 */ /* 0x008fc8000000001d */
[----:B------:R-:W-:-:S04]  /*2060*/  FFMA R29, R14, R14, R29 ;  /* 0x0000000e0e1d7223 */ /* 0x000fc8000000001d */
[----:B-----5:R-:W-:-:S04]  /*2070*/  FFMA R29, R16, R16, R29 ;  /* 0x00000010101d7223 */ /* 0x020fc8000000001d */
[----:B------:R-:W-:-:S04]  /*2080*/  FFMA R29, R22, R22, R29 ;  /* 0x00000016161d7223 */ /* 0x000fc8000000001d */
[----:B------:R-:W-:Y:S01]  /*2090*/  FFMA R23, R24, R24, R29 ;  /* 0x0000001818177223 */ /* 0x000fe2000000001d */
[----:B------:R-:W-:Y:S06]  /*20a0*/  @P0 BRA `(.L_x_667) ;  /* 0xfffffff800f00947 */ /* 0x000fec000383ffff */
[----:B------:R-:W-:Y:S05]  /*20b0*/  BSYNC.RECONVERGENT B3 ;  /* 0x0000000000037941 */ /* 0x000fea0003800200 */
.L_x_666:
[----:B------:R-:W-:-:S07]  /*20c0*/  IADD3 R0, PT, PT, R11, -0x1000, RZ ;  /* 0xfffff0000b007810 */ /* 0x000fce0007ffe0ff */
.L_x_665:
[----:B------:R-:W-:Y:S05]  /*20d0*/  BSYNC.RECONVERGENT B2 ;  /* 0x0000000000027941 */ /* 0x000fea0003800200 */
.L_x_664:
[----:B------:R-:W-:-:S13]  /*20e0*/  ISETP.NE.AND P0, PT, R10, RZ, PT ;  /* 0x000000ff0a00720c */ /* 0x000fda0003f05270 */
[----:B------:R-:W-:Y:S05]  /*20f0*/  @!P0 BRA `(.L_x_663) ;  /* 0x00000004002c8947 */ /* 0x000fea0003800000 */
[----:B------:R-:W-:Y:S01]  /*2100*/  ISETP.GE.U32.AND P0, PT, R10, 0x8, PT ;  /* 0x000000080a00780c */ /* 0x000fe20003f06070 */
[----:B------:R-:W-:Y:S01]  /*2110*/  BSSY.RECONVERGENT B2, `(.L_x_668) ;  /* 0x0000025000027945 */ /* 0x000fe20003800200 */
[----:B------:R-:W-:-:S04]  /*2120*/  LOP3.LUT R25, R8, 0x7, RZ, 0xc0, !PT ;  /* 0x0000000708197812 */ /* 0x000fc800078ec0ff */
[----:B------:R-:W-:-:S07]  /*2130*/  ISETP.NE.AND P1, PT, R25, RZ, PT ;  /* 0x000000ff1900720c */ /* 0x000fce0003f25270 */
[----:B------:R-:W-:Y:S06]  /*2140*/  @!P0 BRA `(.L_x_669) ;  /* 0x0000000000848947 */ /* 0x000fec0003800000 */
[----:B------:R-:W-:-:S04]  /*2150*/  IADD3 R7, PT, PT, R0, R9, RZ ;  /* 0x0000000900077210 */ /* 0x000fc80007ffe0ff */
[C---:B------:R-:W-:Y:S01]  /*2160*/  IADD3 R19, PT, PT, R7.reuse, 0x200, RZ ;  /* 0x0000020007137810 */ /* 0x040fe20007ffe0ff */
[C---:B------:R-:W-:Y:S01]  /*2170*/  IMAD.WIDE.U32 R14, R7.reuse, 0x4, R4 ;  /* 0x00000004070e7825 */ /* 0x040fe200078e0004 */
[----:B------:R-:W-:-:S03]  /*2180*/  IADD3 R17, PT, PT, R7, 0x400, RZ ;  /* 0x0000040007117810 */ /* 0x000fc60007ffe0ff */
[--C-:B------:R-:W-:Y:S01]  /*2190*/  IMAD.WIDE.U32 R18, R19, 0x4, R4.reuse ;  /* 0x0000000413127825 */ /* 0x100fe200078e0004 */
[----:B------:R0:W2:Y:S01]  /*21a0*/  LDG.E R22, desc[UR6][R14.64] ;  /* 0x000000060e167981 */ /* 0x0000a2000c1e1900 */
[----:B------:R-:W-:Y:S02]  /*21b0*/  IADD3 R11, PT, PT, R7, 0x600, RZ ;  /* 0x00000600070b7810 */ /* 0x000fe40007ffe0ff */
[--C-:B------:R-:W-:Y:S01]  /*21c0*/  IMAD.WIDE.U32 R16, R17, 0x4, R4.reuse ;  /* 0x0000000411107825 */ /* 0x100fe200078e0004 */
[----:B------:R1:W3:Y:S01]  /*21d0*/  LDG.E R24, desc[UR6][R18.64] ;  /* 0x0000000612187981 */ /* 0x0002e2000c1e1900 */
[----:B------:R-:W-:Y:S02]  /*21e0*/  IADD3 R13, PT, PT, R7, 0x800, RZ ;  /* 0x00000800070d7810 */ /* 0x000fe40007ffe0ff */
        /* <DEDUP_REMOVED lines=23> */
.L_x_669:
[----:B------:R-:W-:Y:S05]  /*2360*/  BSYNC.RECONVERGENT B2 ;  /* 0x0000000000027941 */ /* 0x000fea0003800200 */
.L_x_668:
[----:B------:R-:W-:Y:S05]  /*2370*/  @!P1 BRA `(.L_x_663) ;  /* 0x00000000008c9947 */ /* 0x000fea0003800000 */
[----:B------:R-:W-:Y:S01]  /*2380*/  ISETP.GE.U32.AND P0, PT, R25, 0x4, PT ;  /* 0x000000041900780c */ /* 0x000fe20003f06070 */
[----:B------:R-:W-:Y:S01]  /*2390*/  BSSY.RECONVERGENT B2, `(.L_x_670) ;  /* 0x0000014000027945 */ /* 0x000fe20003800200 */
[----:B------:R-:W-:-:S11]  /*23a0*/  LOP3.LUT P1, RZ, R8, 0x3, RZ, 0xc0, !PT ;  /* 0x0000000308ff7812 */ /* 0x000fd6000782c0ff */
[----:B------:R-:W-:Y:S05]  /*23b0*/  @!P0 BRA `(.L_x_671) ;  /* 0x0000000000448947 */ /* 0x000fea0003800000 */
[----:B------:R-:W-:-:S04]  /*23c0*/  IADD3 R7, PT, PT, R0, R9, RZ ;  /* 0x0000000900077210 */ /* 0x000fc80007ffe0ff */
[C---:B------:R-:W-:Y:S01]  /*23d0*/  IADD3 R11, PT, PT, R7.reuse, 0x200, RZ ;  /* 0x00000200070b7810 */ /* 0x040fe20007ffe0ff */
[C---:B------:R-:W-:Y:S01]  /*23e0*/  IMAD.WIDE.U32 R8, R7.reuse, 0x4, R4 ;  /* 0x0000000407087825 */ /* 0x040fe200078e0004 */
[----:B------:R-:W-:-:S03]  /*23f0*/  IADD3 R13, PT, PT, R7, 0x400, RZ ;  /* 0x00000400070d7810 */ /* 0x000fc60007ffe0ff */
[--C-:B------:R-:W-:Y:S01]  /*2400*/  IMAD.WIDE.U32 R10, R11, 0x4, R4.reuse ;  /* 0x000000040b0a7825 */ /* 0x100fe200078e0004 */
[----:B------:R-:W-:Y:S01]  /*2410*/  IADD3 R15, PT, PT, R7, 0x600, RZ ;  /* 0x00000600070f7810 */ /* 0x000fe20007ffe0ff */
        /* <DEDUP_REMOVED lines=11> */
.L_x_671:
[----:B------:R-:W-:Y:S05]  /*24d0*/  BSYNC.RECONVERGENT B2 ;  /* 0x0000000000027941 */ /* 0x000fea0003800200 */
.L_x_670:
[----:B------:R-:W-:Y:S05]  /*24e0*/  @!P1 BRA `(.L_x_663) ;  /* 0x0000000000309947 */ /* 0x000fea0003800000 */
[----:B------:R-:W-:Y:S02]  /*24f0*/  LOP3.LUT R6, R6, 0xffff, RZ, 0xc0, !PT ;  /* 0x0000ffff06067812 */ /* 0x000fe400078ec0ff */
[----:B------:R-:W-:Y:S02]  /*2500*/  IADD3 R9, PT, PT, R0, R2, RZ ;  /* 0x0000000200097210 */ /* 0x000fe40007ffe0ff */
[----:B------:R-:W-:-:S04]  /*2510*/  LEA.HI R6, R6, 0x1, RZ, 0x17 ;  /* 0x0000000106067811 */ /* 0x000fc800078fb8ff */
[----:B------:R-:W-:-:S04]  /*2520*/  LOP3.LUT R6, R6, 0x3, RZ, 0xc0, !PT ;  /* 0x0000000306067812 */ /* 0x000fc800078ec0ff */
[----:B------:R-:W-:-:S07]  /*2530*/  IADD3 R0, PT, PT, -R6, RZ, RZ ;  /* 0x000000ff06007210 */ /* 0x000fce0007ffe1ff */
.L_x_672:
[----:B------:R-:W-:-:S06]  /*2540*/  IMAD.WIDE.U32 R6, R9, 0x4, R4 ;  /* 0x0000000409067825 */ /* 0x000fcc00078e0004 */
[----:B------:R-:W2:Y:S01]  /*2550*/  LDG.E R6, desc[UR6][R6.64] ;  /* 0x0000000606067981 */ /* 0x000ea2000c1e1900 */
[----:B------:R-:W-:Y:S02]  /*2560*/  IADD3 R0, PT, PT, R0, 0x1, RZ ;  /* 0x0000000100007810 */ /* 0x000fe40007ffe0ff */
[----:B------:R-:W-:Y:S02]  /*2570*/  IADD3 R9, PT, PT, R9, 0x200, RZ ;  /* 0x0000020009097810 */ /* 0x000fe40007ffe0ff */
[----:B------:R-:W-:Y:S01]  /*2580*/  ISETP.NE.AND P0, PT, R0, RZ, PT ;  /* 0x000000ff0000720c */ /* 0x000fe20003f05270 */
[----:B--2---:R-:W-:-:S12]  /*2590*/  FFMA R23, R6, R6, R23 ;  /* 0x0000000606177223 */ /* 0x004fd80000000017 */
[----:B------:R-:W-:Y:S05]  /*25a0*/  @P0 BRA `(.L_x_672) ;  /* 0xfffffffc00e40947 */ /* 0x000fea000383ffff */
.L_x_663:
[----:B------:R-:W-:Y:S05]  /*25b0*/  BSYNC.RECONVERGENT B1 ;  /* 0x0000000000017941 */ /* 0x000fea0003800200 */
.L_x_660:
        /* <DEDUP_REMOVED lines=33> */
[----:B------:R-:W1:Y:S04]  /*27d0*/  LDS.128 R8, [UR4+0x20] ;  /* 0x00002004ff087984 */ /* 0x000e680008000c00 */
[----:B--2---:R-:W2:Y:S04]  /*27e0*/  LDS.128 R4, [UR4+0x30] ;  /* 0x00003004ff047984 */ /* 0x004ea80008000c00 */
        /* <DEDUP_REMOVED lines=16> */
.L_x_659:
[----:B------:R-:W-:Y:S05]  /*28f0*/  BSYNC.RECONVERGENT B0 ;  /* 0x0000000000007941 */ /* 0x000fea0003800200 */
.L_x_643:
[----:B------:R-:W-:Y:S05]  /*2900*/  @P0 EXIT ;  /* 0x000000000000094d */ /* 0x000fea0003800000 */
[----:B012---:R-:W0:Y:S02]  /*2910*/  LDC.64 R4, c[0x0][0x388] ;  /* 0x0000e200ff047b82 */ /* 0x007e240000000a00 */
[----:B0-----:R-:W-:-:S05]  /*2920*/  IMAD.WIDE.U32 R2, R3, 0x4, R4 ;  /* 0x0000000403027825 */ /* 0x001fca00078e0004 */
[----:B------:R-:W-:Y:S01]  /*2930*/  STG.E desc[UR6][R2.64], R20 ;  /* 0x0000001402007986 */ /* 0x000fe2000c101906 */
[----:B------:R-:W-:Y:S05]  /*2940*/  EXIT ;  /* 0x000000000000794d */ /* 0x000fea0003800000 */
.L_x_673:
        /* <DEDUP_REMOVED lines=11> */
.L_x_903:


//--------------------- .text._ZN3cub18CUB_300001_SM_10006detail6reduce28DeviceReduceSingleTileKernelINS2_10policy_hubIfjN4cuda3std3__44plusIfEEE10Policy1000EN6thrust24THRUST_300001_SM_1000_NS6detail15normal_iteratorINSD_10device_ptrIfEEEEPfjS9_ff6squareIfEEEvT0_T1_T2_T3_T4_T6_ --------------------------
	.section	.text._ZN3cub18CUB_300001_SM_10006detail6reduce28DeviceReduceSingleTileKernelINS2_10policy_hubIfjN4cuda3std3__44plusIfEEE10Policy1000EN6thrust24THRUST_300001_SM_1000_NS6detail15normal_iteratorINSD_10device_ptrIfEEEEPfjS9_ff6squareIfEEEvT0_T1_T2_T3_T4_T6_,"ax",@progbits
	.align	128
        .global         _ZN3cub18CUB_300001_SM_10006detail6reduce28DeviceReduceSingleTileKernelINS2_10policy_hubIfjN4cuda3std3__44plusIfEEE10Policy1000EN6thrust24THRUST_300001_SM_1000_NS6detail15normal_iteratorINSD_10device_ptrIfEEEEPfjS9_ff6squareIfEEEvT0_T1_T2_T3_T4_T6_
        .type           _ZN3cub18CUB_300001_SM_10006detail6reduce28DeviceReduceSingleTileKernelINS2_10policy_hubIfjN4cuda3std3__44plusIfEEE10Policy1000EN6thrust24THRUST_300001_SM_1000_NS6detail15normal_iteratorINSD_10device_ptrIfEEEEPfjS9_ff6squareIfEEEvT0_T1_T2_T3_T4_T6_,@function
        .size           _ZN3cub18CUB_300001_SM_10006detail6reduce28DeviceReduceSingleTileKernelINS2_10policy_hubIfjN4cuda3std3__44plusIfEEE10Policy1000EN6thrust24THRUST_300001_SM_1000_NS6detail15normal_iteratorINSD_10device_ptrIfEEEEPfjS9_ff6squareIfEEEvT0_T1_T2_T3_T4_T6_,(.L_x_904 - _ZN3cub18CUB_300001_SM_10006detail6reduce28DeviceReduceSingleTileKernelINS2_10policy_hubIfjN4cuda3std3__44plusIfEEE10Policy1000EN6thrust24THRUST_300001_SM_1000_NS6detail15normal_iteratorINSD_10device_ptrIfEEEEPfjS9_ff6squareIfEEEvT0_T1_T2_T3_T4_T6_)
        .other          _ZN3cub18CUB_300001_SM_10006detail6reduce28DeviceReduceSingleTileKernelINS2_10policy_hubIfjN4cuda3std3__44plusIfEEE10Policy1000EN6thrust24THRUST_300001_SM_1000_NS6detail15normal_iteratorINSD_10device_ptrIfEEEEPfjS9_ff6squareIfEEEvT0_T1_T2_T3_T4_T6_,@"STO_CUDA_ENTRY STV_DEFAULT"
_ZN3cub18CUB_300001_SM_10006detail6reduce28DeviceReduceSingleTileKernelINS2_10policy_hubIfjN4cuda3std3__44plusIfEEE10Policy1000EN6thrust24THRUST_300001_SM_1000_NS6detail15normal_iteratorINSD_10device_ptrIfEEEEPfjS9_ff6squareIfEEEvT0_T1_T2_T3_T4_T6_:
.text._ZN3cub18CUB_300001_SM_10006detail6reduce28DeviceReduceSingleTileKernelINS2_10policy_hubIfjN4cuda3std3__44plusIfEEE10Policy1000EN6thrust24THRUST_300001_SM_1000_NS6detail15normal_iteratorINSD_10device_ptrIfEEEEPfjS9_ff6squareIfEEEvT0_T1_T2_T3_T4_T6_:
        /* <DEDUP_REMOVED lines=13> */
.L_x_674:
[----:B------:R-:W-:Y:S01]  /*00d0*/  ISETP.GT.U32.AND P0, PT, R4, 0x1fff, PT ;  /* 0x00001fff0400780c */ /* 0x000fe20003f04070 */
[----:B------:R-:W-:-:S12]  /*00e0*/  BSSY.RECONVERGENT B0, `(.L_x_675) ;  /* 0x000023c000007945 */ /* 0x000fd80003800200 */
[----:B------:R-:W-:Y:S05]  /*00f0*/  @P0 BRA `(.L_x_676) ;  /* 0x0000001000040947 */ /* 0x000fea0003800000 */
[----:B------:R-:W0:Y:S01]  /*0100*/  S2R R5, SR_TID.X ;  /* 0x0000000000057919 */ /* 0x000e220000002100 */
[----:B------:R-:W-:Y:S01]  /*0110*/  BSSY.RECONVERGENT B1, `(.L_x_677) ;  /* 0x000000a000017945 */ /* 0x000fe20003800200 */
[----:B------:R-:W-:Y:S01]  /*0120*/  HFMA2 R0, -RZ, RZ, 0, 0 ;  /* 0x00000000ff007431 */ /* 0x000fe200000001ff */
        /* <DEDUP_REMOVED lines=8> */
.L_x_678:
[----:B------:R-:W-:Y:S05]  /*01b0*/  BSYNC.RECONVERGENT B1 ;  /* 0x0000000000017941 */ /* 0x000fea0003800200 */
.L_x_677:
[----:B------:R-:W-:Y:S01]  /*01c0*/  ISETP.GE.U32.AND P0, PT, R7, R4, PT ;  /* 0x000000040700720c */ /* 0x000fe20003f06070 */
[----:B------:R-:W-:-:S12]  /*01d0*/  BSSY.RECONVERGENT B1, `(.L_x_679) ;  /* 0x0000070000017945 */ /* 0x000fd80003800200 */
[----:B------:R-:W-:Y:S05]  /*01e0*/  @P0 BRA `(.L_x_680) ;  /* 0x0000000400b80947 */ /* 0x000fea0003800000 */
[----:B------:R-:W-:Y:S01]  /*01f0*/  LOP3.LUT R3, RZ, R7, RZ, 0x33, !PT ;  /* 0x00000007ff037212 */ /* 0x000fe200078e33ff */
[----:B------:R-:W-:Y:S03]  /*0200*/  BSSY.RECONVERGENT B2, `(.L_x_681) ;  /* 0x0000033000027945 */ /* 0x000fe60003800200 */
[----:B------:R-:W-:-:S04]  /*0210*/  IADD3 R3, PT, PT, R3, R4, RZ ;  /* 0x0000000403037210 */ /* 0x000fc80007ffe0ff */
        /* <DEDUP_REMOVED lines=11> */
.L_x_683:
        /* <DEDUP_REMOVED lines=38> */
.L_x_682:
[----:B------:R-:W-:Y:S05]  /*0530*/  BSYNC.RECONVERGENT B2 ;  /* 0x0000000000027941 */ /* 0x000fea0003800200 */
.L_x_681:
        /* <DEDUP_REMOVED lines=25> */
.L_x_685:
[----:B------:R-:W-:Y:S05]  /*06d0*/  BSYNC.RECONVERGENT B2 ;  /* 0x0000000000027941 */ /* 0x000fea0003800200 */
.L_x_684:
        /* <DEDUP_REMOVED lines=17> */
.L_x_687:
[----:B------:R-:W-:Y:S05]  /*07f0*/  BSYNC.RECONVERGENT B2 ;  /* 0x0000000000027941 */ /* 0x000fea0003800200 */
.L_x_686:
[----:B------:R-:W-:Y:S05]  /*0800*/  @!P1 BRA `(.L_x_680) ;  /* 0x0000000000309947 */ /* 0x000fea0003800000 */
[----:B------:R-:W0:Y:S01]  /*0810*/  LDC.64 R2, c[0x0][0x380] ;  /* 0x0000e000ff027b82 */ /* 0x000e220000000a00 */
[----:B------:R-:W-:Y:S01]  /*0820*/  IADD3 R6, PT, PT, -R6, RZ, RZ ;  /* 0x000000ff06067210 */ /* 0x000fe20007ffe1ff */
[----:B0-----:R-:W-:-:S05]  /*0830*/  IMAD.WIDE.U32 R2, R7, 0x4, R2 ;  /* 0x0000000407027825 */ /* 0x001fca00078e0002 */
[----:B------:R-:W-:-:S07]  /*0840*/  MOV R7, R3 ;  /* 0x0000000300077202 */ /* 0x000fce0000000f00 */
.L_x_688:
[----:B------:R-:W-:-:S06]  /*0850*/  MOV R3, R7 ;  /* 0x0000000700037202 */ /* 0x000fcc0000000f00 */
[----:B------:R0:W2:Y:S01]  /*0860*/  LDG.E R3, desc[UR6][R2.64] ;  /* 0x0000000602037981 */ /* 0x0000a2000c1e1900 */
[----:B------:R-:W-:-:S04]  /*0870*/  IADD3 R6, PT, PT, R6, 0x1, RZ ;  /* 0x0000000106067810 */ /* 0x000fc80007ffe0ff */
[----:B------:R-:W-:Y:S02]  /*0880*/  ISETP.NE.AND P0, PT, R6, RZ, PT ;  /* 0x000000ff0600720c */ /* 0x000fe40003f05270 */
[----:B0-----:R-:W-:-:S04]  /*0890*/  IADD3 R2, P1, PT, R2, 0x800, RZ ;  /* 0x0000080002027810 */ /* 0x001fc80007f3e0ff */
[----:B------:R-:W-:Y:S01]  /*08a0*/  IADD3.X R7, PT, PT, RZ, R7, RZ, P1, !PT ;  /* 0x00000007ff077210 */ /* 0x000fe20000ffe4ff */
[----:B--2---:R-:W-:-:S06]  /*08b0*/  FFMA R0, R3, R3, R0 ;  /* 0x0000000303007223 */ /* 0x004fcc0000000000 */
[----:B------:R-:W-:Y:S05]  /*08c0*/  @P0 BRA `(.L_x_688) ;  /* 0xfffffffc00e00947 */ /* 0x000fea000383ffff */
.L_x_680:
[----:B------:R-:W-:Y:S05]  /*08d0*/  BSYNC.RECONVERGENT B1 ;  /* 0x0000000000017941 */ /* 0x000fea0003800200 */
.L_x_679:
[----:B------:R-:W-:Y:S02]  /*08e0*/  ISETP.GE.U32.AND P0, PT, R4, 0x200, PT ;  /* 0x000002000400780c */ /* 0x000fe40003f06070 */
[----:B------:R-:W-:-:S11]  /*08f0*/  MOV R9, R0 ;  /* 0x0000000000097202 */ /* 0x000fd60000000f00 */
        /* <DEDUP_REMOVED lines=35> */
[----:B------:R-:W3:Y:S04]  /*0b30*/  LDS.128 R8, [UR4+0x30] ;  /* 0x00003004ff087984 */ /* 0x000ee80008000c00 */
[----:B------:R-:W4:Y:S01]  /*0b40*/  LDS.128 R16, [UR4+0x40] ;  /* 0x00004004ff107984 */ /* 0x000f220008000c00 */
[----:B0-----:R-:W-:-:S04]  /*0b50*/  FADD R5, R0, R5 ;  /* 0x0000000500057221 */ /* 0x001fc80000000000 */
        /* <DEDUP_REMOVED lines=9> */
[----:B------:R-:W-:-:S04]  /*0bf0*/  FADD R11, R10, R11 ;  /* 0x0000000b0a0b7221 */ /* 0x000fc80000000000 */
[----:B----4-:R-:W-:-:S04]  /*0c00*/  FADD R16, R11, R16 ;  /* 0x000000100b107221 */ /* 0x010fc80000000000 */
[----:B------:R-:W-:-:S04]  /*0c10*/  FADD R17, R16, R17 ;  /* 0x0000001110117221 */ /* 0x000fc80000000000 */
[----:B------:R-:W-:-:S04]  /*0c20*/  FADD R18, R17, R18 ;  /* 0x0000001211127221 */ /* 0x000fc80000000000 */
[----:B------:R-:W-:Y:S01]  /*0c30*/  FADD R0, R18, R19 ;  /* 0x0000001312007221 */ /* 0x000fe20000000000 */
[----:B------:R-:W-:Y:S06]  /*0c40*/  BRA `(.L_x_690) ;  /* 0x0000001800147947 */ /* 0x000fec0003800000 */
.L_x_689:
[----:B------:R-:W0:Y:S01]  /*0c50*/  S2R R6, SR_LANEID ;  /* 0x0000000000067919 */ /* 0x000e220000000000 */
[----:B------:R-:W-:-:S04]  /*0c60*/  LOP3.LUT R0, R5, 0x3e0, RZ, 0xc0, !PT ;  /* 0x000003e005007812 */ /* 0x000fc800078ec0ff */
[----:B------:R-:W-:Y:S02]  /*0c70*/  IADD3 R3, PT, PT, R0, 0x20, RZ ;  /* 0x0000002000037810 */ /* 0x000fe40007ffe0ff */
[----:B------:R-:W-:Y:S02]  /*0c80*/  LOP3.LUT R7, RZ, R0, RZ, 0x33, !PT ;  /* 0x00000000ff077212 */ /* 0x000fe400078e33ff */
[-C--:B------:R-:W-:Y:S02]  /*0c90*/  ISETP.GT.U32.AND P0, PT, R3, R4.reuse, PT ;  /* 0x000000040300720c */ /* 0x080fe40003f04070 */
        /* <DEDUP_REMOVED lines=40> */
[----:B------:R-:W0:Y:S04]  /*0f20*/  LDS.128 R20, [UR4+0x10] ;  /* 0x00001004ff147984 */ /* 0x000e280008000c00 */
        /* <DEDUP_REMOVED lines=30> */
.L_x_676:
[----:B------:R-:W0:Y:S01]  /*1110*/  S2R R0, SR_TID.X ;  /* 0x0000000000007919 */ /* 0x000e220000002100 */
[----:B------:R-:W1:Y:S02]  /*1120*/  LDCU.64 UR4, c[0x0][0x380] ;  /* 0x00007000ff0477ac */ /* 0x000e640008000a00 */
[----:B-1----:R-:W-:Y:S02]  /*1130*/  MOV R12, UR4 ;  /* 0x00000004000c7c02 */ /* 0x002fe40008000f00 */
[----:B------:R-:W-:-:S03]  /*1140*/  MOV R13, UR5 ;  /* 0x00000005000d7c02 */ /* 0x000fc60008000f00 */
        /* <DEDUP_REMOVED lines=17> */
[----:B------:R-:W-:Y:S01]  /*1260*/  UMOV UR4, 0x2000 ;  /* 0x0000200000047882 */ /* 0x000fe20000000000 */
[----:B--2---:R-:W-:-:S04]  /*1270*/  FMUL R21, R21, R21 ;  /* 0x0000001515157220 */ /* 0x004fc80000400000 */
[----:B---3--:R-:W-:Y:S01]  /*1280*/  FFMA R21, R20, R20, R21 ;  /* 0x0000001414157223 */ /* 0x008fe20000000015 */
[----:B------:R-:W-:Y:S01]  /*1290*/  IADD3 R20, PT, PT, R4, -0x2000, RZ ;  /* 0xffffe00004147810 */ /* 0x000fe20007ffe0ff */
[----:B----4-:R-:W-:-:S03]  /*12a0*/  FMUL R17, R17, R17 ;  /* 0x0000001111117220 */ /* 0x010fc60000400000 */
[----:B------:R-:W-:Y:S01]  /*12b0*/  ISETP.GE.U32.AND P0, PT, R20, 0x2000, PT ;  /* 0x000020001400780c */ /* 0x000fe20003f06070 */
[----:B-----5:R-:W-:Y:S01]  /*12c0*/  FMUL R19, R19, R19 ;  /* 0x0000001313137220 */ /* 0x020fe20000400000 */
[----:B------:R-:W-:Y:S01]  /*12d0*/  FMUL R22, R22, R22 ;  /* 0x0000001616167220 */ /* 0x000fe20000400000 */
        /* <DEDUP_REMOVED lines=19> */
[----:B------:R-:W0:Y:S01]  /*1410*/  LDC R4, c[0x0][0x390] ;  /* 0x0000e400ff047b82 */ /* 0x000e220000000800 */
[----:B------:R-:W-:-:S07]  /*1420*/  UMOV UR4, 0x2000 ;  /* 0x0000200000047882 */ /* 0x000fce0000000000 */
[----:B------:R-:W1:Y:S02]  /*1430*/  LDC.64 R12, c[0x0][0x380] ;  /* 0x0000e000ff0c7b82 */ /* 0x000e640000000a00 */
.L_x_693:
[----:B------:R-:W-:-:S05]  /*1440*/  IADD3 R3, PT, PT, R0, UR4, RZ ;  /* 0x0000000400037c10 */ /* 0x000fca000fffe0ff */
        /* <DEDUP_REMOVED lines=17> */
[----:B0-----:R-:W-:-:S04]  /*1560*/  IADD3 R2, PT, PT, R4, -UR4, RZ ;  /* 0x8000000404027c10 */ /* 0x001fc8000fffe0ff */
[----:B------:R-:W-:Y:S01]  /*1570*/  ISETP.GE.U32.AND P0, PT, R2, 0x2000, PT ;  /* 0x000020000200780c */ /* 0x000fe20003f06070 */
[----:B--2---:R-:W-:Y:S01]  /*1580*/  FFMA R7, R22, R22, R7 ;  /* 0x0000001616077223 */ /* 0x004fe20000000007 */
        /* <DEDUP_REMOVED lines=23> */
[----:B------:R-:W-:-:S06]  /*1700*/  UIADD3 UR4, UPT, UPT, UR4, 0x2000, URZ ;  /* 0x0000200004047890 */ /* 0x000fcc000fffe0ff */
[----:B------:R-:W-:-:S13]  /*1710*/  ISETP.LT.U32.AND P0, PT, R20, UR4, PT ;  /* 0x0000000414007c0c */ /* 0x000fda000bf01070 */
[----:B------:R-:W-:Y:S05]  /*1720*/  @!P0 BRA `(.L_x_693) ;  /* 0xfffffffc00448947 */ /* 0x000fea000383ffff */
.L_x_691:
[----:B------:R-:W-:Y:S01]  /*1730*/  IADD3 R3, PT, PT, R4, -UR4, RZ ;  /* 0x8000000404037c10 */ /* 0x000fe2000fffe0ff */
[----:B------:R-:W-:Y:S03]  /*1740*/  BSSY.RECONVERGENT B1, `(.L_x_692) ;  /* 0x00000a3000017945 */ /* 0x000fe60003800200 */
[----:B------:R-:W-:-:S04]  /*1750*/  ISETP.GE.AND P0, PT, R0, R3, PT ;  /* 0x000000030000720c */ /* 0x000fc80003f06270 */
[----:B------:R-:W-:-:S13]  /*1760*/  ISETP.LE.U32.OR P0, PT, R4, UR4, P0 ;  /* 0x0000000404007c0c */ /* 0x000fda0008703470 */
[----:B------:R-:W-:Y:S05]  /*1770*/  @P0 BRA `(.L_x_694) ;  /* 0x00000008007c0947 */ /* 0x000fea0003800000 */
[-C--:B------:R-:W-:Y:S01]  /*1780*/  LOP3.LUT R3, RZ, R0.reuse, RZ, 0x33, !PT ;  /* 0x00000000ff037212 */ /* 0x080fe200078e33ff */
[----:B------:R-:W-:Y:S01]  /*1790*/  BSSY.RECONVERGENT B2, `(.L_x_695) ;  /* 0x0000052000027945 */ /* 0x000fe20003800200 */
[----:B------:R-:W-:Y:S02]  /*17a0*/  MOV R5, R0 ;  /* 0x0000000000057202 */ /* 0x000fe40000000f00 */
[----:B------:R-:W-:-:S04]  /*17b0*/  IADD3 R3, PT, PT, R4, -UR4, R3 ;  /* 0x8000000404037c10 */ /* 0x000fc8000fffe003 */
[C---:B------:R-:W-:Y:S02]  /*17c0*/  ISETP.GE.U32.AND P0, PT, R3.reuse, 0x1e00, PT ;  /* 0x00001e000300780c */ /* 0x040fe40003f06070 */
[----:B------:R-:W-:-:S04]  /*17d0*/  LEA.HI R3, R3, 0x1, RZ, 0x17 ;  /* 0x0000000103037811 */ /* 0x000fc800078fb8ff */
[----:B------:R-:W-:-:S07]  /*17e0*/  LOP3.LUT R4, R3, 0xf, RZ, 0xc0, !PT ;  /* 0x0000000f03047812 */ /* 0x000fce00078ec0ff */
[----:B------:R-:W-:Y:S05]  /*17f0*/  @!P0 BRA `(.L_x_696) ;  /* 0x00000004002c8947 */ /* 0x000fea0003800000 */
[----:B------:R-:W-:Y:S01]  /*1800*/  LOP3.LUT R6, R3, 0xfffff0, RZ, 0xc0, !PT ;  /* 0x00fffff003067812 */ /* 0x000fe200078ec0ff */
[----:B------:R-:W-:Y:S01]  /*1810*/  BSSY.RECONVERGENT B3, `(.L_x_697) ;  /* 0x0000048000037945 */ /* 0x000fe20003800200 */
[C---:B------:R-:W-:Y:S02]  /*1820*/  LOP3.LUT R5, R0.reuse, 0x1000, RZ, 0xfc, !PT ;  /* 0x0000100000057812 */ /* 0x040fe400078efcff */
[----:B------:R-:W-:Y:S02]  /*1830*/  IADD3 R2, PT, PT, R0, UR4, RZ ;  /* 0x0000000400027c10 */ /* 0x000fe4000fffe0ff */
[----:B------:R-:W-:-:S07]  /*1840*/  IADD3 R6, PT, PT, -R6, RZ, RZ ;  /* 0x000000ff06067210 */ /* 0x000fce0007ffe1ff */
.L_x_698:
[C---:B------:R-:W-:Y:S01]  /*1850*/  IADD3 R19, PT, PT, R2.reuse, 0x200, RZ ;  /* 0x0000020002137810 */ /* 0x040fe20007ffe0ff */
[C---:B------:R-:W-:Y:S01]  /*1860*/  IMAD.WIDE.U32 R14, R2.reuse, 0x4, R12 ;  /* 0x00000004020e7825 */ /* 0x040fe200078e000c */
[----:B------:R-:W-:-:S03]  /*1870*/  IADD3 R11, PT, PT, R2, 0x400, RZ ;  /* 0x00000400020b7810 */ /* 0x000fc60007ffe0ff */
[--C-:B------:R-:W-:Y:S01]  /*1880*/  IMAD.WIDE.U32 R18, R19, 0x4, R12.reuse ;  /* 0x0000000413127825 */ /* 0x100fe200078e000c */
[----:B------:R0:W2:Y:S01]  /*1890*/  LDG.E R8, desc[UR6][R14.64] ;  /* 0x000000060e087981 */ /* 0x0000a2000c1e1900 */
[C---:B------:R-:W-:Y:S02]  /*18a0*/  IADD3 R21, PT, PT, R2.reuse, 0x600, RZ ;  /* 0x0000060002157810 */ /* 0x040fe40007ffe0ff */
[--C-:B------:R-:W-:Y:S01]  /*18b0*/  IMAD.WIDE.U32 R10, R11, 0x4, R12.reuse ;  /* 0x000000040b0a7825 */ /* 0x100fe200078e000c */
[----:B------:R1:W3:Y:S01]  /*18c0*/  LDG.E R9, desc[UR6][R18.64] ;  /* 0x0000000612097981 */ /* 0x0002e2000c1e1900 */
[C---:B------:R-:W-:Y:S02]  /*18d0*/  IADD3 R17, PT, PT, R2.reuse, 0x800, RZ ;  /* 0x0000080002117810 */ /* 0x040fe40007ffe0ff */
[--C-:B------:R-:W-:Y:S02]  /*18e0*/  IMAD.WIDE.U32 R20, R21, 0x4, R12.reuse ;  /* 0x0000000415147825 */ /* 0x100fe400078e000c */
[----:B------:R4:W5:Y:S01]  /*18f0*/  LDG.E R10, desc[UR6][R10.64] ;  /* 0x000000060a0a7981 */ /* 0x000962000c1e1900 */
[----:B------:R-:W-:Y:S01]  /*1900*/  IADD3 R29, PT, PT, R2, 0xa00, RZ ;  /* 0x00000a00021d7810 */ /* 0x000fe20007ffe0ff */
[----:B------:R-:W-:-:S02]  /*1910*/  IMAD.WIDE.U32 R16, R17, 0x4, R12 ;  /* 0x0000000411107825 */ /* 0x000fc400078e000c */
[----:B------:R4:W5:Y:S01]  /*1920*/  LDG.E R27, desc[UR6][R20.64] ;  /* 0x00000006141b7981 */ /* 0x000962000c1e1900 */
[C---:B------:R-:W-:Y:S01]  /*1930*/  IADD3 R23, PT, PT, R2.reuse, 0xc00, RZ ;  /* 0x00000c0002177810 */ /* 0x040fe20007ffe0ff */
[--C-:B------:R-:W-:Y:S02]  /*1940*/  IMAD.WIDE.U32 R28, R29, 0x4, R12.reuse ;  /* 0x000000041d1c7825 */ /* 0x100fe400078e000c */
[----:B------:R-:W5:Y:S01]  /*1950*/  LDG.E R26, desc[UR6][R16.64] ;  /* 0x00000006101a7981 */ /* 0x000f62000c1e1900 */
[C---:B------:R-:W-:Y:S01]  /*1960*/  IADD3 R22, PT, PT, R2.reuse, 0xe00, RZ ;  /* 0x00000e0002167810 */ /* 0x040fe20007ffe0ff */
[--C-:B0-----:R-:W-:Y:S02]  /*1970*/  IMAD.WIDE.U32 R14, R23, 0x4, R12.reuse ;  /* 0x00000004170e7825 */ /* 0x101fe400078e000c */
[----:B------:R0:W5:Y:S01]  /*1980*/  LDG.E R25, desc[UR6][R28.64] ;  /* 0x000000061c197981 */ /* 0x000162000c1e1900 */
[----:B------:R-:W-:Y:S01]  /*1990*/  IADD3 R23, PT, PT, R2, 0x1000, RZ ;  /* 0x0000100002177810 */ /* 0x000fe20007ffe0ff */
[----:B-1----:R-:W-:-:S02]  /*19a0*/  IMAD.WIDE.U32 R18, R22, 0x4, R12 ;  /* 0x0000000416127825 */ /* 0x002fc400078e000c */
[----:B------:R1:W5:Y:S01]  /*19b0*/  LDG.E R24, desc[UR6][R14.64] ;  /* 0x000000060e187981 */ /* 0x000362000c1e1900 */
[C---:B----4-:R-:W-:Y:S01]  /*19c0*/  IADD3 R11, PT, PT, R2.reuse, 0x1200, RZ ;  /* 0x00001200020b7810 */ /* 0x050fe20007ffe0ff */
[--C-:B------:R-:W-:Y:S02]  /*19d0*/  IMAD.WIDE.U32 R20, R23, 0x4, R12.reuse ;  /* 0x0000000417147825 */ /* 0x100fe400078e000c */
[----:B------:R4:W5:Y:S01]  /*19e0*/  LDG.E R23, desc[UR6][R18.64] ;  /* 0x0000000612177981 */ /* 0x000962000c1e1900 */
[C---:B0-----:R-:W-:Y:S01]  /*19f0*/  IADD3 R29, PT, PT, R2.reuse, 0x1400, RZ ;  /* 0x00001400021d7810 */ /* 0x041fe20007ffe0ff */
[--C-:B------:R-:W-:Y:S02]  /*1a00*/  IMAD.WIDE.U32 R16, R11, 0x4, R12.reuse ;  /* 0x000000040b107825 */ /* 0x100fe400078e000c */
[----:B------:R-:W5:Y:S01]  /*1a10*/  LDG.E R22, desc[UR6][R20.64] ;  /* 0x0000000614167981 */ /* 0x000f62000c1e1900 */
[----:B-1----:R-:W-:Y:S01]  /*1a20*/  IADD3 R15, PT, PT, R2, 0x1600, RZ ;  /* 0x00001600020f7810 */ /* 0x002fe20007ffe0ff */
[----:B------:R-:W-:-:S02]  /*1a30*/  IMAD.WIDE.U32 R28, R29, 0x4, R12 ;  /* 0x000000041d1c7825 */ /* 0x000fc400078e000c */
[----:B------:R0:W5:Y:S01]  /*1a40*/  LDG.E R11, desc[UR6][R16.64] ;  /* 0x00000006100b7981 */ /* 0x000162000c1e1900 */
[C---:B----4-:R-:W-:Y:S01]  /*1a50*/  IADD3 R19, PT, PT, R2.reuse, 0x1800, RZ ;  /* 0x0000180002137810 */ /* 0x050fe20007ffe0ff */
[--C-:B------:R-:W-:Y:S02]  /*1a60*/  IMAD.WIDE.U32 R14, R15, 0x4, R12.reuse ;  /* 0x000000040f0e7825 */ /* 0x100fe400078e000c */
[----:B------:R-:W4:Y:S02]  /*1a70*/  LDG.E R28, desc[UR6][R28.64] ;  /* 0x000000061c1c7981 */ /* 0x000f24000c1e1900 */
[----:B------:R-:W-:Y:S01]  /*1a80*/  IMAD.WIDE.U32 R18, R19, 0x4, R12 ;  /* 0x0000000413127825 */ /* 0x000fe200078e000c */
[C---:B0-----:R-:W-:Y:S02]  /*1a90*/  IADD3 R17, PT, PT, R2.reuse, 0x1a00, RZ ;  /* 0x00001a0002117810 */ /* 0x041fe40007ffe0ff */
[----:B------:R-:W-:-:S03]  /*1aa0*/  IADD3 R21, PT, PT, R2, 0x1c00, RZ ;  /* 0x00001c0002157810 */ /* 0x000fc60007ffe0ff */
[----:B------:R-:W4:Y:S04]  /*1ab0*/  LDG.E R18, desc[UR6][R18.64] ;  /* 0x0000000612127981 */ /* 0x000f28000c1e1900 */
[----:B------:R0:W4:Y:S01]  /*1ac0*/  LDG.E R29, desc[UR6][R14.64] ;  /* 0x000000060e1d7981 */ /* 0x000122000c1e1900 */
[----:B------:R-:W-:Y:S01]  /*1ad0*/  IADD3 R20, PT, PT, R2, 0x1e00, RZ ;  /* 0x00001e0002147810 */ /* 0x000fe20007ffe0ff */
[----:B0-----:R-:W-:-:S04]  /*1ae0*/  IMAD.WIDE.U32 R14, R17, 0x4, R12 ;  /* 0x00000004110e7825 */ /* 0x001fc800078e000c */
[--C-:B------:R-:W-:Y:S02]  /*1af0*/  IMAD.WIDE.U32 R16, R21, 0x4, R12.reuse ;  /* 0x0000000415107825 */ /* 0x100fe400078e000c */
[----:B------:R-:W4:Y:S02]  /*1b00*/  LDG.E R14, desc[UR6][R14.64] ;  /* 0x000000060e0e7981 */ /* 0x000f24000c1e1900 */
[----:B------:R-:W-:Y:S02]  /*1b10*/  IMAD.WIDE.U32 R20, R20, 0x4, R12 ;  /* 0x0000000414147825 */ /* 0x000fe400078e000c */
[----:B------:R-:W4:Y:S04]  /*1b20*/  LDG.E R16, desc[UR6][R16.64] ;  /* 0x0000000610107981 */ /* 0x000f28000c1e1900 */
[----:B------:R-:W4:Y:S01]  /*1b30*/  LDG.E R20, desc[UR6][R20.64] ;  /* 0x0000000614147981 */ /* 0x000f22000c1e1900 */
[----:B------:R-:W-:-:S04]  /*1b40*/  IADD3 R6, PT, PT, R6, 0x10, RZ ;  /* 0x0000001006067810 */ /* 0x000fc80007ffe0ff */
[----:B------:R-:W-:Y:S02]  /*1b50*/  ISETP.NE.AND P0, PT, R6, RZ, PT ;  /* 0x000000ff0600720c */ /* 0x000fe40003f05270 */
[----:B------:R-:W-:Y:S02]  /*1b60*/  IADD3 R5, PT, PT, R5, 0x2000, RZ ;  /* 0x0000200005057810 */ /* 0x000fe40007ffe0ff */
[----:B------:R-:W-:Y:S01]  /*1b70*/  IADD3 R2, PT, PT, R2, 0x2000, RZ ;  /* 0x0000200002027810 */ /* 0x000fe20007ffe0ff */
[----:B--2---:R-:W-:-:S04]  /*1b80*/  FFMA R8, R8, R8, R7 ;  /* 0x0000000808087223 */ /* 0x004fc80000000007 */
[----:B---3--:R-:W-:-:S04]  /*1b90*/  FFMA R9, R9, R9, R8 ;  /* 0x0000000909097223 */ /* 0x008fc80000000008 */
        /* <DEDUP_REMOVED lines=8> */
[----:B----4-:R-:W-:-:S04]  /*1c20*/  FFMA R28, R28, R28, R11 ;  /* 0x0000001c1c1c7223 */ /* 0x010fc8000000000b */
[----:B------:R-:W-:-:S04]  /*1c30*/  FFMA R29, R29, R29, R28 ;  /* 0x0000001d1d1d7223 */ /* 0x000fc8000000001c */
[----:B------:R-:W-:-:S04]  /*1c40*/  FFMA R29, R18, R18, R29 ;  /* 0x00000012121d7223 */ /* 0x000fc8000000001d */
[----:B------:R-:W-:-:S04]  /*1c50*/  FFMA R29, R14, R14, R29 ;  /* 0x0000000e0e1d7223 */ /* 0x000fc8000000001d */
[----:B------:R-:W-:-:S04]  /*1c60*/  FFMA R29, R16, R16, R29 ;  /* 0x00000010101d7223 */ /* 0x000fc8000000001d */
[----:B------:R-:W-:Y:S01]  /*1c70*/  FFMA R7, R20, R20, R29 ;  /* 0x0000001414077223 */ /* 0x000fe2000000001d */
[----:B------:R-:W-:Y:S06]  /*1c80*/  @P0 BRA `(.L_x_698) ;  /* 0xfffffff800f00947 */ /* 0x000fec000383ffff */
[----:B------:R-:W-:Y:S05]  /*1c90*/  BSYNC.RECONVERGENT B3 ;  /* 0x0000000000037941 */ /* 0x000fea0003800200 */
.L_x_697:
[----:B------:R-:W-:-:S07]  /*1ca0*/  IADD3 R5, PT, PT, R5, -0x1000, RZ ;  /* 0xfffff00005057810 */ /* 0x000fce0007ffe0ff */
.L_x_696:
[----:B------:R-:W-:Y:S05]  /*1cb0*/  BSYNC.RECONVERGENT B2 ;  /* 0x0000000000027941 */ /* 0x000fea0003800200 */
.L_x_695:
[----:B------:R-:W-:-:S13]  /*1cc0*/  ISETP.NE.AND P0, PT, R4, RZ, PT ;  /* 0x000000ff0400720c */ /* 0x000fda0003f05270 */
[----:B------:R-:W-:Y:S05]  /*1cd0*/  @!P0 BRA `(.L_x_694) ;  /* 0x0000000400248947 */ /* 0x000fea0003800000 */
[----:B------:R-:W-:Y:S01]  /*1ce0*/  ISETP.GE.U32.AND P0, PT, R4, 0x8, PT ;  /* 0x000000080400780c */ /* 0x000fe20003f06070 */
[----:B------:R-:W-:Y:S01]  /*1cf0*/  BSSY.RECONVERGENT B2, `(.L_x_699) ;  /* 0x0000025000027945 */ /* 0x000fe20003800200 */
[----:B------:R-:W-:-:S04]  /*1d00*/  LOP3.LUT R22, R3, 0x7, RZ, 0xc0, !PT ;  /* 0x0000000703167812 */ /* 0x000fc800078ec0ff */
[----:B------:R-:W-:-:S07]  /*1d10*/  ISETP.NE.AND P1, PT, R22, RZ, PT ;  /* 0x000000ff1600720c */ /* 0x000fce0003f25270 */
[----:B------:R-:W-:Y:S06]  /*1d20*/  @!P0 BRA `(.L_x_700) ;  /* 0x0000000000848947 */ /* 0x000fec0003800000 */
[----:B------:R-:W-:-:S04]  /*1d30*/  IADD3 R15, PT, PT, R5, UR4, RZ ;  /* 0x00000004050f7c10 */ /* 0x000fc8000fffe0ff */
        /* <DEDUP_REMOVED lines=9> */
[----:B------:R-:W-:Y:S01]  /*1dd0*/  IMAD.WIDE.U32 R10, R11, 0x4, R12 ;  /* 0x000000040b0a7825 */ /* 0x000fe200078e000c */
[----:B------:R-:W4:Y:S01]  /*1de0*/  LDG.E R6, desc[UR6][R20.64] ;  /* 0x0000000614067981 */ /* 0x000f22000c1e1900 */
[----:B------:R-:W-:-:S02]  /*1df0*/  IADD3 R23, PT, PT, R15, 0xa00, RZ ;  /* 0x00000a000f177810 */ /* 0x000fc40007ffe0ff */
[--C-:B------:R-:W-:Y:S01]  /*1e00*/  IMAD.WIDE.U32 R16, R17, 0x4, R12.reuse ;  /* 0x0000000411107825 */ /* 0x100fe200078e000c */
[----:B------:R-:W-:Y:S01]  /*1e10*/  IADD3 R25, PT, PT, R15, 0xc00, RZ ;  /* 0x00000c000f197810 */ /* 0x000fe20007ffe0ff */
[----:B------:R-:W5:Y:S02]  /*1e20*/  LDG.E R10, desc[UR6][R10.64] ;  /* 0x000000060a0a7981 */ /* 0x000f64000c1e1900 */
[--C-:B0-----:R-:W-:Y:S01]  /*1e30*/  IMAD.WIDE.U32 R8, R23, 0x4, R12.reuse ;  /* 0x0000000417087825 */ /* 0x101fe200078e000c */
[----:B------:R-:W-:Y:S01]  /*1e40*/  IADD3 R23, PT, PT, R15, 0xe00, RZ ;  /* 0x00000e000f177810 */ /* 0x000fe20007ffe0ff */
[----:B------:R-:W5:Y:S02]  /*1e50*/  LDG.E R16, desc[UR6][R16.64] ;  /* 0x0000000610107981 */ /* 0x000f64000c1e1900 */
[--C-:B------:R-:W-:Y:S02]  /*1e60*/  IMAD.WIDE.U32 R14, R25, 0x4, R12.reuse ;  /* 0x00000004190e7825 */ /* 0x100fe400078e000c */
[----:B------:R-:W5:Y:S02]  /*1e70*/  LDG.E R8, desc[UR6][R8.64] ;  /* 0x0000000608087981 */ /* 0x000f64000c1e1900 */
[----:B-1----:R-:W-:-:S02]  /*1e80*/  IMAD.WIDE.U32 R18, R23, 0x4, R12 ;  /* 0x0000000417127825 */ /* 0x002fc400078e000c */
        /* <DEDUP_REMOVED lines=11> */
.L_x_700:
[----:B------:R-:W-:Y:S05]  /*1f40*/  BSYNC.RECONVERGENT B2 ;  /* 0x0000000000027941 */ /* 0x000fea0003800200 */
.L_x_699:
        /* <DEDUP_REMOVED lines=23> */
.L_x_702:
[----:B------:R-:W-:Y:S05]  /*20c0*/  BSYNC.RECONVERGENT B2 ;  /* 0x0000000000027941 */ /* 0x000fea0003800200 */
.L_x_701:
[----:B------:R-:W-:Y:S05]  /*20d0*/  @!P1 BRA `(.L_x_694) ;  /* 0x0000000000249947 */ /* 0x000fea0003800000 */
[----:B------:R-:W-:Y:S02]  /*20e0*/  IADD3 R5, PT, PT, R5, UR4, RZ ;  /* 0x0000000405057c10 */ /* 0x000fe4000fffe0ff */
[----:B------:R-:W-:-:S07]  /*20f0*/  IADD3 R4, PT, PT, -R4, RZ, RZ ;  /* 0x000000ff04047210 */ /* 0x000fce0007ffe1ff */
.L_x_703:
[----:B------:R-:W-:-:S06]  /*2100*/  IMAD.WIDE.U32 R2, R5, 0x4, R12 ;  /* 0x0000000405027825 */ /* 0x000fcc00078e000c */
[----:B------:R-:W2:Y:S01]  /*2110*/  LDG.E R2, desc[UR6][R2.64] ;  /* 0x0000000602027981 */ /* 0x000ea2000c1e1900 */
[----:B------:R-:W-:Y:S02]  /*2120*/  IADD3 R4, PT, PT, R4, 0x1, RZ ;  /* 0x0000000104047810 */ /* 0x000fe40007ffe0ff */
[----:B------:R-:W-:Y:S02]  /*2130*/  IADD3 R5, PT, PT, R5, 0x200, RZ ;  /* 0x0000020005057810 */ /* 0x000fe40007ffe0ff */
[----:B------:R-:W-:Y:S01]  /*2140*/  ISETP.NE.AND P0, PT, R4, RZ, PT ;  /* 0x000000ff0400720c */ /* 0x000fe20003f05270 */
[----:B--2---:R-:W-:-:S12]  /*2150*/  FFMA R7, R2, R2, R7 ;  /* 0x0000000202077223 */ /* 0x004fd80000000007 */
[----:B------:R-:W-:Y:S05]  /*2160*/  @P0 BRA `(.L_x_703) ;  /* 0xfffffffc00e40947 */ /* 0x000fea000383ffff */
.L_x_694:
[----:B------:R-:W-:Y:S05]  /*2170*/  BSYNC.RECONVERGENT B1 ;  /* 0x0000000000017941 */ /* 0x000fea0003800200 */
.L_x_692:
        /* <DEDUP_REMOVED lines=33> */
[----:B------:R-:W3:Y:S04]  /*2390*/  LDS.128 R8, [UR4+0x30] ;  /* 0x00003004ff087984 */ /* 0x000ee80008000c00 */
[----:B------:R-:W4:Y:S01]  /*23a0*/  LDS.128 R16, [UR4+0x40] ;  /* 0x00004004ff107984 */ /* 0x000f220008000c00 */
[----:B0-----:R-:W-:-:S04]  /*23b0*/  FADD R5, R0, R5 ;  /* 0x0000000500057221 */ /* 0x001fc80000000000 */
        /* <DEDUP_REMOVED lines=13> */
[----:B------:R-:W-:-:S07]  /*2490*/  FADD R0, R18, R19 ;  /* 0x0000001312007221 */ /* 0x000fce0000000000 */
.L_x_690:
[----:B------:R-:W-:Y:S05]  /*24a0*/  BSYNC.RECONVERGENT B0 ;  /* 0x0000000000007941 */ /* 0x000fea0003800200 */
.L_x_675:
[----:B------:R-:W-:Y:S05]  /*24b0*/  @P0 EXIT ;  /* 0x000000000000094d */ /* 0x000fea0003800000 */
[----:B012---:R-:W0:Y:S01]  /*24c0*/  LDC.64 R2, c[0x0][0x388] ;  /* 0x0000e200ff027b82 */ /* 0x007e220000000a00 */
[----:B------:R-:W1:Y:S02]  /*24d0*/  LDCU UR4, c[0x0][0x398] ;  /* 0x00007300ff0477ac */ /* 0x000e640008000800 */
[----:B-1----:R-:W-:-:S05]  /*24e0*/  FADD R5, R0, UR4 ;  /* 0x0000000400057e21 */ /* 0x002fca0008000000 */
[----:B0-----:R-:W-:Y:S01]  /*24f0*/  STG.E desc[UR6][R2.64], R5 ;  /* 0x0000000502007986 */ /* 0x001fe2000c101906 */
[----:B------:R-:W-:Y:S05]  /*2500*/  EXIT ;  /* 0x000000000000794d */ /* 0x000fea0003800000 */
.L_x_704:
        /* <DEDUP_REMOVED lines=15> */
.L_x_904:


//--------------------- .text._ZN3cub18CUB_300001_SM_10006detail6reduce28DeviceReduceSingleTileKernelINS2_10policy_hubIdyN4cuda3std3__44plusIdEEE10Policy1000EPdSC_iS9_ddNS7_10__identityEEEvT0_T1_T2_T3_T4_T6_ --------------------------
	.section	.text._ZN3cub18CUB_300001_SM_10006detail6reduce28DeviceReduceSingleTileKernelINS2_10policy_hubIdyN4cuda3std3__44plusIdEEE10Policy1000EPdSC_iS9_ddNS7_10__identityEEEvT0_T1_T2_T3_T4_T6_,"ax",@progbits
	.align	128
        .global         _ZN3cub18CUB_300001_SM_10006detail6reduce28DeviceReduceSingleTileKernelINS2_10policy_hubIdyN4cuda3std3__44plusIdEEE10Policy1000EPdSC_iS9_ddNS7_10__identityEEEvT0_T1_T2_T3_T4_T6_
        .type           _ZN3cub18CUB_300001_SM_10006detail6reduce28DeviceReduceSingleTileKernelINS2_10policy_hubIdyN4cuda3std3__44plusIdEEE10Policy1000EPdSC_iS9_ddNS7_10__identityEEEvT0_T1_T2_T3_T4_T6_,@function
        .size           _ZN3cub18CUB_300001_SM_10006detail6reduce28DeviceReduceSingleTileKernelINS2_10policy_hubIdyN4cuda3std3__44plusIdEEE10Policy1000EPdSC_iS9_ddNS7_10__identityEEEvT0_T1_T2_T3_T4_T6_,(.L_x_905 - _ZN3cub18CUB_300001_SM_10006detail6reduce28DeviceReduceSingleTileKernelINS2_10policy_hubIdyN4cuda3std3__44plusIdEEE10Policy1000EPdSC_iS9_ddNS7_10__identityEEEvT0_T1_T2_T3_T4_T6_)
        .other          _ZN3cub18CUB_300001_SM_10006detail6reduce28DeviceReduceSingleTileKernelINS2_10policy_hubIdyN4cuda3std3__44plusIdEEE10Policy1000EPdSC_iS9_ddNS7_10__identityEEEvT0_T1_T2_T3_T4_T6_,@"STO_CUDA_ENTRY STV_DEFAULT"
_ZN3cub18CUB_300001_SM_10006detail6reduce28DeviceReduceSingleTileKernelINS2_10policy_hubIdyN4cuda3std3__44plusIdEEE10Policy1000EPdSC_iS9_ddNS7_10__identityEEEvT0_T1_T2_T3_T4_T6_:
.text._ZN3cub18CUB_300001_SM_10006detail6reduce28DeviceReduceSingleTileKernelINS2_10policy_hubIdyN4cuda3std3__44plusIdEEE10Policy1000EPdSC_iS9_ddNS7_10__identityEEEvT0_T1_T2_T3_T4_T6_:
        /* <DEDUP_REMOVED lines=9> */
[----:B------:R-:W0:Y:S08]  /*0090*/  LDC.64 R2, c[0x0][0x388] ;  /* 0x0000e200ff027b82 */ /* 0x000e300000000a00 */
[----:B------:R-:W0:Y:S02]  /*00a0*/  LDC.64 R4, c[0x0][0x398] ;  /* 0x0000e600ff047b82 */ /* 0x000e240000000a00 */
[----:B0-----:R-:W-:Y:S01]  /*00b0*/  STG.E.64 desc[UR6][R2.64], R4 ;  /* 0x0000000402007986 */ /* 0x001fe2000c101b06 */
[----:B------:R-:W-:Y:S05]  /*00c0*/  EXIT ;  /* 0x000000000000794d */ /* 0x000fea0003800000 */
.L_x_705:
[----:B------:R-:W-:Y:S01]  /*00d0*/  ISETP.GT.AND P0, PT, R4, 0xdff, PT ;  /* 0x00000dff0400780c */ /* 0x000fe20003f04270 */
[----:B------:R-:W-:-:S12]  /*00e0*/  BSSY.RECONVERGENT B0, `(.L_x_706) ;  /* 0x0000242000007945 */ /* 0x000fd80003800200 */
[----:B------:R-:W-:Y:S05]  /*00f0*/  @P0 BRA `(.L_x_707) ;  /* 0x0000001400180947 */ /* 0x000fea0003800000 */
[----:B------:R-:W0:Y:S01]  /*0100*/  S2R R5, SR_TID.X ;  /* 0x0000000000057919 */ /* 0x000e220000002100 */
[----:B------:R-:W-:Y:S01]  /*0110*/  BSSY.RECONVERGENT B1, `(.L_x_708) ;  /* 0x0000009000017945 */ /* 0x000fe20003800200 */
[----:B------:R-:W-:Y:S02]  /*0120*/  CS2R R2, SRZ ;  /* 0x0000000000027805 */ /* 0x000fe4000001ff00 */
[----:B0-----:R-:W-:Y:S01]  /*0130*/  ISETP.GE.AND P0, PT, R5, R4, PT ;  /* 0x000000040500720c */ /* 0x001fe20003f06270 */
[----:B------:R-:W-:-:S12]  /*0140*/  IMAD.MOV.U32 R7, RZ, RZ, R5 ;  /* 0x000000ffff077224 */ /* 0x000fd800078e0005 */
[----:B------:R-:W-:Y:S05]  /*0150*/  @P0 BRA `(.L_x_709) ;  /* 0x0000000000100947 */ /* 0x000fea0003800000 */
[----:B------:R-:W0:Y:S02]  /*0160*/  LDC.64 R2, c[0x0][0x380] ;  /* 0x0000e000ff027b82 */ /* 0x000e240000000a00 */
[----:B0-----:R-:W-:-:S06]  /*0170*/  IMAD.WIDE.U32 R2, R5, 0x8, R2 ;  /* 0x0000000805027825 */ /* 0x001fcc00078e0002 */
[----:B------:R-:W5:Y:S01]  /*0180*/  LDG.E.64.CONSTANT R2, desc[UR6][R2.64] ;  /* 0x0000000602027981 */ /* 0x000f62000c1e9b00 */
[----:B------:R-:W-:-:S07]  /*0190*/  VIADD R7, R5, 0x200 ;  /* 0x0000020005077836 */ /* 0x000fce0000000000 */
.L_x_709:
[----:B------:R-:W-:Y:S05]  /*01a0*/  BSYNC.RECONVERGENT B1 ;  /* 0x0000000000017941 */ /* 0x000fea0003800200 */
.L_x_708:
[----:B------:R-:W-:Y:S01]  /*01b0*/  ISETP.GE.AND P0, PT, R7, R4, PT ;  /* 0x000000040700720c */ /* 0x000fe20003f06270 */
[----:B------:R-:W-:-:S12]  /*01c0*/  BSSY.RECONVERGENT B1, `(.L_x_710) ;  /* 0x0000076000017945 */ /* 0x000fd80003800200 */
[----:B------:R-:W-:Y:S05]  /*01d0*/  @P0 BRA `(.L_x_711) ;  /* 0x0000000400d00947 */ /* 0x000fea0003800000 */
[----:B------:R-:W-:Y:S01]  /*01e0*/  LOP3.LUT R9, RZ, R7, RZ, 0x33, !PT ;  /* 0x00000007ff097212 */ /* 0x000fe200078e33ff */
        /* <DEDUP_REMOVED lines=11> */
[----:B------:R-:W-:Y:S02]  /*02a0*/  IMAD.MOV.U32 R6, RZ, RZ, R8 ;  /* 0x000000ffff067224 */ /* 0x000fe400078e0008 */
[----:B------:R-:W-:-:S07]  /*02b0*/  IMAD.MOV.U32 R11, RZ, RZ, R9 ;  /* 0x000000ffff0b7224 */ /* 0x000fce00078e0009 */
.L_x_714:
[----:B------:R-:W-:Y:S02]  /*02c0*/  IMAD.MOV.U32 R8, RZ, RZ, R6 ;  /* 0x000000ffff087224 */ /* 0x000fe400078e0006 */
[----:B------:R-:W-:-:S06]  /*02d0*/  IMAD.MOV.U32 R9, RZ, RZ, R11 ;  /* 0x000000ffff097224 */ /* 0x000fcc00078e000b */
[----:B------:R-:W2:Y:S01]  /*02e0*/  LDG.E.64.CONSTANT R8, desc[UR6][R8.64] ;  /* 0x0000000608087981 */ /* 0x000ea2000c1e9b00 */
[----:B------:R-:W-:Y:S01]  /*02f0*/  VIADD R0, R0, 0x1 ;  /* 0x0000000100007836 */ /* 0x000fe20000000000 */
[----:B------:R-:W-:Y:S01]  /*0300*/  IADD3 R6, P2, PT, R6, 0x1000, RZ ;  /* 0x0000100006067810 */ /* 0x000fe20007f5e0ff */
[----:B------:R-:W-:-:S03]  /*0310*/  VIADD R7, R7, 0x200 ;  /* 0x0000020007077836 */ /* 0x000fc60000000000 */
[----:B------:R-:W-:Y:S01]  /*0320*/  ISETP.NE.AND P1, PT, R0, RZ, PT ;  /* 0x000000ff0000720c */ /* 0x000fe20003f25270 */
[----:B------:R-:W-:Y:S01]  /*0330*/  IMAD.X R11, RZ, RZ, R11, P2 ;  /* 0x000000ffff0b7224 */ /* 0x000fe200010e060b */
[----:B--2--5:R-:W-:-:S11]  /*0340*/  DADD R2, R8, R2 ;  /* 0x0000000008027229 */ /* 0x024fd60000000002 */
[----:B------:R-:W-:Y:S05]  /*0350*/  @P1 BRA `(.L_x_714) ;  /* 0xfffffffc00d81947 */ /* 0x000fea000383ffff */
.L_x_713:
[----:B------:R-:W-:Y:S05]  /*0360*/  BSYNC.RECONVERGENT B2 ;  /* 0x0000000000027941 */ /* 0x000fea0003800200 */
.L_x_712:
        /* <DEDUP_REMOVED lines=8> */
.L_x_717:
[----:B------:R-:W0:Y:S02]  /*03f0*/  LDC.64 R32, c[0x0][0x380] ;  /* 0x0000e000ff207b82 */ /* 0x000e240000000a00 */
[----:B0-----:R-:W-:-:S05]  /*0400*/  IMAD.WIDE R14, R7, 0x8, R32 ;  /* 0x00000008070e7825 */ /* 0x001fca00078e0220 */
[----:B------:R-:W2:Y:S04]  /*0410*/  LDG.E.64.CONSTANT R8, desc[UR6][R14.64] ;  /* 0x000000060e087981 */ /* 0x000ea8000c1e9b00 */
[----:B------:R-:W3:Y:S04]  /*0420*/  LDG.E.64.CONSTANT R10, desc[UR6][R14.64+0x1000] ;  /* 0x001000060e0a7981 */ /* 0x000ee8000c1e9b00 */
[----:B------:R-:W4:Y:S01]  /*0430*/  LDG.E.64.CONSTANT R12, desc[UR6][R14.64+0x2000] ;  /* 0x002000060e0c7981 */ /* 0x000f22000c1e9b00 */
[----:B------:R-:W-:-:S03]  /*0440*/  VIADD R41, R7, 0x800 ;  /* 0x0000080007297836 */ /* 0x000fc60000000000 */
[----:B------:R-:W4:Y:S01]  /*0450*/  LDG.E.64.CONSTANT R30, desc[UR6][R14.64+0x3000] ;  /* 0x003000060e1e7981 */ /* 0x000f22000c1e9b00 */
[----:B------:R-:W-:-:S05]  /*0460*/  IMAD.WIDE R40, R41, 0x8, R32 ;  /* 0x0000000829287825 */ /* 0x000fca00078e0220 */
[----:B------:R-:W4:Y:S04]  /*0470*/  LDG.E.64.CONSTANT R28, desc[UR6][R40.64] ;  /* 0x00000006281c7981 */ /* 0x000f28000c1e9b00 */
[----:B------:R-:W4:Y:S04]  /*0480*/  LDG.E.64.CONSTANT R26, desc[UR6][R40.64+0x1000] ;  /* 0x00100006281a7981 */ /* 0x000f28000c1e9b00 */
        /* <DEDUP_REMOVED lines=12> */
[----:B------:R-:W4:Y:S04]  /*0550*/  LDG.E.64.CONSTANT R34, desc[UR6][R44.64+0x2000] ;  /* 0x002000062c227981 */ /* 0x000f28000c1e9b00 */
[----:B------:R-:W4:Y:S01]  /*0560*/  LDG.E.64.CONSTANT R32, desc[UR6][R44.64+0x3000] ;  /* 0x003000062c207981 */ /* 0x000f22000c1e9b00 */
[----:B------:R-:W-:-:S05]  /*0570*/  VIADD R7, R7, 0x2000 ;  /* 0x0000200007077836 */ /* 0x000fca0000000000 */
[----:B------:R-:W-:Y:S01]  /*0580*/  ISETP.GE.AND P1, PT, R7, R0, PT ;  /* 0x000000000700720c */ /* 0x000fe20003f26270 */
[----:B--2--5:R-:W-:-:S08]  /*0590*/  DADD R8, R8, R2 ;  /* 0x0000000008087229 */ /* 0x024fd00000000002 */
[----:B---3--:R-:W-:-:S08]  /*05a0*/  DADD R8, R8, R10 ;  /* 0x0000000008087229 */ /* 0x008fd0000000000a */
[----:B----4-:R-:W-:-:S08]  /*05b0*/  DADD R8, R8, R12 ;  /* 0x0000000008087229 */ /* 0x010fd0000000000c */
[----:B------:R-:W-:-:S08]  /*05c0*/  DADD R8, R8, R30 ;  /* 0x0000000008087229 */ /* 0x000fd0000000001e */
        /* <DEDUP_REMOVED lines=11> */
[----:B------:R-:W-:Y:S01]  /*0680*/  DADD R2, R8, R32 ;  /* 0x0000000008027229 */ /* 0x000fe20000000020 */
[----:B------:R-:W-:Y:S10]  /*0690*/  @!P1 BRA `(.L_x_717) ;  /* 0xfffffffc00549947 */ /* 0x000ff4000383ffff */
.L_x_716:
[----:B------:R-:W-:Y:S05]  /*06a0*/  BSYNC.RECONVERGENT B2 ;  /* 0x0000000000027941 */ /* 0x000fea0003800200 */
.L_x_715:
[----:B------:R-:W-:Y:S01]  /*06b0*/  IMAD.IADD R0, R4, 0x1, -R7 ;  /* 0x0000000104007824 */ /* 0x000fe200078e0a07 */
[----:B------:R-:W-:Y:S04]  /*06c0*/  BSSY.RECONVERGENT B2, `(.L_x_718) ;  /* 0x0000019000027945 */ /* 0x000fe80003800200 */
[----:B------:R-:W-:-:S13]  /*06d0*/  ISETP.GT.AND P1, PT, R0, 0x800, PT ;  /* 0x000008000000780c */ /* 0x000fda0003f24270 */
[----:B------:R-:W-:Y:S05]  /*06e0*/  @!P1 BRA `(.L_x_719) ;  /* 0x0000000000589947 */ /* 0x000fea0003800000 */
        /* <DEDUP_REMOVED lines=12> */
[----:B------:R-:W-:Y:S01]  /*07b0*/  PLOP3.LUT P0, PT, PT, PT, PT, 0x8, 0x80 ;  /* 0x000000000080781c */ /* 0x000fe20003f0e170 */
[----:B------:R-:W-:Y:S01]  /*07c0*/  VIADD R7, R7, 0x1000 ;  /* 0x0000100007077836 */ /* 0x000fe20000000000 */
[----:B--2--5:R-:W-:-:S08]  /*07d0*/  DADD R10, R2, R10 ;  /* 0x00000000020a7229 */ /* 0x024fd0000000000a */
[----:B---3--:R-:W-:-:S08]  /*07e0*/  DADD R10, R10, R12 ;  /* 0x000000000a0a7229 */ /* 0x008fd0000000000c */
[----:B----4-:R-:W-:-:S08]  /*07f0*/  DADD R10, R10, R14 ;  /* 0x000000000a0a7229 */ /* 0x010fd0000000000e */
[----:B------:R-:W-:-:S08]  /*0800*/  DADD R10, R10, R16 ;  /* 0x000000000a0a7229 */ /* 0x000fd00000000010 */
[----:B------:R-:W-:-:S08]  /*0810*/  DADD R10, R10, R20 ;  /* 0x000000000a0a7229 */ /* 0x000fd00000000014 */
[----:B------:R-:W-:-:S08]  /*0820*/  DADD R10, R10, R22 ;  /* 0x000000000a0a7229 */ /* 0x000fd00000000016 */
[----:B------:R-:W-:-:S08]  /*0830*/  DADD R10, R10, R24 ;  /* 0x000000000a0a7229 */ /* 0x000fd00000000018 */
[----:B------:R-:W-:-:S11]  /*0840*/  DADD R2, R10, R26 ;  /* 0x000000000a027229 */ /* 0x000fd6000000001a */
.L_x_719:
[----:B------:R-:W-:Y:S05]  /*0850*/  BSYNC.RECONVERGENT B2 ;  /* 0x0000000000027941 */ /* 0x000fea0003800200 */
.L_x_718:
[----:B------:R-:W-:-:S13]  /*0860*/  ISETP.LT.OR P0, PT, R7, R4, P0 ;  /* 0x000000040700720c */ /* 0x000fda0000701670 */
[----:B------:R-:W-:Y:S05]  /*0870*/  @!P0 BRA `(.L_x_711) ;  /* 0x0000000000288947 */ /* 0x000fea0003800000 */
[----:B------:R-:W0:Y:S02]  /*0880*/  LDC.64 R8, c[0x0][0x380] ;  /* 0x0000e000ff087b82 */ /* 0x000e240000000a00 */
[----:B0-----:R-:W-:-:S05]  /*0890*/  IMAD.WIDE R6, R7, 0x8, R8 ;  /* 0x0000000807067825 */ /* 0x001fca00078e0208 */
[----:B------:R-:W2:Y:S04]  /*08a0*/  LDG.E.64.CONSTANT R8, desc[UR6][R6.64] ;  /* 0x0000000606087981 */ /* 0x000ea8000c1e9b00 */
[----:B------:R-:W3:Y:S04]  /*08b0*/  LDG.E.64.CONSTANT R10, desc[UR6][R6.64+0x1000] ;  /* 0x00100006060a7981 */ /* 0x000ee8000c1e9b00 */
[----:B------:R-:W4:Y:S04]  /*08c0*/  LDG.E.64.CONSTANT R12, desc[UR6][R6.64+0x2000] ;  /* 0x00200006060c7981 */ /* 0x000f28000c1e9b00 */
[----:B------:R-:W4:Y:S01]  /*08d0*/  LDG.E.64.CONSTANT R14, desc[UR6][R6.64+0x3000] ;  /* 0x00300006060e7981 */ /* 0x000f22000c1e9b00 */
[----:B--2--5:R-:W-:-:S08]  /*08e0*/  DADD R8, R2, R8 ;  /* 0x0000000002087229 */ /* 0x024fd00000000008 */
[----:B---3--:R-:W-:-:S08]  /*08f0*/  DADD R8, R8, R10 ;  /* 0x0000000008087229 */ /* 0x008fd0000000000a */
[----:B----4-:R-:W-:-:S08]  /*0900*/  DADD R8, R8, R12 ;  /* 0x0000000008087229 */ /* 0x010fd0000000000c */
[----:B------:R-:W-:-:S11]  /*0910*/  DADD R2, R8, R14 ;  /* 0x0000000008027229 */ /* 0x000fd6000000000e */
.L_x_711:
[----:B------:R-:W-:Y:S05]  /*0920*/  BSYNC.RECONVERGENT B1 ;  /* 0x0000000000017941 */ /* 0x000fea0003800200 */
.L_x_710:
[----:B------:R-:W-:-:S13]  /*0930*/  ISETP.GE.AND P0, PT, R4, 0x200, PT ;  /* 0x000002000400780c */ /* 0x000fda0003f06270 */
[----:B------:R-:W-:Y:S05]  /*0940*/  @!P0 BRA `(.L_x_720) ;  /* 0x0000000400148947 */ /* 0x000fea0003800000 */
[----:B------:R-:W0:Y:S01]  /*0950*/  S2R R12, SR_LANEID ;  /* 0x00000000000c7919 */ /* 0x000e220000000000 */
[----:B-----5:R-:W-:Y:S04]  /*0960*/  SHFL.DOWN PT, R6, R2, 0x1, 0x1f ;  /* 0x08201f0002067f89 */ /* 0x020fe800000e0000 */
[----:B------:R-:W1:Y:S02]  /*0970*/  SHFL.DOWN PT, R7, R3, 0x1, 0x1f ;  /* 0x08201f0003077f89 */ /* 0x000e6400000e0000 */
[----:B-1----:R-:W-:Y:S01]  /*0980*/  DADD R6, R6, R2 ;  /* 0x0000000006067229 */ /* 0x002fe20000000002 */
[C---:B0-----:R-:W-:Y:S02]  /*0990*/  ISETP.GT.AND P0, PT, R12.reuse, 0x1e, PT ;  /* 0x0000001e0c00780c */ /* 0x041fe40003f04270 */
[----:B------:R-:W-:-:S07]  /*09a0*/  ISETP.NE.AND P1, PT, R12, RZ, PT ;  /* 0x000000ff0c00720c */ /* 0x000fce0003f25270 */
[----:B------:R-:W-:Y:S02]  /*09b0*/  FSEL R8, R2, R6, P0 ;  /* 0x0000000602087208 */ /* 0x000fe40000000000 */
[----:B------:R-:W-:Y:S02]  /*09c0*/  FSEL R9, R3, R7, P0 ;  /* 0x0000000703097208 */ /* 0x000fe40000000000 */
[----:B------:R-:W-:Y:S01]  /*09d0*/  ISETP.GT.AND P0, PT, R12, 0x1d, PT ;  /* 0x0000001d0c00780c */ /* 0x000fe20003f04270 */
[----:B------:R-:W-:Y:S01]  /*09e0*/  SHFL.DOWN PT, R6, R8, 0x2, 0x1f ;  /* 0x08401f0008067f89 */ /* 0x000fe200000e0000 */
[----:B------:R-:W-:Y:S02]  /*09f0*/  @!P1 MOV R4, 0x400 ;  /* 0x0000040000049802 */ /* 0x000fe40000000f00 */
[----:B------:R-:W-:Y:S01]  /*0a00*/  @!P1 SHF.R.U32.HI R0, RZ, 0x2, R5 ;  /* 0x00000002ff009819 */ /* 0x000fe20000011605 */
[----:B------:R-:W0:Y:S03]  /*0a10*/  SHFL.DOWN PT, R7, R9, 0x2, 0x1f ;  /* 0x08401f0009077f89 */ /* 0x000e2600000e0000 */
[----:B------:R-:W-:Y:S01]  /*0a20*/  @!P1 LOP3.LUT R0, R0, 0xf8, RZ, 0xc0, !PT ;  /* 0x000000f800009812 */ /* 0x000fe200078ec0ff */
[----:B0-----:R-:W-:-:S10]  /*0a30*/  DADD R6, R6, R8 ;  /* 0x0000000006067229 */ /* 0x001fd40000000008 */
[----:B------:R-:W-:Y:S02]  /*0a40*/  FSEL R6, R8, R6, P0 ;  /* 0x0000000608067208 */ /* 0x000fe40000000000 */
[----:B------:R-:W-:Y:S02]  /*0a50*/  FSEL R7, R9, R7, P0 ;  /* 0x0000000709077208 */ /* 0x000fe40000000000 */
[----:B------:R-:W-:Y:S01]  /*0a60*/  ISETP.GT.AND P0, PT, R12, 0x1b, PT ;  /* 0x0000001b0c00780c */ /* 0x000fe20003f04270 */
[----:B------:R-:W-:Y:S04]  /*0a70*/  SHFL.DOWN PT, R2, R6, 0x4, 0x1f ;  /* 0x08801f0006027f89 */ /* 0x000fe800000e0000 */
[----:B------:R-:W0:Y:S01]  /*0a80*/  SHFL.DOWN PT, R3, R7, 0x4, 0x1f ;  /* 0x08801f0007037f89 */ /* 0x000e2200000e0000 */
[----:B------:R-:W1:Y:S01]  /*0a90*/  @!P1 S2R R9, SR_CgaCtaId ;  /* 0x0000000000099919 */ /* 0x000e620000008800 */
[----:B0-----:R-:W-:-:S10]  /*0aa0*/  DADD R2, R2, R6 ;  /* 0x0000000002027229 */ /* 0x001fd40000000006 */
[----:B------:R-:W-:Y:S02]  /*0ab0*/  FSEL R10, R6, R2, P0 ;  /* 0x00000002060a7208 */ /* 0x000fe40000000000 */
[----:B------:R-:W-:Y:S02]  /*0ac0*/  FSEL R11, R7, R3, P0 ;  /* 0x00000003070b7208 */ /* 0x000fe40000000000 */
[----:B------:R-:W-:Y:S01]  /*0ad0*/  ISETP.GT.AND P0, PT, R12, 0x17, PT ;  /* 0x000000170c00780c */ /* 0x000fe20003f04270 */
[----:B------:R-:W-:Y:S04]  /*0ae0*/  SHFL.DOWN PT, R2, R10, 0x8, 0x1f ;  /* 0x09001f000a027f89 */ /* 0x000fe800000e0000 */
[----:B------:R-:W0:Y:S02]  /*0af0*/  SHFL.DOWN PT, R3, R11, 0x8, 0x1f ;  /* 0x09001f000b037f89 */ /* 0x000e2400000e0000 */
[----:B0-----:R-:W-:-:S10]  /*0b00*/  DADD R2, R2, R10 ;  /* 0x0000000002027229 */ /* 0x001fd4000000000a */
[----:B------:R-:W-:Y:S02]  /*0b10*/  FSEL R6, R10, R2, P0 ;  /* 0x000000020a067208 */ /* 0x000fe40000000000 */
[----:B------:R-:W-:Y:S02]  /*0b20*/  FSEL R7, R11, R3, P0 ;  /* 0x000000030b077208 */ /* 0x000fe40000000000 */
[----:B-1----:R-:W-:Y:S01]  /*0b30*/  @!P1 LEA R11, R9, R4, 0x18 ;  /* 0x00000004090b9211 */ /* 0x002fe200078ec0ff */
[----:B------:R-:W-:Y:S01]  /*0b40*/  SHFL.DOWN PT, R2, R6, 0x10, 0x1f ;  /* 0x0a001f0006027f89 */ /* 0x000fe200000e0000 */
[----:B------:R-:W-:-:S03]  /*0b50*/  ISETP.NE.AND P0, PT, R5, RZ, PT ;  /* 0x000000ff0500720c */ /* 0x000fc60003f05270 */
[----:B------:R-:W0:Y:S01]  /*0b60*/  SHFL.DOWN PT, R3, R7, 0x10, 0x1f ;  /* 0x0a001f0007037f89 */ /* 0x000e2200000e0000 */
[----:B------:R-:W-:Y:S01]  /*0b70*/  @!P1 IMAD.IADD R11, R0, 0x1, R11 ;  /* 0x00000001000b9824 */ /* 0x000fe200078e020b */
[----:B0-----:R-:W-:-:S07]  /*0b80*/  DADD R8, R2, R6 ;  /* 0x0000000002087229 */ /* 0x001fce0000000006 */
[----:B------:R1:W-:Y:S01]  /*0b90*/  @!P1 STS.64 [R11+0x10], R8 ;  /* 0x000010080b009388 */ /* 0x0003e20000000a00 */
[----:B------:R-:W-:Y:S01]  /*0ba0*/  BAR.SYNC.DEFER_BLOCKING 0x0 ;  /* 0x0000000000007b1d */ /* 0x000fe20000010000 */
[----:B------:R-:W-:-:S04]  /*0bb0*/  ISETP.GT.AND P1, PT, R12, 0xf, PT ;  /* 0x0000000f0c00780c */ /* 0x000fc80003f24270 */
[----:B------:R-:W-:Y:S02]  /*0bc0*/  FSEL R2, R6, R8, P1 ;  /* 0x0000000806027208 */ /* 0x000fe40000800000 */
[----:B------:R-:W-:Y:S01]  /*0bd0*/  FSEL R3, R7, R9, P1 ;  /* 0x0000000907037208 */ /* 0x000fe20000800000 */
[----:B------:R-:W-:Y:S06]  /*0be0*/  @P0 BRA `(.L_x_721) ;  /* 0x0000001800440947 */ /* 0x000fec0003800000 */
[----:B------:R-:W0:Y:S01]  /*0bf0*/  S2UR UR5, SR_CgaCtaId ;  /* 0x00000000000579c3 */ /* 0x000e220000008800 */
[----:B------:R-:W-:Y:S02]  /*0c00*/  UMOV UR4, 0x400 ;  /* 0x0000040000047882 */ /* 0x000fe40000000000 */
[----:B0-----:R-:W-:-:S09]  /*0c10*/  ULEA UR4, UR5, UR4, 0x18 ;  /* 0x0000000405047291 */ /* 0x001fd2000f8ec0ff */
[----:B------:R-:W0:Y:S04]  /*0c20*/  LDS.64 R4, [UR4+0x18] ;  /* 0x00001804ff047984 */ /* 0x000e280008000a00 */
[----:B-1----:R-:W1:Y:S04]  /*0c30*/  LDS.128 R8, [UR4+0x20] ;  /* 0x00002004ff087984 */ /* 0x002e680008000c00 */
[----:B------:R-:W2:Y:S01]  /*0c40*/  LDS.128 R12, [UR4+0x30] ;  /* 0x00003004ff0c7984 */ /* 0x000ea20008000c00 */
[----:B0-----:R-:W-:-:S03]  /*0c50*/  DADD R2, R2, R4 ;  /* 0x0000000002027229 */ /* 0x001fc60000000004 */
[----:B------:R-:W0:Y:S05]  /*0c60*/  LDS.128 R4, [UR4+0x40] ;  /* 0x00004004ff047984 */ /* 0x000e2a0008000c00 */
[----:B-1----:R-:W-:-:S08]  /*0c70*/  DADD R2, R2, R8 ;  /* 0x0000000002027229 */ /* 0x002fd00000000008 */
[----:B------:R-:W-:Y:S01]  /*0c80*/  DADD R2, R2, R10 ;  /* 0x0000000002027229 */ /* 0x000fe2000000000a */
[----:B------:R-:W1:Y:S07]  /*0c90*/  LDS.128 R8, [UR4+0x50] ;  /* 0x00005004ff087984 */ /* 0x000e6e0008000c00 */
[----:B--2---:R-:W-:-:S08]  /*0ca0*/  DADD R2, R2, R12 ;  /* 0x0000000002027229 */ /* 0x004fd0000000000c */
[----:B------:R-:W-:Y:S01]  /*0cb0*/  DADD R2, R2, R14 ;  /* 0x0000000002027229 */ /* 0x000fe2000000000e */
[----:B------:R-:W2:Y:S07]  /*0cc0*/  LDS.128 R12, [UR4+0x60] ;  /* 0x00006004ff0c7984 */ /* 0x000eae0008000c00 */
[----:B0-----:R-:W-:-:S08]  /*0cd0*/  DADD R2, R2, R4 ;  /* 0x0000000002027229 */ /* 0x001fd00000000004 */
[----:B------:R-:W-:Y:S01]  /*0ce0*/  DADD R2, R2, R6 ;  /* 0x0000000002027229 */ /* 0x000fe20000000006 */
[----:B------:R-:W0:Y:S07]  /*0cf0*/  LDS.128 R4, [UR4+0x70] ;  /* 0x00007004ff047984 */ /* 0x000e2e0008000c00 */
[----:B-1----:R-:W-:-:S08]  /*0d00*/  DADD R2, R2, R8 ;  /* 0x0000000002027229 */ /* 0x002fd00000000008 */
[----:B------:R-:W-:Y:S01]  /*0d10*/  DADD R2, R2, R10 ;  /* 0x0000000002027229 */ /* 0x000fe2000000000a */
[----:B------:R-:W1:Y:S07]  /*0d20*/  LDS.128 R8, [UR4+0x80] ;  /* 0x00008004ff087984 */ /* 0x000e6e0008000c00 */
[----:B--2---:R-:W-:-:S08]  /*0d30*/  DADD R2, R2, R12 ;  /* 0x0000000002027229 */ /* 0x004fd0000000000c */
[----:B------:R-:W-:-:S08]  /*0d40*/  DADD R2, R2, R14 ;  /* 0x0000000002027229 */ /* 0x000fd0000000000e */
[----:B0-----:R-:W-:-:S08]  /*0d50*/  DADD R2, R2, R4 ;  /* 0x0000000002027229 */ /* 0x001fd00000000004 */
[----:B------:R-:W-:-:S08]  /*0d60*/  DADD R2, R2, R6 ;  /* 0x0000000002027229 */ /* 0x000fd00000000006 */
[----:B-1----:R-:W-:-:S08]  /*0d70*/  DADD R2, R2, R8 ;  /* 0x0000000002027229 */ /* 0x002fd00000000008 */
[----:B------:R-:W-:Y:S01]  /*0d80*/  DADD R2, R2, R10 ;  /* 0x0000000002027229 */ /* 0x000fe2000000000a */
[----:B------:R-:W-:Y:S10]  /*0d90*/  BRA `(.L_x_721) ;  /* 0x0000001400d87947 */ /* 0x000ff40003800000 */
.L_x_720:
[----:B------:R-:W-:Y:S01]  /*0da0*/  LOP3.LUT R0, R5, 0x3e0, RZ, 0xc0, !PT ;  /* 0x000003e005007812 */ /* 0x000fe200078ec0ff */
[----:B------:R-:W0:Y:S03]  /*0db0*/  S2R R10, SR_LANEID ;  /* 0x00000000000a7919 */ /* 0x000e260000000000 */
[----:B------:R-:W-:Y:S01]  /*0dc0*/  LOP3.LUT R9, RZ, R0, RZ, 0x33, !PT ;  /* 0x00000000ff097212 */ /* 0x000fe200078e33ff */
[----:B------:R-:W-:-:S04]  /*0dd0*/  VIADD R7, R0, 0x20 ;  /* 0x0000002000077836 */ /* 0x000fc80000000000 */
[----:B------:R-:W-:Y:S01]  /*0de0*/  IMAD.IADD R9, R9, 0x1, R4 ;  /* 0x0000000109097824 */ /* 0x000fe200078e0204 */
[----:B------:R-:W-:-:S04]  /*0df0*/  ISETP.GT.AND P0, PT, R7, R4, PT ;  /* 0x000000040700720c */ /* 0x000fc80003f04270 */
[----:B------:R-:W-:-:S05]  /*0e00*/  SEL R11, R9, 0x1f, P0 ;  /* 0x0000001f090b7807 */ /* 0x000fca0000000000 */
[----:B-----5:R-:W-:Y:S04]  /*0e10*/  SHFL.DOWN PT, R6, R2, 0x1, R11 ;  /* 0x0820000002067989 */ /* 0x020fe800000e000b */
[----:B------:R-:W1:Y:S01]  /*0e20*/  SHFL.DOWN PT, R7, R3, 0x1, R11 ;  /* 0x0820000003077989 */ /* 0x000e6200000e000b */
[C---:B0-----:R-:W-:Y:S01]  /*0e30*/  ISETP.GE.AND P0, PT, R10.reuse, R11, PT ;  /* 0x0000000b0a00720c */ /* 0x041fe20003f06270 */
[C---:B------:R-:W-:Y:S01]  /*0e40*/  VIADD R0, R10.reuse, 0x2 ;  /* 0x000000020a007836 */ /* 0x040fe20000000000 */
[----:B------:R-:W-:Y:S01]  /*0e50*/  ISETP.NE.AND P1, PT, R10, RZ, PT ;  /* 0x000000ff0a00720c */ /* 0x000fe20003f25270 */
[----:B-1----:R-:W-:-:S12]  /*0e60*/  DADD R6, R6, R2 ;  /* 0x0000000006067229 */ /* 0x002fd80000000002 */
[----:B------:R-:W0:Y:S01]  /*0e70*/  @!P1 S2R R12, SR_CgaCtaId ;  /* 0x00000000000c9919 */ /* 0x000e220000008800 */
[----:B------:R-:W-:Y:S02]  /*0e80*/  FSEL R8, R6, R2, !P0 ;  /* 0x0000000206087208 */ /* 0x000fe40004000000 */
[----:B------:R-:W-:Y:S02]  /*0e90*/  FSEL R9, R7, R3, !P0 ;  /* 0x0000000307097208 */ /* 0x000fe40004000000 */
[----:B------:R-:W-:Y:S01]  /*0ea0*/  ISETP.GT.AND P0, PT, R0, R11, PT ;  /* 0x0000000b0000720c */ /* 0x000fe20003f04270 */
[----:B------:R-:W-:Y:S01]  /*0eb0*/  SHFL.DOWN PT, R6, R8, 0x2, R11 ;  /* 0x0840000008067989 */ /* 0x000fe200000e000b */
[----:B------:R-:W-:-:S03]  /*0ec0*/  VIADD R0, R10, 0x4 ;  /* 0x000000040a007836 */ /* 0x000fc60000000000 */
[----:B------:R-:W1:Y:S02]  /*0ed0*/  SHFL.DOWN PT, R7, R9, 0x2, R11 ;  /* 0x0840000009077989 */ /* 0x000e6400000e000b */
[----:B-1----:R-:W-:-:S10]  /*0ee0*/  DADD R6, R6, R8 ;  /* 0x0000000006067229 */ /* 0x002fd40000000008 */
[----:B------:R-:W-:Y:S02]  /*0ef0*/  FSEL R6, R8, R6, P0 ;  /* 0x0000000608067208 */ /* 0x000fe40000000000 */
[----:B------:R-:W-:Y:S02]  /*0f00*/  FSEL R7, R9, R7, P0 ;  /* 0x0000000709077208 */ /* 0x000fe40000000000 */
        /* <DEDUP_REMOVED lines=16> */
[----:B------:R-:W-:Y:S02]  /*1010*/  @!P1 MOV R9, 0x400 ;  /* 0x0000040000099802 */ /* 0x000fe40000000f00 */
[----:B------:R-:W-:Y:S01]  /*1020*/  @!P1 SHF.R.U32.HI R8, RZ, 0x2, R5 ;  /* 0x00000002ff089819 */ /* 0x000fe20000011605 */
[----:B------:R-:W1:Y:S01]  /*1030*/  SHFL.DOWN PT, R3, R7, 0x10, R11 ;  /* 0x0a00000007037989 */ /* 0x000e6200000e000b */
[----:B0-----:R-:W-:-:S02]  /*1040*/  @!P1 LEA R9, R12, R9, 0x18 ;  /* 0x000000090c099211 */ /* 0x001fc400078ec0ff */
[----:B------:R-:W-:-:S05]  /*1050*/  @!P1 LOP3.LUT R8, R8, 0xf8, RZ, 0xc0, !PT ;  /* 0x000000f808089812 */ /* 0x000fca00078ec0ff */
[----:B------:R-:W-:Y:S01]  /*1060*/  @!P1 IMAD.IADD R9, R8, 0x1, R9 ;  /* 0x0000000108099824 */ /* 0x000fe200078e0209 */
[----:B-1----:R-:W-:-:S10]  /*1070*/  DADD R2, R2, R6 ;  /* 0x0000000002027229 */ /* 0x002fd40000000006 */
[----:B------:R-:W-:Y:S02]  /*1080*/  FSEL R2, R6, R2, P0 ;  /* 0x0000000206027208 */ /* 0x000fe40000000000 */
[----:B------:R-:W-:Y:S02]  /*1090*/  FSEL R3, R7, R3, P0 ;  /* 0x0000000307037208 */ /* 0x000fe40000000000 */
[----:B------:R-:W-:-:S03]  /*10a0*/  ISETP.NE.AND P0, PT, R5, RZ, PT ;  /* 0x000000ff0500720c */ /* 0x000fc60003f05270 */
[----:B------:R0:W-:Y:S01]  /*10b0*/  @!P1 STS.64 [R9+0x10], R2 ;  /* 0x0000100209009388 */ /* 0x0001e20000000a00 */
[----:B------:R-:W-:Y:S09]  /*10c0*/  BAR.SYNC.DEFER_BLOCKING 0x0 ;  /* 0x0000000000007b1d */ /* 0x000ff20000010000 */
[----:B------:R-:W-:Y:S05]  /*10d0*/  @P0 BRA `(.L_x_721) ;  /* 0x0000001400080947 */ /* 0x000fea0003800000 */
[----:B------:R-:W1:Y:S01]  /*10e0*/  S2UR UR5, SR_CgaCtaId ;  /* 0x00000000000579c3 */ /* 0x000e620000008800 */
[----:B------:R-:W-:Y:S01]  /*10f0*/  UMOV UR4, 0x400 ;  /* 0x0000040000047882 */ /* 0x000fe20000000000 */
[----:B------:R-:W-:Y:S01]  /*1100*/  ISETP.GT.AND P1, PT, R4, 0x20, PT ;  /* 0x000000200400780c */ /* 0x000fe20003f24270 */
[----:B-1----:R-:W-:-:S09]  /*1110*/  ULEA UR4, UR5, UR4, 0x18 ;  /* 0x0000000405047291 */ /* 0x002fd2000f8ec0ff */
[----:B------:R-:W1:Y:S04]  /*1120*/  LDS.64 R6, [UR4+0x18] ;  /* 0x00001804ff067984 */ /* 0x000e680008000a00 */
[----:B------:R-:W2:Y:S04]  /*1130*/  LDS.128 R12, [UR4+0x20] ;  /* 0x00002004ff0c7984 */ /* 0x000ea80008000c00 */
[----:B0-----:R-:W0:Y:S01]  /*1140*/  LDS.128 R8, [UR4+0x30] ;  /* 0x00003004ff087984 */ /* 0x001e220008000c00 */
[----:B-1----:R-:W-:-:S10]  /*1150*/  DADD R6, R2, R6 ;  /* 0x0000000002067229 */ /* 0x002fd40000000006 */
[----:B------:R-:W-:Y:S02]  /*1160*/  FSEL R2, R6, R2, P1 ;  /* 0x0000000206027208 */ /* 0x000fe40000800000 */
[----:B------:R-:W-:Y:S02]  /*1170*/  FSEL R3, R7, R3, P1 ;  /* 0x0000000307037208 */ /* 0x000fe40000800000 */
[----:B------:R-:W-:-:S04]  /*1180*/  ISETP.GT.AND P1, PT, R4, 0x40, PT ;  /* 0x000000400400780c */ /* 0x000fc80003f24270 */
[----:B--2---:R-:W-:-:S10]  /*1190*/  DADD R12, R12, R2 ;  /* 0x000000000c0c7229 */ /* 0x004fd40000000002 */
[----:B------:R-:W-:Y:S02]  /*11a0*/  FSEL R2, R12, R2, P1 ;  /* 0x000000020c027208 */ /* 0x000fe40000800000 */
[----:B------:R-:W-:Y:S02]  /*11b0*/  FSEL R3, R13, R3, P1 ;  /* 0x000000030d037208 */ /* 0x000fe40000800000 */
[----:B------:R-:W-:-:S04]  /*11c0*/  ISETP.GT.AND P1, PT, R4, 0x60, PT ;  /* 0x000000600400780c */ /* 0x000fc80003f24270 */
[----:B------:R-:W-:-:S10]  /*11d0*/  DADD R14, R2, R14 ;  /* 0x00000000020e7229 */ /* 0x000fd4000000000e */
[----:B------:R-:W-:Y:S02]  /*11e0*/  FSEL R2, R14, R2, P1 ;  /* 0x000000020e027208 */ /* 0x000fe40000800000 */
[----:B------:R-:W-:Y:S02]  /*11f0*/  FSEL R3, R15, R3, P1 ;  /* 0x000000030f037208 */ /* 0x000fe40000800000 */
[----:B------:R-:W1:Y:S01]  /*1200*/  LDS.128 R12, [UR4+0x40] ;  /* 0x00004004ff0c7984 */ /* 0x000e620008000c00 */
[----:B------:R-:W-:-:S03]  /*1210*/  ISETP.GT.AND P1, PT, R4, 0x80, PT ;  /* 0x000000800400780c */ /* 0x000fc60003f24270 */
[----:B0-----:R-:W-:-:S10]  /*1220*/  DADD R8, R8, R2 ;  /* 0x0000000008087229 */ /* 0x001fd40000000002 */
[----:B------:R-:W-:Y:S02]  /*1230*/  FSEL R2, R8, R2, P1 ;  /* 0x0000000208027208 */ /* 0x000fe40000800000 */
[----:B------:R-:W-:Y:S02]  /*1240*/  FSEL R3, R9, R3, P1 ;  /* 0x0000000309037208 */ /* 0x000fe40000800000 */
[----:B------:R-:W-:-:S04]  /*1250*/  ISETP.GT.AND P1, PT, R4, 0xa0, PT ;  /* 0x000000a00400780c */ /* 0x000fc80003f24270 */
[----:B------:R-:W-:-:S10]  /*1260*/  DADD R10, R2, R10 ;  /* 0x00000000020a7229 */ /* 0x000fd4000000000a */
[----:B------:R-:W-:Y:S02]  /*1270*/  FSEL R2, R10, R2, P1 ;  /* 0x000000020a027208 */ /* 0x000fe40000800000 */
[----:B------:R-:W-:Y:S02]  /*1280*/  FSEL R3, R11, R3, P1 ;  /* 0x000000030b037208 */ /* 0x000fe40000800000 */
[----:B------:R-:W0:Y:S01]  /*1290*/  LDS.128 R8, [UR4+0x50] ;  /* 0x00005004ff087984 */ /* 0x000e220008000c00 */
[----:B------:R-:W-:-:S03]  /*12a0*/  ISETP.GT.AND P1, PT, R4, 0xc0, PT ;  /* 0x000000c00400780c */ /* 0x000fc60003f24270 */
[----:B-1----:R-:W-:-:S10]  /*12b0*/  DADD R12, R12, R2 ;  /* 0x000000000c0c7229 */ /* 0x002fd40000000002 */
        /* <DEDUP_REMOVED lines=33> */
[----:B------:R-:W-:-:S04]  /*14d0*/  ISETP.GT.AND P1, PT, R4, 0x1c0, PT ;  /* 0x000001c00400780c */ /* 0x000fc80003f24270 */
[----:B-1----:R-:W-:-:S10]  /*14e0*/  DADD R12, R12, R2 ;  /* 0x000000000c0c7229 */ /* 0x002fd40000000002 */
[----:B------:R-:W-:Y:S02]  /*14f0*/  FSEL R2, R12, R2, P1 ;  /* 0x000000020c027208 */ /* 0x000fe40000800000 */
[----:B------:R-:W-:Y:S02]  /*1500*/  FSEL R3, R13, R3, P1 ;  /* 0x000000030d037208 */ /* 0x000fe40000800000 */
[----:B------:R-:W-:-:S04]  /*1510*/  ISETP.GT.AND P1, PT, R4, 0x1e0, PT ;  /* 0x000001e00400780c */ /* 0x000fc80003f24270 */
[----:B------:R-:W-:-:S10]  /*1520*/  DADD R14, R2, R14 ;  /* 0x00000000020e7229 */ /* 0x000fd4000000000e */
[----:B------:R-:W-:Y:S02]  /*1530*/  FSEL R2, R14, R2, P1 ;  /* 0x000000020e027208 */ /* 0x000fe40000800000 */
[----:B------:R-:W-:Y:S01]  /*1540*/  FSEL R3, R15, R3, P1 ;  /* 0x000000030f037208 */ /* 0x000fe20000800000 */
[----:B------:R-:W-:Y:S06]  /*1550*/  BRA `(.L_x_721) ;  /* 0x0000000c00e87947 */ /* 0x000fec0003800000 */
.L_x_707:
[----:B------:R-:W0:Y:S01]  /*1560*/  S2R R41, SR_TID.X ;  /* 0x0000000000297919 */ /* 0x000e220000002100 */
[----:B------:R-:W1:Y:S02]  /*1570*/  LDCU.64 UR4, c[0x0][0x380] ;  /* 0x00007000ff0477ac */ /* 0x000e640008000a00 */
[----:B-1----:R-:W-:Y:S02]  /*1580*/  IMAD.U32 R2, RZ, RZ, UR4 ;  /* 0x00000004ff027e24 */ /* 0x002fe4000f8e00ff */
[----:B------:R-:W-:Y:S02]  /*1590*/  IMAD.U32 R3, RZ, RZ, UR5 ;  /* 0x00000005ff037e24 */ /* 0x000fe4000f8e00ff */
[----:B0-----:R-:W-:-:S05]  /*15a0*/  IMAD.WIDE.U32 R18, R41, 0x8, R2 ;  /* 0x0000000829127825 */ /* 0x001fca00078e0002 */
[----:B------:R-:W2:Y:S04]  /*15b0*/  LDG.E.64.CONSTANT R20, desc[UR6][R18.64] ;  /* 0x0000000612147981 */ /* 0x000ea8000c1e9b00 */
[----:B------:R-:W2:Y:S04]  /*15c0*/  LDG.E.64.CONSTANT R6, desc[UR6][R18.64+0x1000] ;  /* 0x0010000612067981 */ /* 0x000ea8000c1e9b00 */
[----:B------:R-:W3:Y:S04]  /*15d0*/  LDG.E.64.CONSTANT R8, desc[UR6][R18.64+0x2000] ;  /* 0x0020000612087981 */ /* 0x000ee8000c1e9b00 */
[----:B------:R-:W4:Y:S04]  /*15e0*/  LDG.E.64.CONSTANT R10, desc[UR6][R18.64+0x3000] ;  /* 0x00300006120a7981 */ /* 0x000f28000c1e9b00 */
[----:B------:R-:W5:Y:S04]  /*15f0*/  LDG.E.64.CONSTANT R12, desc[UR6][R18.64+0x4000] ;  /* 0x00400006120c7981 */ /* 0x000f68000c1e9b00 */
[----:B------:R-:W5:Y:S04]  /*1600*/  LDG.E.64.CONSTANT R14, desc[UR6][R18.64+0x5000] ;  /* 0x00500006120e7981 */ /* 0x000f68000c1e9b00 */
[----:B------:R-:W5:Y:S01]  /*1610*/  LDG.E.64.CONSTANT R16, desc[UR6][R18.64+0x6000] ;  /* 0x0060000612107981 */ /* 0x000f62000c1e9b00 */
[----:B------:R-:W-:Y:S01]  /*1620*/  ISETP.GE.U32.AND P0, PT, R4, 0x1c00, PT ;  /* 0x00001c000400780c */ /* 0x000fe20003f06070 */
[----:B------:R-:W-:Y:S01]  /*1630*/  UMOV UR4, 0xe00 ;  /* 0x00000e0000047882 */ /* 0x000fe20000000000 */
[----:B--2---:R-:W-:-:S08]  /*1640*/  DADD R6, R20, R6 ;  /* 0x0000000014067229 */ /* 0x004fd00000000006 */
[----:B---3--:R-:W-:-:S08]  /*1650*/  DADD R6, R8, R6 ;  /* 0x0000000008067229 */ /* 0x008fd00000000006 */
[----:B----4-:R-:W-:-:S08]  /*1660*/  DADD R6, R10, R6 ;  /* 0x000000000a067229 */ /* 0x010fd00000000006 */
[----:B-----5:R-:W-:-:S08]  /*1670*/  DADD R6, R12, R6 ;  /* 0x000000000c067229 */ /* 0x020fd00000000006 */
[----:B------:R-:W-:-:S08]  /*1680*/  DADD R6, R14, R6 ;  /* 0x000000000e067229 */ /* 0x000fd00000000006 */
[----:B------:R-:W-:Y:S01]  /*1690*/  DADD R6, R16, R6 ;  /* 0x0000000010067229 */ /* 0x000fe20000000006 */
[----:B------:R-:W-:Y:S10]  /*16a0*/  @!P0 BRA `(.L_x_722) ;  /* 0x00000000006c8947 */ /* 0x000ff40003800000 */
[----:B------:R-:W0:Y:S01]  /*16b0*/  LDC R22, c[0x0][0x390] ;  /* 0x0000e400ff167b82 */ /* 0x000e220000000800 */
[----:B------:R-:W-:Y:S01]  /*16c0*/  VIADD R23, R4, 0xfffff200 ;  /* 0xfffff20004177836 */ /* 0x000fe20000000000 */
[----:B------:R-:W-:-:S06]  /*16d0*/  UMOV UR4, 0xe00 ;  /* 0x00000e0000047882 */ /* 0x000fcc0000000000 */
[----:B------:R-:W1:Y:S02]  /*16e0*/  LDC.64 R2, c[0x0][0x380] ;  /* 0x0000e000ff027b82 */ /* 0x000e640000000a00 */
.L_x_724:
[----:B------:R-:W-:-:S04]  /*16f0*/  VIADD R9, R41, UR4 ;  /* 0x0000000429097c36 */ /* 0x000fc80008000000 */
[----:B-1----:R-:W-:-:S05]  /*1700*/  IMAD.WIDE.U32 R8, R9, 0x8, R2 ;  /* 0x0000000809087825 */ /* 0x002fca00078e0002 */
[----:B------:R-:W2:Y:S04]  /*1710*/  LDG.E.64.CONSTANT R4, desc[UR6][R8.64] ;  /* 0x0000000608047981 */ /* 0x000ea8000c1e9b00 */
[----:B------:R-:W3:Y:S04]  /*1720*/  LDG.E.64.CONSTANT R10, desc[UR6][R8.64+0x1000] ;  /* 0x00100006080a7981 */ /* 0x000ee8000c1e9b00 */
[----:B------:R-:W4:Y:S04]  /*1730*/  LDG.E.64.CONSTANT R12, desc[UR6][R8.64+0x2000] ;  /* 0x00200006080c7981 */ /* 0x000f28000c1e9b00 */
[----:B------:R-:W5:Y:S04]  /*1740*/  LDG.E.64.CONSTANT R14, desc[UR6][R8.64+0x3000] ;  /* 0x00300006080e7981 */ /* 0x000f68000c1e9b00 */
[----:B------:R-:W5:Y:S04]  /*1750*/  LDG.E.64.CONSTANT R16, desc[UR6][R8.64+0x4000] ;  /* 0x0040000608107981 */ /* 0x000f68000c1e9b00 */
[----:B------:R-:W5:Y:S04]  /*1760*/  LDG.E.64.CONSTANT R18, desc[UR6][R8.64+0x5000] ;  /* 0x0050000608127981 */ /* 0x000f68000c1e9b00 */
[----:B------:R-:W5:Y:S01]  /*1770*/  LDG.E.64.CONSTANT R20, desc[UR6][R8.64+0x6000] ;  /* 0x0060000608147981 */ /* 0x000f62000c1e9b00 */
[----:B--2---:R-:W-:-:S08]  /*1780*/  DADD R4, R4, R6 ;  /* 0x0000000004047229 */ /* 0x004fd00000000006 */
[----:B---3--:R-:W-:-:S08]  /*1790*/  DADD R4, R10, R4 ;  /* 0x000000000a047229 */ /* 0x008fd00000000004 */
[----:B----4-:R-:W-:-:S08]  /*17a0*/  DADD R4, R12, R4 ;  /* 0x000000000c047229 */ /* 0x010fd00000000004 */
[----:B-----5:R-:W-:-:S08]  /*17b0*/  DADD R4, R14, R4 ;  /* 0x000000000e047229 */ /* 0x020fd00000000004 */
[----:B------:R-:W-:Y:S01]  /*17c0*/  DADD R16, R16, R4 ;  /* 0x0000000010107229 */ /* 0x000fe20000000004 */
[----:B0-----:R-:W-:-:S04]  /*17d0*/  IMAD.MOV.U32 R4, RZ, RZ, R22 ;  /* 0x000000ffff047224 */ /* 0x001fc800078e0016 */
[----:B------:R-:W-:-:S03]  /*17e0*/  VIADD R0, R4, -UR4 ;  /* 0x8000000404007c36 */ /* 0x000fc60008000000 */
[----:B------:R-:W-:Y:S02]  /*17f0*/  DADD R16, R18, R16 ;  /* 0x0000000012107229 */ /* 0x000fe40000000010 */
[----:B------:R-:W-:-:S06]  /*1800*/  ISETP.GE.AND P0, PT, R0, 0xe00, PT ;  /* 0x00000e000000780c */ /* 0x000fcc0003f06270 */
[----:B------:R-:W-:-:S07]  /*1810*/  DADD R6, R20, R16 ;  /* 0x0000000014067229 */ /* 0x000fce0000000010 */
[----:B------:R-:W-:Y:S05]  /*1820*/  @!P0 BRA `(.L_x_723) ;  /* 0x00000008001c8947 */ /* 0x000fea0003800000 */
[----:B------:R-:W-:-:S06]  /*1830*/  UIADD3 UR4, UPT, UPT, UR4, 0xe00, URZ ;  /* 0x00000e0004047890 */ /* 0x000fcc000fffe0ff */
[----:B------:R-:W-:-:S13]  /*1840*/  ISETP.LT.AND P0, PT, R23, UR4, PT ;  /* 0x0000000417007c0c */ /* 0x000fda000bf01270 */
[----:B------:R-:W-:Y:S05]  /*1850*/  @!P0 BRA `(.L_x_724) ;  /* 0xfffffffc00a48947 */ /* 0x000fea000383ffff */
.L_x_722:
[----:B------:R-:W-:-:S13]  /*1860*/  ISETP.LE.AND P0, PT, R4, UR4, PT ;  /* 0x0000000404007c0c */ /* 0x000fda000bf03270 */
[----:B------:R-:W-:Y:S05]  /*1870*/  @P0 BRA `(.L_x_723) ;  /* 0x0000000800080947 */ /* 0x000fea0003800000 */
[----:B------:R-:W-:Y:S01]  /*1880*/  VIADD R0, R4, -UR4 ;  /* 0x8000000404007c36 */ /* 0x000fe20008000000 */
[----:B------:R-:W-:Y:S04]  /*1890*/  BSSY.RECONVERGENT B1, `(.L_x_723) ;  /* 0x0000080000017945 */ /* 0x000fe80003800200 */
[----:B------:R-:W-:-:S13]  /*18a0*/  ISETP.GE.AND P0, PT, R41, R0, PT ;  /* 0x000000002900720c */ /* 0x000fda0003f06270 */
[----:B------:R-:W-:Y:S05]  /*18b0*/  @P0 BRA `(.L_x_725) ;  /* 0x0000000400f40947 */ /* 0x000fea0003800000 */
[----:B------:R-:W-:Y:S01]  /*18c0*/  LOP3.LUT R5, RZ, R41, RZ, 0x33, !PT ;  /* 0x00000029ff057212 */ /* 0x000fe200078e33ff */
[----:B------:R-:W-:Y:S01]  /*18d0*/  BSSY.RECONVERGENT B2, `(.L_x_726) ;  /* 0x0000014000027945 */ /* 0x000fe20003800200 */
[----:B------:R-:W-:Y:S02]  /*18e0*/  IMAD.MOV.U32 R45, RZ, RZ, R41 ;  /* 0x000000ffff2d7224 */ /* 0x000fe400078e0029 */
[----:B------:R-:W-:-:S04]  /*18f0*/  IADD3 R4, PT, PT, R4, -UR4, R5 ;  /* 0x8000000404047c10 */ /* 0x000fc8000fffe005 */
[C---:B------:R-:W-:Y:S02]  /*1900*/  LOP3.LUT R5, R4.reuse, 0x600, RZ, 0xc0, !PT ;  /* 0x0000060004057812 */ /* 0x040fe400078ec0ff */
[----:B------:R-:W-:Y:S02]  /*1910*/  ISETP.GE.U32.AND P1, PT, R4, 0x600, PT ;  /* 0x000006000400780c */ /* 0x000fe40003f26070 */
[----:B------:R-:W-:-:S13]  /*1920*/  ISETP.NE.AND P0, PT, R5, 0x600, PT ;  /* 0x000006000500780c */ /* 0x000fda0003f05270 */
[----:B------:R-:W-:Y:S05]  /*1930*/  @!P0 BRA `(.L_x_727) ;  /* 0x0000000000348947 */ /* 0x000fea0003800000 */
[----:B------:R-:W-:Y:S01]  /*1940*/  LEA.HI R4, R4, 0x1, RZ, 0x17 ;  /* 0x0000000104047811 */ /* 0x000fe200078fb8ff */
[----:B------:R-:W-:Y:S02]  /*1950*/  VIADD R9, R41, UR4 ;  /* 0x0000000429097c36 */ /* 0x000fe40008000000 */
[----:B------:R-:W-:Y:S01]  /*1960*/  IMAD.MOV.U32 R45, RZ, RZ, R41 ;  /* 0x000000ffff2d7224 */ /* 0x000fe200078e0029 */
[----:B------:R-:W-:-:S05]  /*1970*/  LOP3.LUT R4, R4, 0x3, RZ, 0xc0, !PT ;  /* 0x0000000304047812 */ /* 0x000fca00078ec0ff */
[----:B------:R-:W-:-:S07]  /*1980*/  IMAD.MOV R8, RZ, RZ, -R4 ;  /* 0x000000ffff087224 */ /* 0x000fce00078e0a04 */
.L_x_728:
[----:B------:R-:W-:-:S06]  /*1990*/  IMAD.WIDE.U32 R4, R9, 0x8, R2 ;  /* 0x0000000809047825 */ /* 0x000fcc00078e0002 */
[----:B------:R-:W2:Y:S01]  /*19a0*/  LDG.E.64.CONSTANT R4, desc[UR6][R4.64] ;  /* 0x0000000604047981 */ /* 0x000ea2000c1e9b00 */
[----:B------:R-:W-:Y:S02]  /*19b0*/  VIADD R8, R8, 0x1 ;  /* 0x0000000108087836 */ /* 0x000fe40000000000 */
[----:B------:R-:W-:Y:S02]  /*19c0*/  VIADD R45, R45, 0x200 ;  /* 0x000002002d2d7836 */ /* 0x000fe40000000000 */
[----:B------:R-:W-:Y:S01]  /*19d0*/  VIADD R9, R9, 0x200 ;  /* 0x0000020009097836 */ /* 0x000fe20000000000 */
[----:B------:R-:W-:Y:S01]  /*19e0*/  ISETP.NE.AND P0, PT, R8, RZ, PT ;  /* 0x000000ff0800720c */ /* 0x000fe20003f05270 */
[----:B--2---:R-:W-:-:S12]  /*19f0*/  DADD R6, R4, R6 ;  /* 0x0000000004067229 */ /* 0x004fd80000000006 */
[----:B------:R-:W-:Y:S05]  /*1a00*/  @P0 BRA `(.L_x_728) ;  /* 0xfffffffc00e00947 */ /* 0x000fea000383ffff */
.L_x_727:
[----:B------:R-:W-:Y:S05]  /*1a10*/  BSYNC.RECONVERGENT B2 ;  /* 0x0000000000027941 */ /* 0x000fea0003800200 */
.L_x_726:
[----:B------:R-:W-:Y:S05]  /*1a20*/  @!P1 BRA `(.L_x_725) ;  /* 0x0000000400989947 */ /* 0x000fea0003800000 */
[----:B------:R-:W0:Y:S01]  /*1a30*/  LDCU.64 UR8, c[0x0][0x380] ;  /* 0x00007000ff0877ac */ /* 0x000e220008000a00 */
[----:B------:R-:W-:Y:S01]  /*1a40*/  IMAD.IADD R9, R0, 0x1, -R45 ;  /* 0x0000000100097824 */ /* 0x000fe200078e0a2d */
[C---:B------:R-:W-:Y:S01]  /*1a50*/  IADD3 R5, P0, PT, R45.reuse, UR4, RZ ;  /* 0x000000042d057c10 */ /* 0x040fe2000ff1e0ff */
[----:B------:R-:W-:Y:S01]  /*1a60*/  BSSY.RECONVERGENT B2, `(.L_x_729) ;  /* 0x0000039000027945 */ /* 0x000fe20003800200 */
[----:B------:R-:W-:Y:S02]  /*1a70*/  VIADD R43, R45, UR4 ;  /* 0x000000042d2b7c36 */ /* 0x000fe40008000000 */
        /* <DEDUP_REMOVED lines=10> */
.L_x_731:
[C---:B------:R-:W-:Y:S01]  /*1b20*/  IMAD.WIDE.U32 R38, R43.reuse, 0x8, R2 ;  /* 0x000000082b267825 */ /* 0x040fe200078e0002 */
[----:B------:R-:W2:Y:S04]  /*1b30*/  LDG.E.64.CONSTANT R8, desc[UR6][R4.64+-0x1000] ;  /* 0xfff0000604087981 */ /* 0x000ea8000c1e9b00 */
[----:B------:R-:W3:Y:S04]  /*1b40*/  LDG.E.64.CONSTANT R10, desc[UR6][R4.64] ;  /* 0x00000006040a7981 */ /* 0x000ee8000c1e9b00 */
[----:B------:R-:W4:Y:S01]  /*1b50*/  LDG.E.64.CONSTANT R38, desc[UR6][R38.64] ;  /* 0x0000000626267981 */ /* 0x000f22000c1e9b00 */
[----:B------:R-:W-:-:S03]  /*1b60*/  VIADD R15, R43, 0x800 ;  /* 0x000008002b0f7836 */ /* 0x000fc60000000000 */
[----:B------:R-:W5:Y:S01]  /*1b70*/  LDG.E.64.CONSTANT R12, desc[UR6][R4.64+0x1000] ;  /* 0x00100006040c7981 */ /* 0x000f62000c1e9b00 */
[----:B------:R-:W-:-:S03]  /*1b80*/  IMAD.WIDE.U32 R14, R15, 0x8, R2 ;  /* 0x000000080f0e7825 */ /* 0x000fc600078e0002 */
[----:B------:R-:W5:Y:S04]  /*1b90*/  LDG.E.64.CONSTANT R16, desc[UR6][R4.64+0x3000] ;  /* 0x0030000604107981 */ /* 0x000f68000c1e9b00 */
[----:B------:R-:W5:Y:S04]  /*1ba0*/  LDG.E.64.CONSTANT R14, desc[UR6][R14.64] ;  /* 0x000000060e0e7981 */ /* 0x000f68000c1e9b00 */
[----:B------:R-:W5:Y:S01]  /*1bb0*/  LDG.E.64.CONSTANT R18, desc[UR6][R4.64+0x4000] ;  /* 0x0040000604127981 */ /* 0x000f62000c1e9b00 */
        /* <DEDUP_REMOVED lines=11> */
[----:B------:R-:W5:Y:S04]  /*1c70*/  LDG.E.64.CONSTANT R34, desc[UR6][R4.64+0xc000] ;  /* 0x00c0000604227981 */ /* 0x000f68000c1e9b00 */
[----:B------:R0:W5:Y:S01]  /*1c80*/  LDG.E.64.CONSTANT R36, desc[UR6][R4.64+0xd000] ;  /* 0x00d0000604247981 */ /* 0x000162000c1e9b00 */
[----:B------:R-:W-:-:S05]  /*1c90*/  VIADD R45, R45, 0x2000 ;  /* 0x000020002d2d7836 */ /* 0x000fca0000000000 */
[----:B------:R-:W-:Y:S02]  /*1ca0*/  ISETP.GE.AND P1, PT, R45, R40, PT ;  /* 0x000000282d00720c */ /* 0x000fe40003f26270 */
[----:B0-----:R-:W-:Y:S01]  /*1cb0*/  IADD3 R4, P2, PT, R4, 0x10000, RZ ;  /* 0x0001000004047810 */ /* 0x001fe20007f5e0ff */
[----:B------:R-:W-:-:S04]  /*1cc0*/  VIADD R43, R43, 0x2000 ;  /* 0x000020002b2b7836 */ /* 0x000fc80000000000 */
[----:B------:R-:W-:Y:S01]  /*1cd0*/  IMAD.X R5, RZ, RZ, R5, P2 ;  /* 0x000000ffff057224 */ /* 0x000fe200010e0605 */
[----:B----4-:R-:W-:-:S08]  /*1ce0*/  DADD R38, R38, R6 ;  /* 0x0000000026267229 */ /* 0x010fd00000000006 */
[----:B--2---:R-:W-:-:S08]  /*1cf0*/  DADD R8, R38, R8 ;  /* 0x0000000026087229 */ /* 0x004fd00000000008 */
[----:B---3--:R-:W-:-:S08]  /*1d00*/  DADD R8, R8, R10 ;  /* 0x0000000008087229 */ /* 0x008fd0000000000a */
[----:B-----5:R-:W-:-:S08]  /*1d10*/  DADD R8, R8, R12 ;  /* 0x0000000008087229 */ /* 0x020fd0000000000c */
        /* <DEDUP_REMOVED lines=13> */
.L_x_730:
[----:B------:R-:W-:Y:S05]  /*1df0*/  BSYNC.RECONVERGENT B2 ;  /* 0x0000000000027941 */ /* 0x000fea0003800200 */
.L_x_729:
[----:B------:R-:W-:Y:S01]  /*1e00*/  IMAD.IADD R8, R0, 0x1, -R45 ;  /* 0x0000000100087824 */ /* 0x000fe200078e0a2d */
[----:B------:R-:W-:Y:S04]  /*1e10*/  BSSY.RECONVERGENT B2, `(.L_x_732) ;  /* 0x000001c000027945 */ /* 0x000fe80003800200 */
[----:B------:R-:W-:-:S13]  /*1e20*/  ISETP.GT.AND P1, PT, R8, 0x800, PT ;  /* 0x000008000800780c */ /* 0x000fda0003f24270 */
[----:B------:R-:W-:Y:S05]  /*1e30*/  @!P1 BRA `(.L_x_733) ;  /* 0x0000000000649947 */ /* 0x000fea0003800000 */
        /* <DEDUP_REMOVED lines=9> */
[----:B------:R-:W5:Y:S04]  /*1ed0*/  LDG.E.64.CONSTANT R22, desc[UR6][R4.64+0x4000] ;  /* 0x0040000604167981 */ /* 0x000f68000c1e9b00 */
[----:B------:R0:W5:Y:S01]  /*1ee0*/  LDG.E.64.CONSTANT R8, desc[UR6][R4.64+0x5000] ;  /* 0x0050000604087981 */ /* 0x000162000c1e9b00 */
[----:B------:R-:W-:Y:S01]  /*1ef0*/  PLOP3.LUT P0, PT, PT, PT, PT, 0x8, 0x80 ;  /* 0x000000000080781c */ /* 0x000fe20003f0e170 */
[----:B------:R-:W-:-:S02]  /*1f00*/  VIADD R45, R45, 0x1000 ;  /* 0x000010002d2d7836 */ /* 0x000fc40000000000 */
[----:B------:R-:W-:Y:S01]  /*1f10*/  VIADD R43, R43, 0x1000 ;  /* 0x000010002b2b7836 */ /* 0x000fe20000000000 */
[----:B----4-:R-:W-:-:S08]  /*1f20*/  DADD R6, R6, R10 ;  /* 0x0000000006067229 */ /* 0x010fd0000000000a */
[----:B--2---:R-:W-:-:S08]  /*1f30*/  DADD R6, R6, R12 ;  /* 0x0000000006067229 */ /* 0x004fd0000000000c */
[----:B---3--:R-:W-:-:S08]  /*1f40*/  DADD R6, R6, R14 ;  /* 0x0000000006067229 */ /* 0x008fd0000000000e */
[----:B-----5:R-:W-:-:S08]  /*1f50*/  DADD R6, R6, R16 ;  /* 0x0000000006067229 */ /* 0x020fd00000000010 */
[----:B------:R-:W-:-:S08]  /*1f60*/  DADD R6, R6, R18 ;  /* 0x0000000006067229 */ /* 0x000fd00000000012 */
[----:B------:R-:W-:Y:S01]  /*1f70*/  DADD R6, R6, R20 ;  /* 0x0000000006067229 */ /* 0x000fe20000000014 */
[----:B------:R-:W-:-:S07]  /*1f80*/  IADD3 R10, P1, PT, R4, 0x8000, RZ ;  /* 0x00008000040a7810 */ /* 0x000fce0007f3e0ff */
[----:B------:R-:W-:Y:S01]  /*1f90*/  DADD R6, R6, R22 ;  /* 0x0000000006067229 */ /* 0x000fe20000000016 */
[----:B0-----:R-:W-:Y:S02]  /*1fa0*/  IMAD.X R5, RZ, RZ, R5, P1 ;  /* 0x000000ffff057224 */ /* 0x001fe400008e0605 */
[----:B------:R-:W-:-:S05]  /*1fb0*/  IMAD.MOV.U32 R4, RZ, RZ, R10 ;  /* 0x000000ffff047224 */ /* 0x000fca00078e000a */
[----:B------:R-:W-:-:S11]  /*1fc0*/  DADD R6, R6, R8 ;  /* 0x0000000006067229 */ /* 0x000fd60000000008 */
.L_x_733:
[----:B------:R-:W-:Y:S05]  /*1fd0*/  BSYNC.RECONVERGENT B2 ;  /* 0x0000000000027941 */ /* 0x000fea0003800200 */
.L_x_732:
[----:B------:R-:W-:-:S13]  /*1fe0*/  ISETP.LT.OR P0, PT, R45, R0, P0 ;  /* 0x000000002d00720c */ /* 0x000fda0000701670 */
[----:B------:R-:W-:Y:S05]  /*1ff0*/  @!P0 BRA `(.L_x_725) ;  /* 0x0000000000248947 */ /* 0x000fea0003800000 */
[----:B------:R-:W-:Y:S01]  /*2000*/  IMAD.WIDE.U32 R2, R43, 0x8, R2 ;  /* 0x000000082b027825 */ /* 0x000fe200078e0002 */
[----:B------:R-:W2:Y:S04]  /*2010*/  LDG.E.64.CONSTANT R8, desc[UR6][R4.64+-0x1000] ;  /* 0xfff0000604087981 */ /* 0x000ea8000c1e9b00 */
[----:B------:R-:W3:Y:S04]  /*2020*/  LDG.E.64.CONSTANT R10, desc[UR6][R4.64] ;  /* 0x00000006040a7981 */ /* 0x000ee8000c1e9b00 */
[----:B------:R-:W4:Y:S04]  /*2030*/  LDG.E.64.CONSTANT R2, desc[UR6][R2.64] ;  /* 0x0000000602027981 */ /* 0x000f28000c1e9b00 */
[----:B------:R-:W5:Y:S01]  /*2040*/  LDG.E.64.CONSTANT R12, desc[UR6][R4.64+0x1000] ;  /* 0x00100006040c7981 */ /* 0x000f62000c1e9b00 */
[----:B----4-:R-:W-:-:S08]  /*2050*/  DADD R6, R6, R2 ;  /* 0x0000000006067229 */ /* 0x010fd00000000002 */
[----:B--2---:R-:W-:-:S08]  /*2060*/  DADD R6, R6, R8 ;  /* 0x0000000006067229 */ /* 0x004fd00000000008 */
[----:B---3--:R-:W-:-:S08]  /*2070*/  DADD R6, R6, R10 ;  /* 0x0000000006067229 */ /* 0x008fd0000000000a */
[----:B-----5:R-:W-:-:S11]  /*2080*/  DADD R6, R6, R12 ;  /* 0x0000000006067229 */ /* 0x020fd6000000000c */
.L_x_725:
[----:B------:R-:W-:Y:S05]  /*2090*/  BSYNC.RECONVERGENT B1 ;  /* 0x0000000000017941 */ /* 0x000fea0003800200 */
.L_x_723:
[----:B------:R-:W0:Y:S01]  /*20a0*/  S2R R0, SR_LANEID ;  /* 0x0000000000007919 */ /* 0x000e220000000000 */
[----:B------:R-:W-:Y:S04]  /*20b0*/  SHFL.DOWN PT, R2, R6, 0x1, 0x1f ;  /* 0x08201f0006027f89 */ /* 0x000fe800000e0000 */
[----:B------:R-:W1:Y:S02]  /*20c0*/  SHFL.DOWN PT, R3, R7, 0x1, 0x1f ;  /* 0x08201f0007037f89 */ /* 0x000e6400000e0000 */
[----:B-1----:R-:W-:Y:S01]  /*20d0*/  DADD R2, R2, R6 ;  /* 0x0000000002027229 */ /* 0x002fe20000000006 */
[C---:B0-----:R-:W-:Y:S02]  /*20e0*/  ISETP.GT.AND P0, PT, R0.reuse, 0x1e, PT ;  /* 0x0000001e0000780c */ /* 0x041fe40003f04270 */
[----:B------:R-:W-:-:S07]  /*20f0*/  ISETP.NE.AND P1, PT, R0, RZ, PT ;  /* 0x000000ff0000720c */ /* 0x000fce0003f25270 */
        /* <DEDUP_REMOVED lines=15> */
[----:B------:R-:W-:Y:S01]  /*21f0*/  ISETP.GT.AND P0, PT, R0, 0x17, PT ;  /* 0x000000170000780c */ /* 0x000fe20003f04270 */
[----:B------:R-:W-:Y:S01]  /*2200*/  SHFL.DOWN PT, R2, R6, 0x8, 0x1f ;  /* 0x09001f0006027f89 */ /* 0x000fe200000e0000 */
[----:B------:R-:W-:-:S03]  /*2210*/  @!P1 MOV R8, 0x400 ;  /* 0x0000040000089802 */ /* 0x000fc60000000f00 */
[----:B------:R-:W0:Y:S01]  /*2220*/  SHFL.DOWN PT, R3, R7, 0x8, 0x1f ;  /* 0x09001f0007037f89 */ /* 0x000e2200000e0000 */
[----:B-1----:R-:W-:Y:S01]  /*2230*/  @!P1 LEA R11, R11, R8, 0x18 ;  /* 0x000000080b0b9211 */ /* 0x002fe200078ec0ff */
[----:B0-----:R-:W-:-:S10]  /*2240*/  DADD R2, R2, R6 ;  /* 0x0000000002027229 */ /* 0x001fd40000000006 */
[----:B------:R-:W-:Y:S02]  /*2250*/  FSEL R4, R6, R2, P0 ;  /* 0x0000000206047208 */ /* 0x000fe40000000000 */
[----:B------:R-:W-:Y:S02]  /*2260*/  FSEL R5, R7, R3, P0 ;  /* 0x0000000307057208 */ /* 0x000fe40000000000 */
[----:B------:R-:W-:Y:S01]  /*2270*/  @!P1 SHF.R.U32.HI R6, RZ, 0x2, R41 ;  /* 0x00000002ff069819 */ /* 0x000fe20000011629 */
[----:B------:R-:W-:Y:S01]  /*2280*/  SHFL.DOWN PT, R2, R4, 0x10, 0x1f ;  /* 0x0a001f0004027f89 */ /* 0x000fe200000e0000 */
[----:B------:R-:W-:Y:S02]  /*2290*/  ISETP.NE.AND P0, PT, R41, RZ, PT ;  /* 0x000000ff2900720c */ /* 0x000fe40003f05270 */
[----:B------:R-:W-:Y:S01]  /*22a0*/  @!P1 LOP3.LUT R6, R6, 0xf8, RZ, 0xc0, !PT ;  /* 0x000000f806069812 */ /* 0x000fe200078ec0ff */
[----:B------:R-:W0:Y:S04]  /*22b0*/  SHFL.DOWN PT, R3, R5, 0x10, 0x1f ;  /* 0x0a001f0005037f89 */ /* 0x000e2800000e0000 */
[----:B------:R-:W-:Y:S01]  /*22c0*/  @!P1 IMAD.IADD R11, R6, 0x1, R11 ;  /* 0x00000001060b9824 */ /* 0x000fe200078e020b */
[----:B0-----:R-:W-:-:S07]  /*22d0*/  DADD R2, R2, R4 ;  /* 0x0000000002027229 */ /* 0x001fce0000000004 */
[----:B------:R0:W-:Y:S01]  /*22e0*/  @!P1 STS.64 [R11+0x10], R2 ;  /* 0x000010020b009388 */ /* 0x0001e20000000a00 */
[----:B------:R-:W-:Y:S01]  /*22f0*/  BAR.SYNC.DEFER_BLOCKING 0x0 ;  /* 0x0000000000007b1d */ /* 0x000fe20000010000 */
[----:B------:R-:W-:-:S04]  /*2300*/  ISETP.GT.AND P1, PT, R0, 0xf, PT ;  /* 0x0000000f0000780c */ /* 0x000fc80003f24270 */
[----:B------:R-:W-:Y:S02]  /*2310*/  FSEL R0, R4, R2, P1 ;  /* 0x0000000204007208 */ /* 0x000fe40000800000 */
[----:B------:R-:W-:-:S03]  /*2320*/  FSEL R5, R5, R3, P1 ;  /* 0x0000000305057208 */ /* 0x000fc60000800000 */
[----:B0-----:R-:W-:Y:S02]  /*2330*/  IMAD.MOV.U32 R2, RZ, RZ, R0 ;  /* 0x000000ffff027224 */ /* 0x001fe400078e0000 */
[----:B------:R-:W-:Y:S01]  /*2340*/  IMAD.MOV.U32 R3, RZ, RZ, R5 ;  /* 0x000000ffff037224 */ /* 0x000fe200078e0005 */
[----:B------:R-:W-:Y:S06]  /*2350*/  @P0 BRA `(.L_x_721) ;  /* 0x0000000000680947 */ /* 0x000fec0003800000 */
[----:B------:R-:W0:Y:S01]  /*2360*/  S2UR UR5, SR_CgaCtaId ;  /* 0x00000000000579c3 */ /* 0x000e220000008800 */
[----:B------:R-:W-:Y:S02]  /*2370*/  UMOV UR4, 0x400 ;  /* 0x0000040000047882 */ /* 0x000fe40000000000 */
[----:B0-----:R-:W-:-:S09]  /*2380*/  ULEA UR4, UR5, UR4, 0x18 ;  /* 0x0000000405047291 */ /* 0x001fd2000f8ec0ff */
[----:B------:R-:W0:Y:S04]  /*2390*/  LDS.64 R4, [UR4+0x18] ;  /* 0x00001804ff047984 */ /* 0x000e280008000a00 */
[----:B------:R-:W1:Y:S04]  /*23a0*/  LDS.128 R8, [UR4+0x20] ;  /* 0x00002004ff087984 */ /* 0x000e680008000c00 */
        /* <DEDUP_REMOVED lines=20> */
[----:B------:R-:W-:-:S11]  /*24f0*/  DADD R2, R2, R10 ;  /* 0x0000000002027229 */ /* 0x000fd6000000000a */
.L_x_721:
[----:B------:R-:W-:Y:S05]  /*2500*/  BSYNC.RECONVERGENT B0 ;  /* 0x0000000000007941 */ /* 0x000fea0003800200 */
.L_x_706:
[----:B------:R-:W-:Y:S05]  /*2510*/  @P0 EXIT ;  /* 0x000000000000094d */ /* 0x000fea0003800000 */
[----:B------:R-:W0:Y:S01]  /*2520*/  LDCU.64 UR4, c[0x0][0x398] ;  /* 0x00007300ff0477ac */ /* 0x000e220008000a00 */
[----:B------:R-:W2:Y:S01]  /*2530*/  LDC.64 R4, c[0x0][0x388] ;  /* 0x0000e200ff047b82 */ /* 0x000ea20000000a00 */
[----:B0-----:R-:W-:-:S07]  /*2540*/  DADD R2, R2, UR4 ;  /* 0x0000000402027e29 */ /* 0x001fce0008000000 */
[----:B--2---:R-:W-:Y:S01]  /*2550*/  STG.E.64 desc[UR6][R4.64], R2 ;  /* 0x0000000204007986 */ /* 0x004fe2000c101b06 */
[----:B------:R-:W-:Y:S05]  /*2560*/  EXIT ;  /* 0x000000000000794d */ /* 0x000fea0003800000 */
.L_x_734:
        /* <DEDUP_REMOVED lines=9> */
.L_x_905:


//--------------------- .text._ZN3cub18CUB_300001_SM_10006detail6reduce18DeviceReduceKernelINS2_10policy_hubIdyN4cuda3std3__44plusIdEEE10Policy1000EN6thrust24THRUST_300001_SM_1000_NS10device_ptrIdEEyS9_dNS7_10__identityEEEvT0_PT3_T1_NS0_13GridEvenShareISK_EET2_T4_ --------------------------
	.section	.text._ZN3cub18CUB_300001_SM_10006detail6reduce18DeviceReduceKernelINS2_10policy_hubIdyN4cuda3std3__44plusIdEEE10Policy1000EN6thrust24THRUST_300001_SM_1000_NS10device_ptrIdEEyS9_dNS7_10__identityEEEvT0_PT3_T1_NS0_13GridEvenShareISK_EET2_T4_,"ax",@progbits
	.align	128
        .global         _ZN3cub18CUB_300001_SM_10006detail6reduce18DeviceReduceKernelINS2_10policy_hubIdyN4cuda3std3__44plusIdEEE10Policy1000EN6thrust24THRUST_300001_SM_1000_NS10device_ptrIdEEyS9_dNS7_10__identityEEEvT0_PT3_T1_NS0_13GridEvenShareISK_EET2_T4_
        .type           _ZN3cub18CUB_300001_SM_10006detail6reduce18DeviceReduceKernelINS2_10policy_hubIdyN4cuda3std3__44plusIdEEE10Policy1000EN6thrust24THRUST_300001_SM_1000_NS10device_ptrIdEEyS9_dNS7_10__identityEEEvT0_PT3_T1_NS0_13GridEvenShareISK_EET2_T4_,@function
        .size           _ZN3cub18CUB_300001_SM_10006detail6reduce18DeviceReduceKernelINS2_10policy_hubIdyN4cuda3std3__44plusIdEEE10Policy1000EN6thrust24THRUST_300001_SM_1000_NS10device_ptrIdEEyS9_dNS7_10__identityEEEvT0_PT3_T1_NS0_13GridEvenShareISK_EET2_T4_,(.L_x_906 - _ZN3cub18CUB_300001_SM_10006detail6reduce18DeviceReduceKernelINS2_10policy_hubIdyN4cuda3std3__44plusIdEEE10Policy1000EN6thrust24THRUST_300001_SM_1000_NS10device_ptrIdEEyS9_dNS7_10__identityEEEvT0_PT3_T1_NS0_13GridEvenShareISK_EET2_T4_)
        .other          _ZN3cub18CUB_300001_SM_10006detail6reduce18DeviceReduceKernelINS2_10policy_hubIdyN4cuda3std3__44plusIdEEE10Policy1000EN6thrust24THRUST_300001_SM_1000_NS10device_ptrIdEEyS9_dNS7_10__identityEEEvT0_PT3_T1_NS0_13GridEvenShareISK_EET2_T4_,@"STO_CUDA_ENTRY STV_DEFAULT"
_ZN3cub18CUB_300001_SM_10006detail6reduce18DeviceReduceKernelINS2_10policy_hubIdyN4cuda3std3__44plusIdEEE10Policy1000EN6thrust24THRUST_300001_SM_1000_NS10device_ptrIdEEyS9_dNS7_10__identityEEEvT0_PT3_T1_NS0_13GridEvenShareISK_EET2_T4_:
.text._ZN3cub18CUB_300001_SM_10006detail6reduce18DeviceReduceKernelINS2_10policy_hubIdyN4cuda3std3__44plusIdEEE10Policy1000EN6thrust24THRUST_300001_SM_1000_NS10device_ptrIdEEyS9_dNS7_10__identityEEEvT0_PT3_T1_NS0_13GridEvenShareISK_EET2_T4_:
        /* <DEDUP_REMOVED lines=8> */
[----:B--2---:R-:W-:Y:S02]  /*0080*/  UIMAD UR5, UR11, 0xe00, URZ ;  /* 0x00000e000b0578a4 */ /* 0x004fe4000f8e02ff */
[----:B0-----:R-:W-:Y:S02]  /*0090*/  UIMAD UR9, UR18, 0xe00, URZ ;  /* 0x00000e00120978a4 */ /* 0x001fe4000f8e02ff */
        /* <DEDUP_REMOVED lines=9> */
[----:B------:R-:W-:-:S03]  /*0130*/  CS2R R8, SRZ ;  /* 0x0000000000087805 */ /* 0x000fc6000001ff00 */
[----:B0-----:R-:W-:Y:S01]  /*0140*/  ISETP.GE.AND P0, PT, R0, R3, PT ;  /* 0x000000030000720c */ /* 0x001fe20003f06270 */
[----:B------:R-:W-:-:S12]  /*0150*/  IMAD.MOV.U32 R2, RZ, RZ, R0 ;  /* 0x000000ffff027224 */ /* 0x000fd800078e0000 */
[----:B------:R-:W-:Y:S05]  /*0160*/  @P0 BRA `(.L_x_738) ;  /* 0x0000000000140947 */ /* 0x000fea0003800000 */
[----:B------:R-:W0:Y:S01]  /*0170*/  LDC.64 R8, c[0x0][0x380] ;  /* 0x0000e000ff087b82 */ /* 0x000e220000000a00 */
[----:B------:R-:W-:-:S04]  /*0180*/  VIADD R5, R0, UR9 ;  /* 0x0000000900057c36 */ /* 0x000fc80008000000 */
[----:B0-----:R-:W-:-:S06]  /*0190*/  IMAD.WIDE.U32 R8, R5, 0x8, R8 ;  /* 0x0000000805087825 */ /* 0x001fcc00078e0008 */
[----:B------:R-:W5:Y:S01]  /*01a0*/  LDG.E.64 R8, desc[UR16][R8.64] ;  /* 0x0000001008087981 */ /* 0x000f62000c1e1b00 */
[----:B------:R-:W-:-:S07]  /*01b0*/  VIADD R2, R0, 0x200 ;  /* 0x0000020000027836 */ /* 0x000fce0000000000 */
.L_x_738:
[----:B------:R-:W-:Y:S05]  /*01c0*/  BSYNC.RECONVERGENT B1 ;  /* 0x0000000000017941 */ /* 0x000fea0003800200 */
.L_x_737:
        /* <DEDUP_REMOVED lines=13> */
[----:B------:R-:W-:-:S03]  /*02a0*/  LOP3.LUT R26, R4, 0xfffff0, RZ, 0xc0, !PT ;  /* 0x00fffff0041a7812 */ /* 0x000fc600078ec0ff */
[----:B------:R-:W-:Y:S02]  /*02b0*/  IMAD.U32 R11, RZ, RZ, UR18 ;  /* 0x00000012ff0b7e24 */ /* 0x000fe4000f8e00ff */
[----:B------:R-:W-:Y:S02]  /*02c0*/  IMAD.MOV R26, RZ, RZ, -R26 ;  /* 0x000000ffff1a7224 */ /* 0x000fe400078e0a1a */
[----:B------:R-:W-:-:S03]  /*02d0*/  IMAD.WIDE.U32 R6, R11, 0x7000, R6 ;  /* 0x000070000b067825 */ /* 0x000fc600078e0006 */
[----:B0-----:R-:W-:-:S04]  /*02e0*/  IADD3 R6, P1, PT, R6, UR4, RZ ;  /* 0x0000000406067c10 */ /* 0x001fc8000ff3e0ff */
[----:B------:R-:W-:-:S04]  /*02f0*/  IADD3 R6, P2, PT, R6, 0x8000, RZ ;  /* 0x0000800006067810 */ /* 0x000fc80007f5e0ff */
[----:B------:R-:W-:-:S09]  /*0300*/  IADD3.X R7, PT, PT, RZ, UR5, R7, P2, P1 ;  /* 0x00000005ff077c10 */ /* 0x000fd200097e2407 */
.L_x_743:
[----:B------:R-:W2:Y:S04]  /*0310*/  LDG.E.64 R10, desc[UR16][R6.64+-0x8000] ;  /* 0xff800010060a7981 */ /* 0x000ea8000c1e1b00 */
[----:B------:R-:W3:Y:S04]  /*0320*/  LDG.E.64 R12, desc[UR16][R6.64+-0x7000] ;  /* 0xff900010060c7981 */ /* 0x000ee8000c1e1b00 */
[----:B------:R-:W4:Y:S04]  /*0330*/  LDG.E.64 R14, desc[UR16][R6.64+-0x6000] ;  /* 0xffa00010060e7981 */ /* 0x000f28000c1e1b00 */
[----:B------:R-:W4:Y:S04]  /*0340*/  LDG.E.64 R16, desc[UR16][R6.64+-0x5000] ;  /* 0xffb0001006107981 */ /* 0x000f28000c1e1b00 */
[----:B------:R-:W4:Y:S04]  /*0350*/  LDG.E.64 R18, desc[UR16][R6.64+-0x4000] ;  /* 0xffc0001006127981 */ /* 0x000f28000c1e1b00 */
[----:B------:R-:W4:Y:S04]  /*0360*/  LDG.E.64 R20, desc[UR16][R6.64+-0x3000] ;  /* 0xffd0001006147981 */ /* 0x000f28000c1e1b00 */
[----:B------:R-:W4:Y:S04]  /*0370*/  LDG.E.64 R24, desc[UR16][R6.64+-0x2000] ;  /* 0xffe0001006187981 */ /* 0x000f28000c1e1b00 */
[----:B------:R-:W4:Y:S01]  /*0380*/  LDG.E.64 R22, desc[UR16][R6.64+-0x1000] ;  /* 0xfff0001006167981 */ /* 0x000f22000c1e1b00 */
[----:B--2--5:R-:W-:-:S03]  /*0390*/  DADD R10, R10, R8 ;  /* 0x000000000a0a7229 */ /* 0x024fc60000000008 */
[----:B------:R-:W2:Y:S05]  /*03a0*/  LDG.E.64 R8, desc[UR16][R6.64] ;  /* 0x0000001006087981 */ /* 0x000eaa000c1e1b00 */
[----:B---3--:R-:W-:Y:S02]  /*03b0*/  DADD R12, R10, R12 ;  /* 0x000000000a0c7229 */ /* 0x008fe4000000000c */
[----:B------:R-:W3:Y:S06]  /*03c0*/  LDG.E.64 R10, desc[UR16][R6.64+0x1000] ;  /* 0x00100010060a7981 */ /* 0x000eec000c1e1b00 */
[----:B----4-:R-:W-:-:S02]  /*03d0*/  DADD R14, R12, R14 ;  /* 0x000000000c0e7229 */ /* 0x010fc4000000000e */
[----:B------:R-:W4:Y:S06]  /*03e0*/  LDG.E.64 R12, desc[UR16][R6.64+0x2000] ;  /* 0x00200010060c7981 */ /* 0x000f2c000c1e1b00 */
[----:B------:R-:W-:Y:S02]  /*03f0*/  DADD R16, R14, R16 ;  /* 0x000000000e107229 */ /* 0x000fe40000000010 */
[----:B------:R-:W4:Y:S06]  /*0400*/  LDG.E.64 R14, desc[UR16][R6.64+0x3000] ;  /* 0x00300010060e7981 */ /* 0x000f2c000c1e1b00 */
[----:B------:R-:W-:-:S02]  /*0410*/  DADD R18, R16, R18 ;  /* 0x0000000010127229 */ /* 0x000fc40000000012 */
[----:B------:R-:W4:Y:S06]  /*0420*/  LDG.E.64 R16, desc[UR16][R6.64+0x4000] ;  /* 0x0040001006107981 */ /* 0x000f2c000c1e1b00 */
[----:B------:R-:W-:Y:S02]  /*0430*/  DADD R20, R18, R20 ;  /* 0x0000000012147229 */ /* 0x000fe40000000014 */
[----:B------:R-:W4:Y:S06]  /*0440*/  LDG.E.64 R18, desc[UR16][R6.64+0x5000] ;  /* 0x0050001006127981 */ /* 0x000f2c000c1e1b00 */
[----:B------:R-:W-:-:S02]  /*0450*/  DADD R24, R20, R24 ;  /* 0x0000000014187229 */ /* 0x000fc40000000018 */
[----:B------:R-:W4:Y:S06]  /*0460*/  LDG.E.64 R20, desc[UR16][R6.64+0x6000] ;  /* 0x0060001006147981 */ /* 0x000f2c000c1e1b00 */
[----:B------:R-:W-:Y:S02]  /*0470*/  DADD R22, R24, R22 ;  /* 0x0000000018167229 */ /* 0x000fe40000000016 */
[----:B------:R0:W4:Y:S01]  /*0480*/  LDG.E.64 R24, desc[UR16][R6.64+0x7000] ;  /* 0x0070001006187981 */ /* 0x000122000c1e1b00 */
[----:B------:R-:W-:Y:S02]  /*0490*/  VIADD R26, R26, 0x10 ;  /* 0x000000101a1a7836 */ /* 0x000fe40000000000 */
[----:B------:R-:W-:-:S03]  /*04a0*/  VIADD R2, R2, 0x2000 ;  /* 0x0000200002027836 */ /* 0x000fc60000000000 */
[----:B------:R-:W-:Y:S02]  /*04b0*/  ISETP.NE.AND P1, PT, R26, RZ, PT ;  /* 0x000000ff1a00720c */ /* 0x000fe40003f25270 */
[----:B0-----:R-:W-:-:S05]  /*04c0*/  IADD3 R6, P2, PT, R6, 0x10000, RZ ;  /* 0x0001000006067810 */ /* 0x001fca0007f5e0ff */
[----:B------:R-:W-:Y:S01]  /*04d0*/  IMAD.X R7, RZ, RZ, R7, P2 ;  /* 0x000000ffff077224 */ /* 0x000fe200010e0607 */
[----:B--2---:R-:W-:-:S08]  /*04e0*/  DADD R8, R22, R8 ;  /* 0x0000000016087229 */ /* 0x004fd00000000008 */
[----:B---3--:R-:W-:-:S08]  /*04f0*/  DADD R8, R8, R10 ;  /* 0x0000000008087229 */ /* 0x008fd0000000000a */
[----:B----4-:R-:W-:-:S08]  /*0500*/  DADD R8, R8, R12 ;  /* 0x0000000008087229 */ /* 0x010fd0000000000c */
[----:B------:R-:W-:-:S08]  /*0510*/  DADD R8, R8, R14 ;  /* 0x0000000008087229 */ /* 0x000fd0000000000e */
[----:B------:R-:W-:-:S08]  /*0520*/  DADD R8, R8, R16 ;  /* 0x0000000008087229 */ /* 0x000fd00000000010 */
[----:B------:R-:W-:-:S08]  /*0530*/  DADD R8, R8, R18 ;  /* 0x0000000008087229 */ /* 0x000fd00000000012 */
[----:B------:R-:W-:-:S08]  /*0540*/  DADD R8, R8, R20 ;  /* 0x0000000008087229 */ /* 0x000fd00000000014 */
[----:B------:R-:W-:Y:S01]  /*0550*/  DADD R8, R8, R24 ;  /* 0x0000000008087229 */ /* 0x000fe20000000018 */
[----:B------:R-:W-:Y:S10]  /*0560*/  @P1 BRA `(.L_x_743) ;  /* 0xfffffffc00681947 */ /* 0x000ff4000383ffff */
.L_x_742:
[----:B------:R-:W-:Y:S05]  /*0570*/  BSYNC.RECONVERGENT B2 ;  /* 0x0000000000027941 */ /* 0x000fea0003800200 */
.L_x_741:
        /* <DEDUP_REMOVED lines=28> */
.L_x_745:
[----:B------:R-:W-:Y:S05]  /*0740*/  BSYNC.RECONVERGENT B2 ;  /* 0x0000000000027941 */ /* 0x000fea0003800200 */
.L_x_744:
        /* <DEDUP_REMOVED lines=14> */
[----:B------:R-:W4:Y:S01]  /*0830*/  LDG.E.64 R14, desc[UR16][R4.64+0x3000] ;  /* 0x00300010040e7981 */ /* 0x000f22000c1e1b00 */
[----:B------:R-:W-:Y:S01]  /*0840*/  VIADD R2, R2, 0x800 ;  /* 0x0000080002027836 */ /* 0x000fe20000000000 */
[----:B--2--5:R-:W-:-:S08]  /*0850*/  DADD R6, R8, R6 ;  /* 0x0000000008067229 */ /* 0x024fd00000000006 */
[----:B---3--:R-:W-:-:S08]  /*0860*/  DADD R6, R6, R10 ;  /* 0x0000000006067229 */ /* 0x008fd0000000000a */
[----:B----4-:R-:W-:-:S08]  /*0870*/  DADD R6, R6, R12 ;  /* 0x0000000006067229 */ /* 0x010fd0000000000c */
[----:B------:R-:W-:-:S11]  /*0880*/  DADD R8, R6, R14 ;  /* 0x0000000006087229 */ /* 0x000fd6000000000e */
.L_x_747:
[----:B------:R-:W-:Y:S05]  /*0890*/  BSYNC.RECONVERGENT B2 ;  /* 0x0000000000027941 */ /* 0x000fea0003800200 */
.L_x_746:
[----:B------:R-:W-:Y:S05]  /*08a0*/  @!P0 BRA `(.L_x_740) ;  /* 0x00000000002c8947 */ /* 0x000fea0003800000 */
[----:B------:R-:W0:Y:S01]  /*08b0*/  LDC.64 R4, c[0x0][0x380] ;  /* 0x0000e000ff047b82 */ /* 0x000e220000000a00 */
[----:B------:R-:W-:Y:S02]  /*08c0*/  IMAD.U32 R7, RZ, RZ, UR18 ;  /* 0x00000012ff077e24 */ /* 0x000fe4000f8e00ff */
[----:B------:R-:W-:Y:S02]  /*08d0*/  IMAD.MOV R10, RZ, RZ, -R16 ;  /* 0x000000ffff0a7224 */ /* 0x000fe400078e0a10 */
[----:B0-----:R-:W-:-:S07]  /*08e0*/  IMAD.WIDE.U32 R4, R7, 0x7000, R4 ;  /* 0x0000700007047825 */ /* 0x001fce00078e0004 */
.L_x_748:
[----:B------:R-:W-:-:S06]  /*08f0*/  IMAD.WIDE R6, R2, 0x8, R4 ;  /* 0x0000000802067825 */ /* 0x000fcc00078e0204 */
[----:B------:R-:W2:Y:S01]  /*0900*/  LDG.E.64 R6, desc[UR16][R6.64] ;  /* 0x0000001006067981 */ /* 0x000ea2000c1e1b00 */
[----:B------:R-:W-:Y:S02]  /*0910*/  VIADD R10, R10, 0x1 ;  /* 0x000000010a0a7836 */ /* 0x000fe40000000000 */
[----:B------:R-:W-:-:S03]  /*0920*/  VIADD R2, R2, 0x200 ;  /* 0x0000020002027836 */ /* 0x000fc60000000000 */
[----:B------:R-:W-:Y:S01]  /*0930*/  ISETP.NE.AND P0, PT, R10, RZ, PT ;  /* 0x000000ff0a00720c */ /* 0x000fe20003f05270 */
[----:B--2--5:R-:W-:-:S12]  /*0940*/  DADD R8, R6, R8 ;  /* 0x0000000006087229 */ /* 0x024fd80000000008 */
[----:B------:R-:W-:Y:S05]  /*0950*/  @P0 BRA `(.L_x_748) ;  /* 0xfffffffc00e40947 */ /* 0x000fea000383ffff */
.L_x_740:
[----:B------:R-:W-:Y:S05]  /*0960*/  BSYNC.RECONVERGENT B1 ;  /* 0x0000000000017941 */ /* 0x000fea0003800200 */
.L_x_739:
        /* <DEDUP_REMOVED lines=12> */
[----:B------:R-:W-:-:S03]  /*0a30*/  @!P1 SHF.R.U32.HI R3, RZ, 0x2, R0 ;  /* 0x00000002ff039819 */ /* 0x000fc60000011600 */
[----:B------:R-:W0:Y:S01]  /*0a40*/  SHFL.DOWN PT, R5, R7, 0x2, 0x1f ;  /* 0x08401f0007057f89 */ /* 0x000e2200000e0000 */
[----:B------:R-:W-:Y:S01]  /*0a50*/  @!P1 LOP3.LUT R3, R3, 0xf8, RZ, 0xc0, !PT ;  /* 0x000000f803039812 */ /* 0x000fe200078ec0ff */
        /* <DEDUP_REMOVED lines=14> */
[----:B-1----:R-:W-:-:S05]  /*0b40*/  @!P1 LEA R10, R13, R10, 0x18 ;  /* 0x0000000a0d0a9211 */ /* 0x002fca00078ec0ff */
[----:B------:R-:W-:Y:S01]  /*0b50*/  @!P1 IMAD.IADD R3, R3, 0x1, R10 ;  /* 0x0000000103039824 */ /* 0x000fe200078e020a */
[----:B0-----:R-:W-:-:S10]  /*0b60*/  DADD R4, R4, R8 ;  /* 0x0000000004047229 */ /* 0x001fd40000000008 */
[----:B------:R-:W-:Y:S02]  /*0b70*/  FSEL R6, R8, R4, P0 ;  /* 0x0000000408067208 */ /* 0x000fe40000000000 */
[----:B------:R-:W-:Y:S02]  /*0b80*/  FSEL R7, R9, R5, P0 ;  /* 0x0000000509077208 */ /* 0x000fe40000000000 */
[----:B------:R-:W-:Y:S01]  /*0b90*/  ISETP.NE.AND P0, PT, R0, RZ, PT ;  /* 0x000000ff0000720c */ /* 0x000fe20003f05270 */
[----:B------:R-:W-:Y:S04]  /*0ba0*/  SHFL.DOWN PT, R4, R6, 0x10, 0x1f ;  /* 0x0a001f0006047f89 */ /* 0x000fe800000e0000 */
[----:B------:R-:W0:Y:S02]  /*0bb0*/  SHFL.DOWN PT, R5, R7, 0x10, 0x1f ;  /* 0x0a001f0007057f89 */ /* 0x000e2400000e0000 */
        /* <DEDUP_REMOVED lines=10> */
[----:B--2---:R-:W0:Y:S04]  /*0c60*/  LDS.64 R2, [UR4+0x18] ;  /* 0x00001804ff027984 */ /* 0x004e280008000a00 */
        /* <DEDUP_REMOVED lines=23> */
.L_x_749:
[----:B------:R-:W-:-:S05]  /*0de0*/  LOP3.LUT R2, R0, 0x3e0, RZ, 0xc0, !PT ;  /* 0x000003e000027812 */ /* 0x000fca00078ec0ff */
[----:B------:R-:W-:Y:S01]  /*0df0*/  VIADD R4, R2, 0x20 ;  /* 0x0000002002047836 */ /* 0x000fe20000000000 */
[----:B------:R-:W-:-:S04]  /*0e00*/  LOP3.LUT R2, RZ, R2, RZ, 0x33, !PT ;  /* 0x00000002ff027212 */ /* 0x000fc800078e33ff */
[----:B------:R-:W-:Y:S01]  /*0e10*/  ISETP.GT.AND P0, PT, R4, R3, PT ;  /* 0x000000030400720c */ /* 0x000fe20003f04270 */
[----:B------:R-:W-:-:S05]  /*0e20*/  IMAD.IADD R2, R3, 0x1, R2 ;  /* 0x0000000103027824 */ /* 0x000fca00078e0202 */
[----:B------:R-:W-:Y:S02]  /*0e30*/  SEL R5, R2, 0x1f, P0 ;  /* 0x0000001f02057807 */ /* 0x000fe40000000000 */
[----:B------:R-:W0:Y:S03]  /*0e40*/  S2R R2, SR_LANEID ;  /* 0x0000000000027919 */ /* 0x000e260000000000 */
[----:B-----5:R-:W-:Y:S04]  /*0e50*/  SHFL.DOWN PT, R6, R8, 0x1, R5 ;  /* 0x0820000008067989 */ /* 0x020fe800000e0005 */
[----:B------:R-:W1:Y:S02]  /*0e60*/  SHFL.DOWN PT, R7, R9, 0x1, R5 ;  /* 0x0820000009077989 */ /* 0x000e6400000e0005 */
[----:B-1----:R-:W-:Y:S01]  /*0e70*/  DADD R6, R6, R8 ;  /* 0x0000000006067229 */ /* 0x002fe20000000008 */
[C---:B0-----:R-:W-:Y:S01]  /*0e80*/  ISETP.GE.AND P0, PT, R2.reuse, R5, PT ;  /* 0x000000050200720c */ /* 0x041fe20003f06270 */
[C---:B------:R-:W-:Y:S01]  /*0e90*/  VIADD R4, R2.reuse, 0x2 ;  /* 0x0000000202047836 */ /* 0x040fe20000000000 */
[----:B------:R-:W-:-:S07]  /*0ea0*/  ISETP.NE.AND P1, PT, R2, RZ, PT ;  /* 0x000000ff0200720c */ /* 0x000fce0003f25270 */
[----:B------:R-:W-:Y:S02]  /*0eb0*/  FSEL R10, R6, R8, !P0 ;  /* 0x00000008060a7208 */ /* 0x000fe40004000000 */
[----:B------:R-:W-:Y:S02]  /*0ec0*/  FSEL R11, R7, R9, !P0 ;  /* 0x00000009070b7208 */ /* 0x000fe40004000000 */
[----:B------:R-:W-:Y:S01]  /*0ed0*/  ISETP.GT.AND P0, PT, R4, R5, PT ;  /* 0x000000050400720c */ /* 0x000fe20003f04270 */
[----:B------:R-:W-:Y:S01]  /*0ee0*/  SHFL.DOWN PT, R6, R10, 0x2, R5 ;  /* 0x084000000a067989 */ /* 0x000fe200000e0005 */
[----:B------:R-:W-:-:S03]  /*0ef0*/  VIADD R4, R2, 0x4 ;  /* 0x0000000402047836 */ /* 0x000fc60000000000 */
[----:B------:R-:W0:Y:S02]  /*0f00*/  SHFL.DOWN PT, R7, R11, 0x2, R5 ;  /* 0x084000000b077989 */ /* 0x000e2400000e0005 */
[----:B0-----:R-:W-:-:S10]  /*0f10*/  DADD R6, R6, R10 ;  /* 0x0000000006067229 */ /* 0x001fd4000000000a */
[----:B------:R-:W-:Y:S02]  /*0f20*/  FSEL R12, R10, R6, P0 ;  /* 0x000000060a0c7208 */ /* 0x000fe40000000000 */
[----:B------:R-:W-:Y:S02]  /*0f30*/  FSEL R13, R11, R7, P0 ;  /* 0x000000070b0d7208 */ /* 0x000fe40000000000 */
[----:B------:R-:W-:Y:S01]  /*0f40*/  ISETP.GT.AND P0, PT, R4, R5, PT ;  /* 0x000000050400720c */ /* 0x000fe20003f04270 */
[----:B------:R-:W-:Y:S01]  /*0f50*/  SHFL.DOWN PT, R6, R12, 0x4, R5 ;  /* 0x088000000c067989 */ /* 0x000fe200000e0005 */
[C---:B------:R-:W-:Y:S02]  /*0f60*/  VIADD R4, R2.reuse, 0x8 ;  /* 0x0000000802047836 */ /* 0x040fe40000000000 */
[----:B------:R-:W-:Y:S01]  /*0f70*/  VIADD R2, R2, 0x10 ;  /* 0x0000001002027836 */ /* 0x000fe20000000000 */
[----:B------:R-:W0:Y:S02]  /*0f80*/  SHFL.DOWN PT, R7, R13, 0x4, R5 ;  /* 0x088000000d077989 */ /* 0x000e2400000e0005 */
[----:B0-----:R-:W-:-:S10]  /*0f90*/  DADD R6, R6, R12 ;  /* 0x0000000006067229 */ /* 0x001fd4000000000c */
[----:B------:R-:W-:Y:S02]  /*0fa0*/  FSEL R8, R12, R6, P0 ;  /* 0x000000060c087208 */ /* 0x000fe40000000000 */
[----:B------:R-:W-:Y:S02]  /*0fb0*/  FSEL R9, R13, R7, P0 ;  /* 0x000000070d097208 */ /* 0x000fe40000000000 */
[----:B------:R-:W-:Y:S01]  /*0fc0*/  ISETP.GT.AND P0, PT, R4, R5, PT ;  /* 0x000000050400720c */ /* 0x000fe20003f04270 */
[----:B------:R-:W-:Y:S01]  /*0fd0*/  SHFL.DOWN PT, R6, R8, 0x8, R5 ;  /* 0x0900000008067989 */ /* 0x000fe200000e0005 */
[----:B------:R-:W-:-:S03]  /*0fe0*/  @!P1 SHF.R.U32.HI R4, RZ, 0x2, R0 ;  /* 0x00000002ff049819 */ /* 0x000fc60000011600 */
[----:B------:R-:W0:Y:S01]  /*0ff0*/  SHFL.DOWN PT, R7, R9, 0x8, R5 ;  /* 0x0900000009077989 */ /* 0x000e2200000e0005 */
[----:B------:R-:W-:Y:S01]  /*1000*/  @!P1 LOP3.LUT R4, R4, 0xf8, RZ, 0xc0, !PT ;  /* 0x000000f804049812 */ /* 0x000fe200078ec0ff */
[----:B------:R-:W1:Y:S01]  /*1010*/  @!P1 S2R R13, SR_CgaCtaId ;  /* 0x00000000000d9919 */ /* 0x000e620000008800 */
[----:B0-----:R-:W-:-:S10]  /*1020*/  DADD R6, R6, R8 ;  /* 0x0000000006067229 */ /* 0x001fd40000000008 */
[----:B------:R-:W-:Y:S02]  /*1030*/  FSEL R10, R8, R6, P0 ;  /* 0x00000006080a7208 */ /* 0x000fe40000000000 */
[----:B------:R-:W-:Y:S02]  /*1040*/  FSEL R11, R9, R7, P0 ;  /* 0x00000007090b7208 */ /* 0x000fe40000000000 */
[----:B------:R-:W-:Y:S01]  /*1050*/  @!P1 MOV R8, 0x400 ;  /* 0x0000040000089802 */ /* 0x000fe20000000f00 */
[----:B------:R-:W-:Y:S01]  /*1060*/  SHFL.DOWN PT, R6, R10, 0x10, R5 ;  /* 0x0a0000000a067989 */ /* 0x000fe200000e0005 */
[----:B------:R-:W-:Y:S02]  /*1070*/  ISETP.GT.AND P0, PT, R2, R5, PT ;  /* 0x000000050200720c */ /* 0x000fe40003f04270 */
[----:B-1----:R-:W-:Y:S01]  /*1080*/  @!P1 LEA R13, R13, R8, 0x18 ;  /* 0x000000080d0d9211 */ /* 0x002fe200078ec0ff */
[----:B------:R-:W0:Y:S04]  /*1090*/  SHFL.DOWN PT, R7, R11, 0x10, R5 ;  /* 0x0a0000000b077989 */ /* 0x000e2800000e0005 */
[----:B------:R-:W-:Y:S01]  /*10a0*/  @!P1 IMAD.IADD R13, R4, 0x1, R13 ;  /* 0x00000001040d9824 */ /* 0x000fe200078e020d */
[----:B0-----:R-:W-:-:S10]  /*10b0*/  DADD R6, R6, R10 ;  /* 0x0000000006067229 */ /* 0x001fd4000000000a */
[----:B------:R-:W-:Y:S02]  /*10c0*/  FSEL R8, R10, R6, P0 ;  /* 0x000000060a087208 */ /* 0x000fe40000000000 */
[----:B------:R-:W-:Y:S02]  /*10d0*/  FSEL R9, R11, R7, P0 ;  /* 0x000000070b097208 */ /* 0x000fe40000000000 */
[----:B------:R-:W-:-:S03]  /*10e0*/  ISETP.NE.AND P0, PT, R0, RZ, PT ;  /* 0x000000ff0000720c */ /* 0x000fc60003f05270 */
[----:B------:R1:W-:Y:S01]  /*10f0*/  @!P1 STS.64 [R13+0x10], R8 ;  /* 0x000010080d009388 */ /* 0x0003e20000000a00 */
[----:B------:R-:W-:Y:S09]  /*1100*/  BAR.SYNC.DEFER_BLOCKING 0x0 ;  /* 0x0000000000007b1d */ /* 0x000ff20000010000 */
[----:B------:R-:W-:Y:S05]  /*1110*/  @P0 BRA `(.L_x_750) ;  /* 0x0000001400a00947 */ /* 0x000fea0003800000 */
[----:B------:R-:W0:Y:S01]  /*1120*/  S2UR UR5, SR_CgaCtaId ;  /* 0x00000000000579c3 */ /* 0x000e220000008800 */
[----:B------:R-:W-:Y:S01]  /*1130*/  UMOV UR4, 0x400 ;  /* 0x0000040000047882 */ /* 0x000fe20000000000 */
[----:B------:R-:W-:Y:S01]  /*1140*/  ISETP.GT.AND P1, PT, R3, 0x20, PT ;  /* 0x000000200300780c */ /* 0x000fe20003f24270 */
[----:B0-----:R-:W-:-:S09]  /*1150*/  ULEA UR4, UR5, UR4, 0x18 ;  /* 0x0000000405047291 */ /* 0x001fd2000f8ec0ff */
[----:B------:R-:W0:Y:S04]  /*1160*/  LDS.64 R10, [UR4+0x18] ;  /* 0x00001804ff0a7984 */ /* 0x000e280008000a00 */
[----:B------:R-:W2:Y:S01]  /*1170*/  LDS.128 R4, [UR4+0x20] ;  /* 0x00002004ff047984 */ /* 0x000ea20008000c00 */
[----:B0-----:R-:W-:-:S10]  /*1180*/  DADD R10, R8, R10 ;  /* 0x00000000080a7229 */ /* 0x001fd4000000000a */
[----:B------:R-:W-:Y:S02]  /*1190*/  FSEL R12, R10, R8, P1 ;  /* 0x000000080a0c7208 */ /* 0x000fe40000800000 */
[----:B-1----:R-:W-:Y:S02]  /*11a0*/  FSEL R13, R11, R9, P1 ;  /* 0x000000090b0d7208 */ /* 0x002fe40000800000 */
[----:B------:R-:W0:Y:S01]  /*11b0*/  LDS.128 R8, [UR4+0x30] ;  /* 0x00003004ff087984 */ /* 0x000e220008000c00 */
[----:B------:R-:W-:-:S03]  /*11c0*/  ISETP.GT.AND P1, PT, R3, 0x40, PT ;  /* 0x000000400300780c */ /* 0x000fc60003f24270 */
        /* <DEDUP_REMOVED lines=61> */
.L_x_736:
[----:B------:R-:W0:Y:S01]  /*15a0*/  S2R R0, SR_TID.X ;  /* 0x0000000000007919 */ /* 0x000e220000002100 */
[----:B------:R-:W1:Y:S01]  /*15b0*/  LDC.64 R4, c[0x0][0x380] ;  /* 0x0000e000ff047b82 */ /* 0x000e620000000a00 */
[----:B0-----:R-:W-:-:S04]  /*15c0*/  VIADD R21, R0, UR9 ;  /* 0x0000000900157c36 */ /* 0x001fc80008000000 */
[----:B-1----:R-:W-:-:S05]  /*15d0*/  IMAD.WIDE.U32 R20, R21, 0x8, R4 ;  /* 0x0000000815147825 */ /* 0x002fca00078e0004 */
[----:B------:R-:W2:Y:S04]  /*15e0*/  LDG.E.64 R14, desc[UR16][R20.64] ;  /* 0x00000010140e7981 */ /* 0x000ea8000c1e1b00 */
[----:B------:R-:W2:Y:S04]  /*15f0*/  LDG.E.64 R16, desc[UR16][R20.64+0x1000] ;  /* 0x0010001014107981 */ /* 0x000ea8000c1e1b00 */
[----:B------:R-:W3:Y:S04]  /*1600*/  LDG.E.64 R18, desc[UR16][R20.64+0x2000] ;  /* 0x0020001014127981 */ /* 0x000ee8000c1e1b00 */
[----:B------:R-:W4:Y:S04]  /*1610*/  LDG.E.64 R10, desc[UR16][R20.64+0x3000] ;  /* 0x00300010140a7981 */ /* 0x000f28000c1e1b00 */
[----:B------:R-:W5:Y:S04]  /*1620*/  LDG.E.64 R6, desc[UR16][R20.64+0x4000] ;  /* 0x0040001014067981 */ /* 0x000f68000c1e1b00 */
[----:B------:R-:W5:Y:S04]  /*1630*/  LDG.E.64 R4, desc[UR16][R20.64+0x5000] ;  /* 0x0050001014047981 */ /* 0x000f68000c1e1b00 */
[----:B------:R-:W5:Y:S01]  /*1640*/  LDG.E.64 R8, desc[UR16][R20.64+0x6000] ;  /* 0x0060001014087981 */ /* 0x000f62000c1e1b00 */
[----:B------:R-:W-:-:S04]  /*1650*/  ISETP.GE.U32.AND P0, PT, R13, UR5, PT ;  /* 0x000000050d007c0c */ /* 0x000fc8000bf06070 */
[----:B------:R-:W-:Y:S01]  /*1660*/  ISETP.GE.U32.AND.EX P0, PT, R2, UR4, PT, P0 ;  /* 0x0000000402007c0c */ /* 0x000fe2000bf06100 */
[----:B--2---:R-:W-:-:S08]  /*1670*/  DADD R14, R14, R16 ;  /* 0x000000000e0e7229 */ /* 0x004fd00000000010 */
[----:B---3--:R-:W-:-:S08]  /*1680*/  DADD R14, R18, R14 ;  /* 0x00000000120e7229 */ /* 0x008fd0000000000e */
[----:B----4-:R-:W-:-:S08]  /*1690*/  DADD R10, R10, R14 ;  /* 0x000000000a0a7229 */ /* 0x010fd0000000000e */
[----:B-----5:R-:W-:-:S08]  /*16a0*/  DADD R6, R6, R10 ;  /* 0x0000000006067229 */ /* 0x020fd0000000000a */
[----:B------:R-:W-:-:S08]  /*16b0*/  DADD R4, R4, R6 ;  /* 0x0000000004047229 */ /* 0x000fd00000000006 */
[----:B------:R-:W-:Y:S01]  /*16c0*/  DADD R8, R8, R4 ;  /* 0x0000000008087229 */ /* 0x000fe20000000004 */
[----:B------:R-:W-:Y:S10]  /*16d0*/  @!P0 BRA `(.L_x_751) ;  /* 0x0000000c001c8947 */ /* 0x000ff40003800000 */
        /* <DEDUP_REMOVED lines=14> */
[----:B------:R-:W-:Y:S02]  /*17c0*/  ISETP.GT.U32.AND.EX P0, PT, R11, R22, PT, P0 ;  /* 0x000000160b00720c */ /* 0x000fe40003f04100 */
[----:B0-----:R-:W-:-:S04]  /*17d0*/  LEA R6, P1, R7, UR12, 0x3 ;  /* 0x0000000c07067c11 */ /* 0x001fc8000f8218ff */
[----:B------:R-:W-:Y:S02]  /*17e0*/  IADD3 R6, P2, PT, R6, 0x8000, RZ ;  /* 0x0000800006067810 */ /* 0x000fe40007f5e0ff */
[----:B------:R-:W-:Y:S01]  /*17f0*/  LEA.HI.X R7, R7, UR13, R0, 0x3, P1 ;  /* 0x0000000d07077c11 */ /* 0x000fe200088f1c00 */
[----:B------:R-:W-:Y:S01]  /*1800*/  VIADD R0, R5, -UR9 ;  /* 0x8000000905007c36 */ /* 0x000fe20008000000 */
[----:B------:R-:W-:-:S03]  /*1810*/  UMOV UR9, UR7 ;  /* 0x0000000700097c82 */ /* 0x000fc60008000000 */
[----:B------:R-:W-:Y:S01]  /*1820*/  IMAD.X R7, RZ, RZ, R7, P2 ;  /* 0x000000ffff077224 */ /* 0x000fe200010e0607 */
[----:B------:R-:W-:Y:S06]  /*1830*/  @P0 BRA `(.L_x_752) ;  /* 0x0000000000b80947 */ /* 0x000fec0003800000 */
[----:B------:R-:W0:Y:S01]  /*1840*/  LDC.64 R2, c[0x0][0x3b8] ;  /* 0x0000ee00ff027b82 */ /* 0x000e220000000a00 */
[----:B------:R-:W1:Y:S01]  /*1850*/  LDCU UR11, c[0x0][0x3c0] ;  /* 0x00007800ff0b77ac */ /* 0x000e620008000800 */
[----:B------:R-:W2:Y:S01]  /*1860*/  LDCU.64 UR12, c[0x0][0x380] ;  /* 0x00007000ff0c77ac */ /* 0x000ea20008000a00 */
[----:B------:R-:W-:Y:S01]  /*1870*/  NOP ;  /* 0x0000000000007918 */ /* 0x000fe20000000000 */
.L_x_753:
[----:B------:R-:W3:Y:S02]  /*1880*/  S2R R4, SR_TID.X ;  /* 0x0000000000047919 */ /* 0x000ee40000002100 */
[----:B---3--:R-:W-:-:S05]  /*1890*/  IADD3 R4, P0, PT, R4, UR7, RZ ;  /* 0x0000000704047c10 */ /* 0x008fca000ff1e0ff */
[----:B------:R-:W-:Y:S01]  /*18a0*/  IMAD.X R5, RZ, RZ, UR8, P0 ;  /* 0x00000008ff057e24 */ /* 0x000fe200080e06ff */
[----:B--2---:R-:W-:-:S04]  /*18b0*/  LEA R24, P0, R4, UR12, 0x3 ;  /* 0x0000000c04187c11 */ /* 0x004fc8000f8018ff */
[----:B------:R-:W-:-:S05]  /*18c0*/  LEA.HI.X R25, R4, UR13, R5, 0x3, P0 ;  /* 0x0000000d04197c11 */ /* 0x000fca00080f1c05 */
[----:B------:R-:W2:Y:S04]  /*18d0*/  LDG.E.64 R12, desc[UR16][R24.64] ;  /* 0x00000010180c7981 */ /* 0x000ea8000c1e1b00 */
[----:B------:R-:W3:Y:S04]  /*18e0*/  LDG.E.64 R14, desc[UR16][R24.64+0x1000] ;  /* 0x00100010180e7981 */ /* 0x000ee8000c1e1b00 */
[----:B------:R-:W4:Y:S04]  /*18f0*/  LDG.E.64 R16, desc[UR16][R24.64+0x2000] ;  /* 0x0020001018107981 */ /* 0x000f28000c1e1b00 */
[----:B------:R-:W5:Y:S04]  /*1900*/  LDG.E.64 R18, desc[UR16][R24.64+0x3000] ;  /* 0x0030001018127981 */ /* 0x000f68000c1e1b00 */
[----:B------:R-:W5:Y:S04]  /*1910*/  LDG.E.64 R20, desc[UR16][R24.64+0x4000] ;  /* 0x0040001018147981 */ /* 0x000f68000c1e1b00 */
[----:B------:R-:W5:Y:S04]  /*1920*/  LDG.E.64 R4, desc[UR16][R24.64+0x5000] ;  /* 0x0050001018047981 */ /* 0x000f68000c1e1b00 */
[----:B------:R-:W5:Y:S01]  /*1930*/  LDG.E.64 R10, desc[UR16][R24.64+0x6000] ;  /* 0x00600010180a7981 */ /* 0x000f62000c1e1b00 */
[----:B-1----:R-:W-:-:S04]  /*1940*/  UIMAD UR14, UR11, 0xe00, URZ ;  /* 0x00000e000b0e78a4 */ /* 0x002fc8000f8e02ff */
[----:B------:R-:W-:Y:S02]  /*1950*/  USHF.R.S32.HI UR15, URZ, 0x1f, UR14 ;  /* 0x0000001fff0f7899 */ /* 0x000fe4000801140e */
[----:B------:R-:W-:-:S04]  /*1960*/  UIADD3 UR5, UP0, UPT, UR14, UR9, URZ ;  /* 0x000000090e057290 */ /* 0x000fc8000ff1e0ff */
[----:B------:R-:W-:Y:S01]  /*1970*/  UIADD3.X UR6, UPT, UPT, UR15, UR10, URZ, UP0, !UPT ;  /* 0x0000000a0f067290 */ /* 0x000fe200087fe4ff */
[----:B--2---:R-:W-:-:S08]  /*1980*/  DADD R12, R12, R8 ;  /* 0x000000000c0c7229 */ /* 0x004fd00000000008 */
[----:B---3--:R-:W-:-:S08]  /*1990*/  DADD R12, R14, R12 ;  /* 0x000000000e0c7229 */ /* 0x008fd0000000000c */
[----:B----4-:R-:W-:-:S08]  /*19a0*/  DADD R12, R16, R12 ;  /* 0x00000000100c7229 */ /* 0x010fd0000000000c */
[----:B-----5:R-:W-:-:S08]  /*19b0*/  DADD R12, R18, R12 ;  /* 0x00000000120c7229 */ /* 0x020fd0000000000c */
[----:B------:R-:W-:Y:S01]  /*19c0*/  DADD R20, R20, R12 ;  /* 0x0000000014147229 */ /* 0x000fe2000000000c */
[----:B0-----:R-:W-:-:S05]  /*19d0*/  IMAD.MOV.U32 R12, RZ, RZ, R2 ;  /* 0x000000ffff0c7224 */ /* 0x001fca00078e0002 */
[----:B------:R-:W-:Y:S02]  /*19e0*/  IADD3 R8, P1, PT, R12, -UR7, RZ ;  /* 0x800000070c087c10 */ /* 0x000fe4000ff3e0ff */
[----:B------:R-:W-:Y:S02]  /*19f0*/  DADD R4, R4, R20 ;  /* 0x0000000004047229 */ /* 0x000fe40000000014 */
[----:B------:R-:W-:Y:S02]  /*1a00*/  ISETP.GE.U32.AND P0, PT, R8, UR14, PT ;  /* 0x0000000e08007c0c */ /* 0x000fe4000bf06070 */
[----:B------:R-:W-:-:S04]  /*1a10*/  IADD3.X R8, PT, PT, R3, ~UR8, RZ, P1, !PT ;  /* 0x8000000803087c10 */ /* 0x000fc80008ffe4ff */
[----:B------:R-:W-:Y:S01]  /*1a20*/  ISETP.GE.U32.AND.EX P0, PT, R8, UR15, PT, P0 ;  /* 0x0000000f08007c0c */ /* 0x000fe2000bf06100 */
[----:B------:R-:W-:-:S12]  /*1a30*/  DADD R8, R10, R4 ;  /* 0x000000000a087229 */ /* 0x000fd80000000004 */
[----:B------:R-:W-:Y:S05]  /*1a40*/  @!P0 BRA `(.L_x_751) ;  /* 0x0000000800408947 */ /* 0x000fea0003800000 */
[----:B------:R-:W-:Y:S02]  /*1a50*/  UIADD3 UR7, UP0, UPT, UR14, UR7, URZ ;  /* 0x000000070e077290 */ /* 0x000fe4000ff1e0ff */
[----:B------:R-:W-:Y:S01]  /*1a60*/  IMAD.U32 R5, RZ, RZ, UR14 ;  /* 0x0000000eff057e24 */ /* 0x000fe2000f8e00ff */
[----:B------:R-:W-:Y:S01]  /*1a70*/  UIADD3 UR4, UPT, UPT, UR4, 0x1, URZ ;  /* 0x0000000104047890 */ /* 0x000fe2000fffe0ff */
[----:B------:R-:W-:Y:S01]  /*1a80*/  VIADD R0, R0, -UR14 ;  /* 0x8000000e00007c36 */ /* 0x000fe20008000000 */
[----:B------:R-:W-:Y:S01]  /*1a90*/  UIADD3.X UR8, UPT, UPT, UR15, UR8, URZ, UP0, !UPT ;  /* 0x000000080f087290 */ /* 0x000fe200087fe4ff */
[----:B------:R-:W-:Y:S01]  /*1aa0*/  IMAD.WIDE R6, R5, 0x8, R6 ;  /* 0x0000000805067825 */ /* 0x000fe200078e0206 */
[----:B------:R-:W-:Y:S01]  /*1ab0*/  ISETP.LT.U32.AND P0, PT, R23, UR7, PT ;  /* 0x0000000717007c0c */ /* 0x000fe2000bf01070 */
[----:B------:R-:W-:Y:S01]  /*1ac0*/  UMOV UR9, UR5 ;  /* 0x0000000500097c82 */ /* 0x000fe20008000000 */
[----:B------:R-:W-:Y:S02]  /*1ad0*/  UMOV UR10, UR6 ;  /* 0x00000006000a7c82 */ /* 0x000fe40008000000 */
[----:B------:R-:W-:-:S05]  /*1ae0*/  IMAD.U32 R11, RZ, RZ, UR8 ;  /* 0x00000008ff0b7e24 */ /* 0x000fca000f8e00ff */
[----:B------:R-:W-:-:S13]  /*1af0*/  ISETP.GT.U32.AND.EX P0, PT, R11, R22, PT, P0 ;  /* 0x000000160b00720c */ /* 0x000fda0003f04100 */
[----:B------:R-:W-:Y:S05]  /*1b00*/  @!P0 BRA `(.L_x_753) ;  /* 0xfffffffc005c8947 */ /* 0x000fea000383ffff */
[----:B------:R-:W-:-:S05]  /*1b10*/  UMOV UR6, UR14 ;  /* 0x0000000e00067c82 */ /* 0x000fca0008000000 */
.L_x_752:
[----:B------:R-:W0:Y:S01]  /*1b20*/  S2R R11, SR_TID.X ;  /* 0x00000000000b7919 */ /* 0x000e220000002100 */
[C---:B------:R-:W-:Y:S01]  /*1b30*/  VIADD R2, R12.reuse, -UR7 ;  /* 0x800000070c027c36 */ /* 0x040fe20008000000 */
[----:B------:R-:W-:Y:S01]  /*1b40*/  ISETP.LE.U32.AND P1, PT, R12, UR7, PT ;  /* 0x000000070c007c0c */ /* 0x000fe2000bf23070 */
[----:B------:R-:W-:Y:S01]  /*1b50*/  IMAD.U32 R4, RZ, RZ, UR8 ;  /* 0x00000008ff047e24 */ /* 0x000fe2000f8e00ff */
[----:B------:R-:W-:Y:S02]  /*1b60*/  BSSY.RECONVERGENT B1, `(.L_x_751) ;  /* 0x000007e000017945 */ /* 0x000fe40003800200 */
[----:B0-----:R-:W-:-:S04]  /*1b70*/  ISETP.GE.AND P0, PT, R11, R2, PT ;  /* 0x000000020b00720c */ /* 0x001fc80003f06270 */
[----:B------:R-:W-:-:S13]  /*1b80*/  ISETP.GE.U32.OR.EX P0, PT, R4, R3, P0, P1 ;  /* 0x000000030400720c */ /* 0x000fda0000706510 */
[----:B------:R-:W-:Y:S05]  /*1b90*/  @P0 BRA `(.L_x_754) ;  /* 0x0000000400e80947 */ /* 0x000fea0003800000 */
[----:B------:R-:W-:Y:S01]  /*1ba0*/  UIMAD UR5, UR18, 0xe00, URZ ;  /* 0x00000e00120578a4 */ /* 0x000fe2000f8e02ff */
[----:B------:R-:W-:Y:S01]  /*1bb0*/  LOP3.LUT R3, RZ, R11, RZ, 0x33, !PT ;  /* 0x0000000bff037212 */ /* 0x000fe200078e33ff */
[----:B------:R-:W-:Y:S01]  /*1bc0*/  UIMAD UR14, UR4, UR11, URZ ;  /* 0x0000000b040e72a4 */ /* 0x000fe2000f8e02ff */
[----:B------:R-:W-:Y:S01]  /*1bd0*/  BSSY.RECONVERGENT B2, `(.L_x_755) ;  /* 0x0000035000027945 */ /* 0x000fe20003800200 */
[----:B------:R-:W-:Y:S01]  /*1be0*/  UIADD3 UR5, UPT, UPT, UR5, UR6, URZ ;  /* 0x0000000605057290 */ /* 0x000fe2000fffe0ff */
[----:B------:R-:W-:-:S03]  /*1bf0*/  IMAD.MOV.U32 R2, RZ, RZ, R11 ;  /* 0x000000ffff027224 */ /* 0x000fc600078e000b */
[----:B------:R-:W-:Y:S02]  /*1c00*/  IMAD.U32 R5, RZ, RZ, UR14 ;  /* 0x0000000eff057e24 */ /* 0x000fe4000f8e00ff */
[----:B------:R-:W-:-:S05]  /*1c10*/  IADD3 R12, PT, PT, R12, -UR5, R3 ;  /* 0x800000050c0c7c10 */ /* 0x000fca000fffe003 */
[----:B------:R-:W-:-:S05]  /*1c20*/  IMAD R12, R5, -0xe00, R12 ;  /* 0xfffff200050c7824 */ /* 0x000fca00078e020c */
[C---:B------:R-:W-:Y:S02]  /*1c30*/  ISETP.GE.U32.AND P1, PT, R12.reuse, 0x1e00, PT ;  /* 0x00001e000c00780c */ /* 0x040fe40003f26070 */
[----:B------:R-:W-:-:S04]  /*1c40*/  LEA.HI R3, R12, 0x1, RZ, 0x17 ;  /* 0x000000010c037811 */ /* 0x000fc800078fb8ff */
[----:B------:R-:W-:-:S04]  /*1c50*/  LOP3.LUT R4, R3, 0xf, RZ, 0xc0, !PT ;  /* 0x0000000f03047812 */ /* 0x000fc800078ec0ff */
[----:B------:R-:W-:-:S03]  /*1c60*/  ISETP.NE.AND P0, PT, R4, RZ, PT ;  /* 0x000000ff0400720c */ /* 0x000fc60003f05270 */
[----:B------:R-:W-:Y:S10]  /*1c70*/  @!P1 BRA `(.L_x_756) ;  /* 0x0000000000a89947 */ /* 0x000ff40003800000 */
[----:B------:R-:W-:-:S04]  /*1c80*/  LEA.HI R2, R0, 0x1, RZ, 0x17 ;  /* 0x0000000100027811 */ /* 0x000fc800078fb8ff */
[----:B------:R-:W-:Y:S01]  /*1c90*/  LOP3.LUT R5, R2, 0xfffff0, RZ, 0xc0, !PT ;  /* 0x00fffff002057812 */ /* 0x000fe200078ec0ff */
[----:B------:R-:W-:-:S04]  /*1ca0*/  IMAD.MOV.U32 R2, RZ, RZ, R11 ;  /* 0x000000ffff027224 */ /* 0x000fc800078e000b */
[----:B------:R-:W-:-:S07]  /*1cb0*/  IMAD.MOV R5, RZ, RZ, -R5 ;  /* 0x000000ffff057224 */ /* 0x000fce00078e0a05 */
.L_x_757:
[----:B------:R-:W2:Y:S04]  /*1cc0*/  LDG.E.64 R20, desc[UR16][R6.64+-0x8000] ;  /* 0xff80001006147981 */ /* 0x000ea8000c1e1b00 */
[----:B------:R-:W3:Y:S04]  /*1cd0*/  LDG.E.64 R18, desc[UR16][R6.64+-0x7000] ;  /* 0xff90001006127981 */ /* 0x000ee8000c1e1b00 */
[----:B------:R-:W4:Y:S04]  /*1ce0*/  LDG.E.64 R16, desc[UR16][R6.64+-0x6000] ;  /* 0xffa0001006107981 */ /* 0x000f28000c1e1b00 */
[----:B------:R-:W5:Y:S04]  /*1cf0*/  LDG.E.64 R14, desc[UR16][R6.64+-0x5000] ;  /* 0xffb00010060e7981 */ /* 0x000f68000c1e1b00 */
[----:B------:R-:W5:Y:S04]  /*1d00*/  LDG.E.64 R12, desc[UR16][R6.64+-0x4000] ;  /* 0xffc00010060c7981 */ /* 0x000f68000c1e1b00 */
[----:B------:R-:W5:Y:S04]  /*1d10*/  LDG.E.64 R10, desc[UR16][R6.64+-0x3000] ;  /* 0xffd00010060a7981 */ /* 0x000f68000c1e1b00 */
[----:B------:R-:W5:Y:S04]  /*1d20*/  LDG.E.64 R24, desc[UR16][R6.64+-0x2000] ;  /* 0xffe0001006187981 */ /* 0x000f68000c1e1b00 */
[----:B------:R-:W5:Y:S01]  /*1d30*/  LDG.E.64 R22, desc[UR16][R6.64+-0x1000] ;  /* 0xfff0001006167981 */ /* 0x000f62000c1e1b00 */
[----:B--2---:R-:W-:-:S03]  /*1d40*/  DADD R20, R20, R8 ;  /* 0x0000000014147229 */ /* 0x004fc60000000008 */
[----:B------:R-:W2:Y:S05]  /*1d50*/  LDG.E.64 R8, desc[UR16][R6.64] ;  /* 0x0000001006087981 */ /* 0x000eaa000c1e1b00 */
[----:B---3--:R-:W-:Y:S02]  /*1d60*/  DADD R18, R20, R18 ;  /* 0x0000000014127229 */ /* 0x008fe40000000012 */
[----:B------:R-:W3:Y:S06]  /*1d70*/  LDG.E.64 R20, desc[UR16][R6.64+0x1000] ;  /* 0x0010001006147981 */ /* 0x000eec000c1e1b00 */
[----:B----4-:R-:W-:-:S02]  /*1d80*/  DADD R16, R18, R16 ;  /* 0x0000000012107229 */ /* 0x010fc40000000010 */
[----:B------:R-:W4:Y:S06]  /*1d90*/  LDG.E.64 R18, desc[UR16][R6.64+0x2000] ;  /* 0x0020001006127981 */ /* 0x000f2c000c1e1b00 */
[----:B-----5:R-:W-:Y:S02]  /*1da0*/  DADD R14, R16, R14 ;  /* 0x00000000100e7229 */ /* 0x020fe4000000000e */
[----:B------:R-:W5:Y:S06]  /*1db0*/  LDG.E.64 R16, desc[UR16][R6.64+0x3000] ;  /* 0x0030001006107981 */ /* 0x000f6c000c1e1b00 */
[----:B------:R-:W-:-:S02]  /*1dc0*/  DADD R12, R14, R12 ;  /* 0x000000000e0c7229 */ /* 0x000fc4000000000c */
[----:B------:R-:W5:Y:S06]  /*1dd0*/  LDG.E.64 R14, desc[UR16][R6.64+0x4000] ;  /* 0x00400010060e7981 */ /* 0x000f6c000c1e1b00 */
[----:B------:R-:W-:Y:S02]  /*1de0*/  DADD R10, R12, R10 ;  /* 0x000000000c0a7229 */ /* 0x000fe4000000000a */
[----:B------:R-:W5:Y:S06]  /*1df0*/  LDG.E.64 R12, desc[UR16][R6.64+0x5000] ;  /* 0x00500010060c7981 */ /* 0x000f6c000c1e1b00 */
[----:B------:R-:W-:-:S02]  /*1e00*/  DADD R24, R10, R24 ;  /* 0x000000000a187229 */ /* 0x000fc40000000018 */
[----:B------:R-:W5:Y:S06]  /*1e10*/  LDG.E.64 R10, desc[UR16][R6.64+0x6000] ;  /* 0x00600010060a7981 */ /* 0x000f6c000c1e1b00 */
[----:B------:R-:W-:Y:S02]  /*1e20*/  DADD R22, R24, R22 ;  /* 0x0000000018167229 */ /* 0x000fe40000000016 */
[----:B------:R0:W5:Y:S01]  /*1e30*/  LDG.E.64 R24, desc[UR16][R6.64+0x7000] ;  /* 0x0070001006187981 */ /* 0x000162000c1e1b00 */
        /* <DEDUP_REMOVED lines=8> */
[----:B-----5:R-:W-:-:S08]  /*1ec0*/  DADD R8, R8, R16 ;  /* 0x0000000008087229 */ /* 0x020fd00000000010 */
[----:B------:R-:W-:-:S08]  /*1ed0*/  DADD R8, R8, R14 ;  /* 0x0000000008087229 */ /* 0x000fd0000000000e */
[----:B------:R-:W-:-:S08]  /*1ee0*/  DADD R8, R8, R12 ;  /* 0x0000000008087229 */ /* 0x000fd0000000000c */
[----:B------:R-:W-:-:S08]  /*1ef0*/  DADD R8, R8, R10 ;  /* 0x0000000008087229 */ /* 0x000fd0000000000a */
[----:B------:R-:W-:Y:S01]  /*1f00*/  DADD R8, R8, R24 ;  /* 0x0000000008087229 */ /* 0x000fe20000000018 */
[----:B------:R-:W-:Y:S10]  /*1f10*/  @P1 BRA `(.L_x_757) ;  /* 0xfffffffc00681947 */ /* 0x000ff4000383ffff */
.L_x_756:
[----:B------:R-:W-:Y:S05]  /*1f20*/  BSYNC.RECONVERGENT B2 ;  /* 0x0000000000027941 */ /* 0x000fea0003800200 */
.L_x_755:
        /* <DEDUP_REMOVED lines=18> */
[----:B------:R-:W-:Y:S01]  /*2050*/  VIADD R2, R2, 0x1000 ;  /* 0x0000100002027836 */ /* 0x000fe20000000000 */
[----:B--2---:R-:W-:-:S08]  /*2060*/  DADD R22, R8, R22 ;  /* 0x0000000008167229 */ /* 0x004fd00000000016 */
[----:B---3--:R-:W-:-:S08]  /*2070*/  DADD R16, R22, R16 ;  /* 0x0000000016107229 */ /* 0x008fd00000000010 */
[----:B----4-:R-:W-:-:S08]  /*2080*/  DADD R14, R16, R14 ;  /* 0x00000000100e7229 */ /* 0x010fd0000000000e */
[----:B-----5:R-:W-:-:S08]  /*2090*/  DADD R12, R14, R12 ;  /* 0x000000000e0c7229 */ /* 0x020fd0000000000c */
[----:B------:R-:W-:-:S08]  /*20a0*/  DADD R10, R12, R10 ;  /* 0x000000000c0a7229 */ /* 0x000fd0000000000a */
[----:B------:R-:W-:-:S08]  /*20b0*/  DADD R6, R10, R6 ;  /* 0x000000000a067229 */ /* 0x000fd00000000006 */
[----:B------:R-:W-:-:S08]  /*20c0*/  DADD R4, R6, R4 ;  /* 0x0000000006047229 */ /* 0x000fd00000000004 */
[----:B------:R-:W-:-:S11]  /*20d0*/  DADD R8, R4, R18 ;  /* 0x0000000004087229 */ /* 0x000fd60000000012 */
.L_x_759:
[----:B------:R-:W-:Y:S05]  /*20e0*/  BSYNC.RECONVERGENT B2 ;  /* 0x0000000000027941 */ /* 0x000fea0003800200 */
.L_x_758:
        /* <DEDUP_REMOVED lines=9> */
[----:B------:R-:W2:Y:S04]  /*2180*/  LDG.E.64 R6, desc[UR16][R4.64] ;  /* 0x0000001004067981 */ /* 0x000ea8000c1e1b00 */
[----:B------:R-:W3:Y:S04]  /*2190*/  LDG.E.64 R10, desc[UR16][R4.64+0x1000] ;  /* 0x00100010040a7981 */ /* 0x000ee8000c1e1b00 */
[----:B------:R-:W4:Y:S04]  /*21a0*/  LDG.E.64 R12, desc[UR16][R4.64+0x2000] ;  /* 0x00200010040c7981 */ /* 0x000f28000c1e1b00 */
[----:B------:R-:W5:Y:S01]  /*21b0*/  LDG.E.64 R14, desc[UR16][R4.64+0x3000] ;  /* 0x00300010040e7981 */ /* 0x000f62000c1e1b00 */
[----:B------:R-:W-:Y:S01]  /*21c0*/  VIADD R2, R2, 0x800 ;  /* 0x0000080002027836 */ /* 0x000fe20000000000 */
[----:B--2---:R-:W-:-:S08]  /*21d0*/  DADD R6, R8, R6 ;  /* 0x0000000008067229 */ /* 0x004fd00000000006 */
[----:B---3--:R-:W-:-:S08]  /*21e0*/  DADD R6, R6, R10 ;  /* 0x0000000006067229 */ /* 0x008fd0000000000a */
[----:B----4-:R-:W-:-:S08]  /*21f0*/  DADD R6, R6, R12 ;  /* 0x0000000006067229 */ /* 0x010fd0000000000c */
[----:B-----5:R-:W-:-:S11]  /*2200*/  DADD R8, R6, R14 ;  /* 0x0000000006087229 */ /* 0x020fd6000000000e */
.L_x_761:
[----:B------:R-:W-:Y:S05]  /*2210*/  BSYNC.RECONVERGENT B2 ;  /* 0x0000000000027941 */ /* 0x000fea0003800200 */
.L_x_760:
        /* <DEDUP_REMOVED lines=9> */
.L_x_762:
[----:B------:R-:W-:Y:S02]  /*22b0*/  IMAD.MOV.U32 R2, RZ, RZ, R4 ;  /* 0x000000ffff027224 */ /* 0x000fe400078e0004 */
[----:B------:R-:W-:-:S06]  /*22c0*/  IMAD.MOV.U32 R3, RZ, RZ, R5 ;  /* 0x000000ffff037224 */ /* 0x000fcc00078e0005 */
[----:B------:R-:W2:Y:S01]  /*22d0*/  LDG.E.64 R2, desc[UR16][R2.64] ;  /* 0x0000001002027981 */ /* 0x000ea2000c1e1b00 */
[----:B------:R-:W-:Y:S01]  /*22e0*/  VIADD R0, R0, 0x1 ;  /* 0x0000000100007836 */ /* 0x000fe20000000000 */
[----:B------:R-:W-:-:S04]  /*22f0*/  IADD3 R4, P1, PT, R4, 0x1000, RZ ;  /* 0x0000100004047810 */ /* 0x000fc80007f3e0ff */
[----:B------:R-:W-:Y:S01]  /*2300*/  ISETP.NE.AND P0, PT, R0, RZ, PT ;  /* 0x000000ff0000720c */ /* 0x000fe20003f05270 */
[----:B------:R-:W-:Y:S01]  /*2310*/  IMAD.X R5, RZ, RZ, R5, P1 ;  /* 0x000000ffff057224 */ /* 0x000fe200008e0605 */
[----:B--2---:R-:W-:-:S11]  /*2320*/  DADD R8, R2, R8 ;  /* 0x0000000002087229 */ /* 0x004fd60000000008 */
[----:B------:R-:W-:Y:S05]  /*2330*/  @P0 BRA `(.L_x_762) ;  /* 0xfffffffc00dc0947 */ /* 0x000fea000383ffff */
.L_x_754:
[----:B------:R-:W-:Y:S05]  /*2340*/  BSYNC.RECONVERGENT B1 ;  /* 0x0000000000017941 */ /* 0x000fea0003800200 */
.L_x_751:
[----:B------:R-:W0:Y:S01]  /*2350*/  S2R R0, SR_LANEID ;  /* 0x0000000000007919 */ /* 0x000e220000000000 */
[----:B------:R-:W-:Y:S04]  /*2360*/  SHFL.DOWN PT, R2, R8, 0x1, 0x1f ;  /* 0x08201f0008027f89 */ /* 0x000fe800000e0000 */
[----:B------:R-:W1:Y:S01]  /*2370*/  SHFL.DOWN PT, R3, R9, 0x1, 0x1f ;  /* 0x08201f0009037f89 */ /* 0x000e6200000e0000 */
[----:B------:R-:W2:Y:S01]  /*2380*/  S2R R11, SR_TID.X ;  /* 0x00000000000b7919 */ /* 0x000ea20000002100 */
        /* <DEDUP_REMOVED lines=20> */
[----:B------:R-:W-:Y:S02]  /*24d0*/  @!P1 MOV R7, 0x400 ;  /* 0x0000040000079802 */ /* 0x000fe40000000f00 */
[----:B--2---:R-:W-:Y:S01]  /*24e0*/  @!P1 SHF.R.U32.HI R6, RZ, 0x2, R11 ;  /* 0x00000002ff069819 */ /* 0x004fe2000001160b */
[----:B------:R-:W0:Y:S01]  /*24f0*/  SHFL.DOWN PT, R3, R9, 0x8, 0x1f ;  /* 0x09001f0009037f89 */ /* 0x000e2200000e0000 */
[----:B-1----:R-:W-:-:S02]  /*2500*/  @!P1 LEA R7, R10, R7, 0x18 ;  /* 0x000000070a079211 */ /* 0x002fc400078ec0ff */
[----:B------:R-:W-:-:S05]  /*2510*/  @!P1 LOP3.LUT R6, R6, 0xf8, RZ, 0xc0, !PT ;  /* 0x000000f806069812 */ /* 0x000fca00078ec0ff */
        /* <DEDUP_REMOVED lines=14> */
[----:B------:R-:W1:Y:S01]  /*2600*/  S2UR UR5, SR_CgaCtaId ;  /* 0x00000000000579c3 */ /* 0x000e620000008800 */
[----:B------:R-:W-:Y:S02]  /*2610*/  UMOV UR4, 0x400 ;  /* 0x0000040000047882 */ /* 0x000fe40000000000 */
[----:B-1----:R-:W-:-:S09]  /*2620*/  ULEA UR4, UR5, UR4, 0x18 ;  /* 0x0000000405047291 */ /* 0x002fd2000f8ec0ff */
[----:B0-----:R-:W0:Y:S04]  /*2630*/  LDS.64 R2, [UR4+0x18] ;  /* 0x00001804ff027984 */ /* 0x001e280008000a00 */
        /* <DEDUP_REMOVED lines=22> */
.L_x_750:
[----:B------:R-:W-:Y:S05]  /*27a0*/  BSYNC.RECONVERGENT B0 ;  /* 0x0000000000007941 */ /* 0x000fea0003800200 */
.L_x_735:
[----:B------:R-:W-:Y:S05]  /*27b0*/  @P0 EXIT ;  /* 0x000000000000094d */ /* 0x000fea0003800000 */
[----:B------:R-:W3:Y:S02]  /*27c0*/  LDCU.64 UR4, c[0x0][0x388] ;  /* 0x00007100ff0477ac */ /* 0x000ee40008000a00 */
[----:B---3--:R-:W-:-:S06]  /*27d0*/  UIMAD.WIDE.U32 UR4, UR18, 0x8, UR4 ;  /* 0x00000008120478a5 */ /* 0x008fcc000f8e0004 */
[----:B0-----:R-:W-:Y:S02]  /*27e0*/  IMAD.U32 R2, RZ, RZ, UR4 ;  /* 0x00000004ff027e24 */ /* 0x001fe4000f8e00ff */
[----:B--2---:R-:W-:-:S05]  /*27f0*/  IMAD.U32 R3, RZ, RZ, UR5 ;  /* 0x00000005ff037e24 */ /* 0x004fca000f8e00ff */
[----:B------:R-:W-:Y:S01]  /*2800*/  STG.E.64 desc[UR16][R2.64], R8 ;  /* 0x0000000802007986 */ /* 0x000fe2000c101b10 */
[----:B------:R-:W-:Y:S05]  /*2810*/  EXIT ;  /* 0x000000000000794d */ /* 0x000fea0003800000 */
.L_x_763:
        /* <DEDUP_REMOVED lines=14> */
.L_x_906:


//--------------------- .text._ZN3cub18CUB_300001_SM_10006detail6reduce28DeviceReduceSingleTileKernelINS2_10policy_hubIdyN4cuda3std3__44plusIdEEE10Policy1000EN6thrust24THRUST_300001_SM_1000_NS10device_ptrIdEEPdyS9_ddNS7_10__identityEEEvT0_T1_T2_T3_T4_T6_ --------------------------
	.section	.text._ZN3cub18CUB_300001_SM_10006detail6reduce28DeviceReduceSingleTileKernelINS2_10policy_hubIdyN4cuda3std3__44plusIdEEE10Policy1000EN6thrust24THRUST_300001_SM_1000_NS10device_ptrIdEEPdyS9_ddNS7_10__identityEEEvT0_T1_T2_T3_T4_T6_,"ax",@progbits
	.align	128
        .global         _ZN3cub18CUB_300001_SM_10006detail6reduce28DeviceReduceSingleTileKernelINS2_10policy_hubIdyN4cuda3std3__44plusIdEEE10Policy1000EN6thrust24THRUST_300001_SM_1000_NS10device_ptrIdEEPdyS9_ddNS7_10__identityEEEvT0_T1_T2_T3_T4_T6_
        .type           _ZN3cub18CUB_300001_SM_10006detail6reduce28DeviceReduceSingleTileKernelINS2_10policy_hubIdyN4cuda3std3__44plusIdEEE10Policy1000EN6thrust24THRUST_300001_SM_1000_NS10device_ptrIdEEPdyS9_ddNS7_10__identityEEEvT0_T1_T2_T3_T4_T6_,@function
        .size           _ZN3cub18CUB_300001_SM_10006detail6reduce28DeviceReduceSingleTileKernelINS2_10policy_hubIdyN4cuda3std3__44plusIdEEE10Policy1000EN6thrust24THRUST_300001_SM_1000_NS10device_ptrIdEEPdyS9_ddNS7_10__identityEEEvT0_T1_T2_T3_T4_T6_,(.L_x_907 - _ZN3cub18CUB_300001_SM_10006detail6reduce28DeviceReduceSingleTileKernelINS2_10policy_hubIdyN4cuda3std3__44plusIdEEE10Policy1000EN6thrust24THRUST_300001_SM_1000_NS10device_ptrIdEEPdyS9_ddNS7_10__identityEEEvT0_T1_T2_T3_T4_T6_)
        .other          _ZN3cub18CUB_300001_SM_10006detail6reduce28DeviceReduceSingleTileKernelINS2_10policy_hubIdyN4cuda3std3__44plusIdEEE10Policy1000EN6thrust24THRUST_300001_SM_1000_NS10device_ptrIdEEPdyS9_ddNS7_10__identityEEEvT0_T1_T2_T3_T4_T6_,@"STO_CUDA_ENTRY STV_DEFAULT"
_ZN3cub18CUB_300001_SM_10006detail6reduce28DeviceReduceSingleTileKernelINS2_10policy_hubIdyN4cuda3std3__44plusIdEEE10Policy1000EN6thrust24THRUST_300001_SM_1000_NS10device_ptrIdEEPdyS9_ddNS7_10__identityEEEvT0_T1_T2_T3_T4_T6_:
.text._ZN3cub18CUB_300001_SM_10006detail6reduce28DeviceReduceSingleTileKernelINS2_10policy_hubIdyN4cuda3std3__44plusIdEEE10Policy1000EN6thrust24THRUST_300001_SM_1000_NS10device_ptrIdEEPdyS9_ddNS7_10__identityEEEvT0_T1_T2_T3_T4_T6_:
        /* <DEDUP_REMOVED lines=15> */
.L_x_764:
[----:B------:R-:W-:Y:S01]  /*00f0*/  ISETP.GT.U32.AND P0, PT, R8, 0xdff, PT ;  /* 0x00000dff0800780c */ /* 0x000fe20003f04070 */
[----:B------:R-:W-:Y:S03]  /*0100*/  BSSY.RECONVERGENT B0, `(.L_x_765) ;  /* 0x000024d000007945 */ /* 0x000fe60003800200 */
[----:B------:R-:W-:-:S13]  /*0110*/  ISETP.GT.U32.AND.EX P0, PT, R9, RZ, PT, P0 ;  /* 0x000000ff0900720c */ /* 0x000fda0003f04100 */
[----:B------:R-:W-:Y:S05]  /*0120*/  @P0 BRA `(.L_x_766) ;  /* 0x0000001400340947 */ /* 0x000fea0003800000 */
[----:B------:R-:W0:Y:S01]  /*0130*/  S2R R0, SR_TID.X ;  /* 0x0000000000007919 */ /* 0x000e220000002100 */
[----:B------:R-:W-:Y:S01]  /*0140*/  BSSY.RECONVERGENT B1, `(.L_x_767) ;  /* 0x0000009000017945 */ /* 0x000fe20003800200 */
[----:B------:R-:W-:Y:S02]  /*0150*/  CS2R R4, SRZ ;  /* 0x0000000000047805 */ /* 0x000fe4000001ff00 */
[----:B0-----:R-:W-:Y:S01]  /*0160*/  ISETP.GE.U32.AND P0, PT, R0, R8, PT ;  /* 0x000000080000720c */ /* 0x001fe20003f06070 */
[----:B------:R-:W-:-:S12]  /*0170*/  IMAD.MOV.U32 R2, RZ, RZ, R0 ;  /* 0x000000ffff027224 */ /* 0x000fd800078e0000 */
[----:B------:R-:W-:Y:S05]  /*0180*/  @P0 BRA `(.L_x_768) ;  /* 0x0000000000100947 */ /* 0x000fea0003800000 */
[----:B------:R-:W0:Y:S02]  /*0190*/  LDC.64 R4, c[0x0][0x380] ;  /* 0x0000e000ff047b82 */ /* 0x000e240000000a00 */
[----:B0-----:R-:W-:-:S06]  /*01a0*/  IMAD.WIDE.U32 R4, R0, 0x8, R4 ;  /* 0x0000000800047825 */ /* 0x001fcc00078e0004 */
[----:B------:R-:W5:Y:S01]  /*01b0*/  LDG.E.64 R4, desc[UR6][R4.64] ;  /* 0x0000000604047981 */ /* 0x000f62000c1e1b00 */
[----:B------:R-:W-:-:S07]  /*01c0*/  VIADD R2, R0, 0x200 ;  /* 0x0000020000027836 */ /* 0x000fce0000000000 */
.L_x_768:
[----:B------:R-:W-:Y:S05]  /*01d0*/  BSYNC.RECONVERGENT B1 ;  /* 0x0000000000017941 */ /* 0x000fea0003800200 */
.L_x_767:
        /* <DEDUP_REMOVED lines=17> */
.L_x_773:
[----:B------:R-:W2:Y:S04]  /*02f0*/  LDG.E.64 R10, desc[UR6][R6.64+-0x8000] ;  /* 0xff800006060a7981 */ /* 0x000ea8000c1e1b00 */
[----:B------:R-:W3:Y:S04]  /*0300*/  LDG.E.64 R12, desc[UR6][R6.64+-0x7000] ;  /* 0xff900006060c7981 */ /* 0x000ee8000c1e1b00 */
[----:B------:R-:W4:Y:S04]  /*0310*/  LDG.E.64 R14, desc[UR6][R6.64+-0x6000] ;  /* 0xffa00006060e7981 */ /* 0x000f28000c1e1b00 */
        /* <DEDUP_REMOVED lines=12> */
[----:B------:R0:W4:Y:S01]  /*03e0*/  LDG.E.64 R40, desc[UR6][R6.64+0x7000] ;  /* 0x0070000606287981 */ /* 0x000122000c1e1b00 */
[----:B------:R-:W-:-:S02]  /*03f0*/  VIADD R42, R42, 0x10 ;  /* 0x000000102a2a7836 */ /* 0x000fc40000000000 */
[----:B------:R-:W-:-:S03]  /*0400*/  VIADD R2, R2, 0x2000 ;  /* 0x0000200002027836 */ /* 0x000fc60000000000 */
[----:B------:R-:W-:Y:S02]  /*0410*/  ISETP.NE.AND P1, PT, R42, RZ, PT ;  /* 0x000000ff2a00720c */ /* 0x000fe40003f25270 */
[----:B0-----:R-:W-:-:S05]  /*0420*/  IADD3 R6, P2, PT, R6, 0x10000, RZ ;  /* 0x0001000006067810 */ /* 0x001fca0007f5e0ff */
[----:B------:R-:W-:Y:S01]  /*0430*/  IMAD.X R7, RZ, RZ, R7, P2 ;  /* 0x000000ffff077224 */ /* 0x000fe200010e0607 */
        /* <DEDUP_REMOVED lines=16> */
[----:B------:R-:W-:Y:S10]  /*0540*/  @P1 BRA `(.L_x_773) ;  /* 0xfffffffc00681947 */ /* 0x000ff4000383ffff */
.L_x_772:
[----:B------:R-:W-:Y:S05]  /*0550*/  BSYNC.RECONVERGENT B2 ;  /* 0x0000000000027941 */ /* 0x000fea0003800200 */
.L_x_771:
        /* <DEDUP_REMOVED lines=25> */
.L_x_775:
[----:B------:R-:W-:Y:S05]  /*06f0*/  BSYNC.RECONVERGENT B2 ;  /* 0x0000000000027941 */ /* 0x000fea0003800200 */
.L_x_774:
        /* <DEDUP_REMOVED lines=17> */
.L_x_777:
[----:B------:R-:W-:Y:S05]  /*0810*/  BSYNC.RECONVERGENT B2 ;  /* 0x0000000000027941 */ /* 0x000fea0003800200 */
.L_x_776:
[----:B------:R-:W-:Y:S05]  /*0820*/  @!P1 BRA `(.L_x_770) ;  /* 0x0000000000249947 */ /* 0x000fea0003800000 */
[----:B------:R-:W0:Y:S01]  /*0830*/  LDC.64 R10, c[0x0][0x380] ;  /* 0x0000e000ff0a7b82 */ /* 0x000e220000000a00 */
[----:B------:R-:W-:-:S07]  /*0840*/  IMAD.MOV R3, RZ, RZ, -R3 ;  /* 0x000000ffff037224 */ /* 0x000fce00078e0a03 */
.L_x_778:
[----:B0-----:R-:W-:-:S06]  /*0850*/  IMAD.WIDE R6, R2, 0x8, R10 ;  /* 0x0000000802067825 */ /* 0x001fcc00078e020a */
[----:B------:R-:W2:Y:S01]  /*0860*/  LDG.E.64 R6, desc[UR6][R6.64] ;  /* 0x0000000606067981 */ /* 0x000ea2000c1e1b00 */
[----:B------:R-:W-:Y:S02]  /*0870*/  VIADD R3, R3, 0x1 ;  /* 0x0000000103037836 */ /* 0x000fe40000000000 */
[----:B------:R-:W-:-:S03]  /*0880*/  VIADD R2, R2, 0x200 ;  /* 0x0000020002027836 */ /* 0x000fc60000000000 */
[----:B------:R-:W-:Y:S01]  /*0890*/  ISETP.NE.AND P0, PT, R3, RZ, PT ;  /* 0x000000ff0300720c */ /* 0x000fe20003f05270 */
[----:B--2--5:R-:W-:-:S12]  /*08a0*/  DADD R4, R6, R4 ;  /* 0x0000000006047229 */ /* 0x024fd80000000004 */
[----:B------:R-:W-:Y:S05]  /*08b0*/  @P0 BRA `(.L_x_778) ;  /* 0xfffffffc00e40947 */ /* 0x000fea000383ffff */
.L_x_770:
[----:B------:R-:W-:Y:S05]  /*08c0*/  BSYNC.RECONVERGENT B1 ;  /* 0x0000000000017941 */ /* 0x000fea0003800200 */
.L_x_769:
[----:B------:R-:W-:-:S04]  /*08d0*/  ISETP.GE.U32.AND P0, PT, R8, 0x200, PT ;  /* 0x000002000800780c */ /* 0x000fc80003f06070 */
[----:B------:R-:W-:-:S13]  /*08e0*/  ISETP.GE.U32.AND.EX P0, PT, R9, RZ, PT, P0 ;  /* 0x000000ff0900720c */ /* 0x000fda0003f06100 */
        /* <DEDUP_REMOVED lines=32> */
[----:B------:R-:W-:Y:S02]  /*0af0*/  ISETP.GT.AND P0, PT, R10, 0xf, PT ;  /* 0x0000000f0a00780c */ /* 0x000fe40003f04270 */
[----:B------:R-:W-:Y:S01]  /*0b00*/  @!P1 LOP3.LUT R8, R4, 0xf8, RZ, 0xc0, !PT ;  /* 0x000000f804089812 */ /* 0x000fe200078ec0ff */
[----:B------:R-:W0:Y:S04]  /*0b10*/  SHFL.DOWN PT, R3, R7, 0x10, 0x1f ;  /* 0x0a001f0007037f89 */ /* 0x000e2800000e0000 */
[----:B------:R-:W-:Y:S01]  /*0b20*/  @!P1 IMAD.IADD R9, R8, 0x1, R9 ;  /* 0x0000000108099824 */ /* 0x000fe200078e0209 */
[----:B0-----:R-:W-:-:S07]  /*0b30*/  DADD R4, R2, R6 ;  /* 0x0000000002047229 */ /* 0x001fce0000000006 */
[----:B------:R0:W-:Y:S01]  /*0b40*/  @!P1 STS.64 [R9+0x10], R4 ;  /* 0x0000100409009388 */ /* 0x0001e20000000a00 */
[----:B------:R-:W-:Y:S01]  /*0b50*/  BAR.SYNC.DEFER_BLOCKING 0x0 ;  /* 0x0000000000007b1d */ /* 0x000fe20000010000 */
[----:B------:R-:W-:Y:S02]  /*0b60*/  ISETP.NE.AND P1, PT, R0, RZ, PT ;  /* 0x000000ff0000720c */ /* 0x000fe40003f25270 */
[----:B------:R-:W-:Y:S02]  /*0b70*/  FSEL R2, R6, R4, P0 ;  /* 0x0000000406027208 */ /* 0x000fe40000000000 */
[----:B------:R-:W-:-:S09]  /*0b80*/  FSEL R3, R7, R5, P0 ;  /* 0x0000000507037208 */ /* 0x000fd20000000000 */
[----:B0-----:R-:W-:Y:S05]  /*0b90*/  @P1 BRA `(.L_x_780) ;  /* 0x00000018008c1947 */ /* 0x001fea0003800000 */
        /* <DEDUP_REMOVED lines=27> */
.L_x_779:
[----:B------:R-:W-:Y:S01]  /*0d50*/  LOP3.LUT R2, R0, 0x3e0, RZ, 0xc0, !PT ;  /* 0x000003e000027812 */ /* 0x000fe200078ec0ff */
[----:B------:R-:W0:Y:S03]  /*0d60*/  S2R R12, SR_LANEID ;  /* 0x00000000000c7919 */ /* 0x000e260000000000 */
[----:B------:R-:W-:Y:S01]  /*0d70*/  LOP3.LUT R7, RZ, R2, RZ, 0x33, !PT ;  /* 0x00000002ff077212 */ /* 0x000fe200078e33ff */
[----:B------:R-:W-:-:S04]  /*0d80*/  VIADD R3, R2, 0x20 ;  /* 0x0000002002037836 */ /* 0x000fc80000000000 */
[----:B------:R-:W-:Y:S01]  /*0d90*/  IMAD.IADD R7, R7, 0x1, R8 ;  /* 0x0000000107077824 */ /* 0x000fe200078e0208 */
[----:B------:R-:W-:-:S04]  /*0da0*/  ISETP.GT.U32.AND P0, PT, R3, R8, PT ;  /* 0x000000080300720c */ /* 0x000fc80003f04070 */
[----:B------:R-:W-:-:S05]  /*0db0*/  SEL R13, R7, 0x1f, P0 ;  /* 0x0000001f070d7807 */ /* 0x000fca0000000000 */
[----:B-----5:R-:W-:Y:S04]  /*0dc0*/  SHFL.DOWN PT, R2, R4, 0x1, R13 ;  /* 0x0820000004027989 */ /* 0x020fe800000e000d */
[----:B------:R-:W1:Y:S01]  /*0dd0*/  SHFL.DOWN PT, R3, R5, 0x1, R13 ;  /* 0x0820000005037989 */ /* 0x000e6200000e000d */
[C---:B0-----:R-:W-:Y:S01]  /*0de0*/  ISETP.GE.AND P0, PT, R12.reuse, R13, PT ;  /* 0x0000000d0c00720c */ /* 0x041fe20003f06270 */
[C---:B------:R-:W-:Y:S01]  /*0df0*/  VIADD R10, R12.reuse, 0x2 ;  /* 0x000000020c0a7836 */ /* 0x040fe20000000000 */
[----:B------:R-:W-:Y:S01]  /*0e00*/  ISETP.NE.AND P1, PT, R12, RZ, PT ;  /* 0x000000ff0c00720c */ /* 0x000fe20003f25270 */
[----:B-1----:R-:W-:-:S10]  /*0e10*/  DADD R2, R2, R4 ;  /* 0x0000000002027229 */ /* 0x002fd40000000004 */
[----:B------:R-:W-:Y:S01]  /*0e20*/  FSEL R6, R2, R4, !P0 ;  /* 0x0000000402067208 */ /* 0x000fe20004000000 */
[----:B------:R-:W-:Y:S01]  /*0e30*/  VIADD R4, R12, 0x4 ;  /* 0x000000040c047836 */ /* 0x000fe20000000000 */
[----:B------:R-:W-:Y:S02]  /*0e40*/  FSEL R7, R3, R5, !P0 ;  /* 0x0000000503077208 */ /* 0x000fe40004000000 */
[----:B------:R-:W-:Y:S01]  /*0e50*/  ISETP.GT.AND P0, PT, R10, R13, PT ;  /* 0x0000000d0a00720c */ /* 0x000fe20003f04270 */
[----:B------:R-:W-:Y:S04]  /*0e60*/  SHFL.DOWN PT, R2, R6, 0x2, R13 ;  /* 0x0840000006027989 */ /* 0x000fe800000e000d */
[----:B------:R-:W0:Y:S02]  /*0e70*/  SHFL.DOWN PT, R3, R7, 0x2, R13 ;  /* 0x0840000007037989 */ /* 0x000e2400000e000d */
[----:B0-----:R-:W-:-:S10]  /*0e80*/  DADD R2, R2, R6 ;  /* 0x0000000002027229 */ /* 0x001fd40000000006 */
[----:B------:R-:W-:Y:S01]  /*0e90*/  FSEL R10, R6, R2, P0 ;  /* 0x00000002060a7208 */ /* 0x000fe20000000000 */
[----:B------:R-:W-:Y:S01]  /*0ea0*/  VIADD R6, R12, 0x8 ;  /* 0x000000080c067836 */ /* 0x000fe20000000000 */
[----:B------:R-:W-:Y:S02]  /*0eb0*/  FSEL R11, R7, R3, P0 ;  /* 0x00000003070b7208 */ /* 0x000fe40000000000 */
[----:B------:R-:W-:Y:S01]  /*0ec0*/  ISETP.GT.AND P0, PT, R4, R13, PT ;  /* 0x0000000d0400720c */ /* 0x000fe20003f04270 */
[----:B------:R-:W-:Y:S04]  /*0ed0*/  SHFL.DOWN PT, R2, R10, 0x4, R13 ;  /* 0x088000000a027989 */ /* 0x000fe800000e000d */
[----:B------:R-:W0:Y:S02]  /*0ee0*/  SHFL.DOWN PT, R3, R11, 0x4, R13 ;  /* 0x088000000b037989 */ /* 0x000e2400000e000d */
[----:B0-----:R-:W-:-:S10]  /*0ef0*/  DADD R2, R2, R10 ;  /* 0x0000000002027229 */ /* 0x001fd4000000000a */
[----:B------:R-:W-:Y:S02]  /*0f00*/  FSEL R4, R10, R2, P0 ;  /* 0x000000020a047208 */ /* 0x000fe40000000000 */
[----:B------:R-:W-:Y:S02]  /*0f10*/  FSEL R5, R11, R3, P0 ;  /* 0x000000030b057208 */ /* 0x000fe40000000000 */
[----:B------:R-:W-:Y:S01]  /*0f20*/  ISETP.GT.AND P0, PT, R6, R13, PT ;  /* 0x0000000d0600720c */ /* 0x000fe20003f04270 */
[----:B------:R-:W-:Y:S01]  /*0f30*/  SHFL.DOWN PT, R2, R4, 0x8, R13 ;  /* 0x0900000004027989 */ /* 0x000fe200000e000d */
[----:B------:R-:W-:-:S03]  /*0f40*/  @!P1 MOV R10, 0x400 ;  /* 0x00000400000a9802 */ /* 0x000fc60000000f00 */
[----:B------:R-:W0:Y:S01]  /*0f50*/  SHFL.DOWN PT, R3, R5, 0x8, R13 ;  /* 0x0900000005037989 */ /* 0x000e2200000e000d */
[----:B------:R-:W1:Y:S01]  /*0f60*/  @!P1 S2R R11, SR_CgaCtaId ;  /* 0x00000000000b9919 */ /* 0x000e620000008800 */
[----:B0-----:R-:W-:-:S10]  /*0f70*/  DADD R2, R2, R4 ;  /* 0x0000000002027229 */ /* 0x001fd40000000004 */
[----:B------:R-:W-:Y:S01]  /*0f80*/  FSEL R6, R4, R2, P0 ;  /* 0x0000000204067208 */ /* 0x000fe20000000000 */
[----:B------:R-:W-:Y:S01]  /*0f90*/  VIADD R4, R12, 0x10 ;  /* 0x000000100c047836 */ /* 0x000fe20000000000 */
[----:B------:R-:W-:Y:S02]  /*0fa0*/  FSEL R7, R5, R3, P0 ;  /* 0x0000000305077208 */ /* 0x000fe40000000000 */
[----:B------:R-:W-:Y:S01]  /*0fb0*/  @!P1 SHF.R.U32.HI R5, RZ, 0x2, R0 ;  /* 0x00000002ff059819 */ /* 0x000fe20000011600 */
[----:B------:R-:W-:Y:S01]  /*0fc0*/  SHFL.DOWN PT, R2, R6, 0x10, R13 ;  /* 0x0a00000006027989 */ /* 0x000fe200000e000d */
[----:B-1----:R-:W-:Y:S02]  /*0fd0*/  @!P1 LEA R10, R11, R10, 0x18 ;  /* 0x0000000a0b0a9211 */ /* 0x002fe400078ec0ff */
[----:B------:R-:W-:Y:S01]  /*0fe0*/  @!P1 LOP3.LUT R5, R5, 0xf8, RZ, 0xc0, !PT ;  /* 0x000000f805059812 */ /* 0x000fe200078ec0ff */
[----:B------:R-:W0:Y:S01]  /*0ff0*/  SHFL.DOWN PT, R3, R7, 0x10, R13 ;  /* 0x0a00000007037989 */ /* 0x000e2200000e000d */
[----:B------:R-:W-:-:S03]  /*1000*/  ISETP.GT.AND P0, PT, R4, R13, PT ;  /* 0x0000000d0400720c */ /* 0x000fc60003f04270 */
[----:B------:R-:W-:Y:S01]  /*1010*/  @!P1 IMAD.IADD R5, R5, 0x1, R10 ;  /* 0x0000000105059824 */ /* 0x000fe200078e020a */
[----:B0-----:R-:W-:-:S10]  /*1020*/  DADD R2, R2, R6 ;  /* 0x0000000002027229 */ /* 0x001fd40000000006 */
[----:B------:R-:W-:Y:S02]  /*1030*/  FSEL R2, R6, R2, P0 ;  /* 0x0000000206027208 */ /* 0x000fe40000000000 */
[----:B------:R-:W-:-:S05]  /*1040*/  FSEL R3, R7, R3, P0 ;  /* 0x0000000307037208 */ /* 0x000fca0000000000 */
[----:B------:R0:W-:Y:S01]  /*1050*/  @!P1 STS.64 [R5+0x10], R2 ;  /* 0x0000100205009388 */ /* 0x0001e20000000a00 */
[----:B------:R-:W-:Y:S01]  /*1060*/  BAR.SYNC.DEFER_BLOCKING 0x0 ;  /* 0x0000000000007b1d */ /* 0x000fe20000010000 */
[----:B------:R-:W-:-:S13]  /*1070*/  ISETP.NE.AND P1, PT, R0, RZ, PT ;  /* 0x000000ff0000720c */ /* 0x000fda0003f25270 */
[----:B0-----:R-:W-:Y:S05]  /*1080*/  @P1 BRA `(.L_x_780) ;  /* 0x0000001400501947 */ /* 0x001fea0003800000 */
[----:B------:R-:W0:Y:S01]  /*1090*/  S2UR UR5, SR_CgaCtaId ;  /* 0x00000000000579c3 */ /* 0x000e220000008800 */
[----:B------:R-:W-:Y:S01]  /*10a0*/  UMOV UR4, 0x400 ;  /* 0x0000040000047882 */ /* 0x000fe20000000000 */
[----:B------:R-:W-:-:S04]  /*10b0*/  ISETP.GT.U32.AND P0, PT, R8, 0x20, PT ;  /* 0x000000200800780c */ /* 0x000fc80003f04070 */
[----:B------:R-:W-:Y:S01]  /*10c0*/  ISETP.GT.U32.AND.EX P0, PT, R9, RZ, PT, P0 ;  /* 0x000000ff0900720c */ /* 0x000fe20003f04100 */
[----:B0-----:R-:W-:-:S09]  /*10d0*/  ULEA UR4, UR5, UR4, 0x18 ;  /* 0x0000000405047291 */ /* 0x001fd2000f8ec0ff */
[----:B------:R-:W0:Y:S04]  /*10e0*/  LDS.64 R4, [UR4+0x18] ;  /* 0x00001804ff047984 */ /* 0x000e280008000a00 */
[----:B------:R-:W1:Y:S01]  /*10f0*/  LDS.128 R12, [UR4+0x20] ;  /* 0x00002004ff0c7984 */ /* 0x000e620008000c00 */
[----:B0-----:R-:W-:-:S10]  /*1100*/  DADD R4, R2, R4 ;  /* 0x0000000002047229 */ /* 0x001fd40000000004 */
[----:B------:R-:W-:Y:S02]  /*1110*/  FSEL R2, R4, R2, P0 ;  /* 0x0000000204027208 */ /* 0x000fe40000000000 */
[----:B------:R-:W-:Y:S02]  /*1120*/  FSEL R3, R5, R3, P0 ;  /* 0x0000000305037208 */ /* 0x000fe40000000000 */
[----:B------:R-:W0:Y:S01]  /*1130*/  LDS.128 R4, [UR4+0x30] ;  /* 0x00003004ff047984 */ /* 0x000e220008000c00 */
[----:B------:R-:W-:-:S03]  /*1140*/  ISETP.GT.U32.AND P0, PT, R8, 0x40, PT ;  /* 0x000000400800780c */ /* 0x000fc60003f04070 */
[----:B-1----:R-:W-:Y:S01]  /*1150*/  DADD R12, R12, R2 ;  /* 0x000000000c0c7229 */ /* 0x002fe20000000002 */
[----:B------:R-:W-:-:S09]  /*1160*/  ISETP.GT.U32.AND.EX P0, PT, R9, RZ, PT, P0 ;  /* 0x000000ff0900720c */ /* 0x000fd20003f04100 */
[----:B------:R-:W-:Y:S02]  /*1170*/  FSEL R2, R12, R2, P0 ;  /* 0x000000020c027208 */ /* 0x000fe40000000000 */
[----:B------:R-:W-:Y:S02]  /*1180*/  FSEL R3, R13, R3, P0 ;  /* 0x000000030d037208 */ /* 0x000fe40000000000 */
[----:B------:R-:W-:-:S04]  /*1190*/  ISETP.GT.U32.AND P0, PT, R8, 0x60, PT ;  /* 0x000000600800780c */ /* 0x000fc80003f04070 */
[----:B------:R-:W-:Y:S01]  /*11a0*/  DADD R14, R2, R14 ;  /* 0x00000000020e7229 */ /* 0x000fe2000000000e */
[----:B------:R-:W-:-:S09]  /*11b0*/  ISETP.GT.U32.AND.EX P0, PT, R9, RZ, PT, P0 ;  /* 0x000000ff0900720c */ /* 0x000fd20003f04100 */
[----:B------:R-:W-:Y:S02]  /*11c0*/  FSEL R2, R14, R2, P0 ;  /* 0x000000020e027208 */ /* 0x000fe40000000000 */
[----:B------:R-:W-:Y:S02]  /*11d0*/  FSEL R3, R15, R3, P0 ;  /* 0x000000030f037208 */ /* 0x000fe40000000000 */
[----:B------:R-:W1:Y:S01]  /*11e0*/  LDS.128 R12, [UR4+0x40] ;  /* 0x00004004ff0c7984 */ /* 0x000e620008000c00 */
[----:B------:R-:W-:-:S03]  /*11f0*/  ISETP.GT.U32.AND P0, PT, R8, 0x80, PT ;  /* 0x000000800800780c */ /* 0x000fc60003f04070 */
[----:B0-----:R-:W-:Y:S01]  /*1200*/  DADD R4, R4, R2 ;  /* 0x0000000004047229 */ /* 0x001fe20000000002 */
        /* <DEDUP_REMOVED lines=52> */
[----:B------:R-:W-:-:S04]  /*1550*/  ISETP.GT.U32.AND P0, PT, R8, 0x1c0, PT ;  /* 0x000001c00800780c */ /* 0x000fc80003f04070 */
        /* <DEDUP_REMOVED lines=8> */
[----:B------:R-:W-:Y:S01]  /*15e0*/  FSEL R3, R15, R3, P0 ;  /* 0x000000030f037208 */ /* 0x000fe20000000000 */
[----:B------:R-:W-:Y:S06]  /*15f0*/  BRA `(.L_x_780) ;  /* 0x0000000c00f47947 */ /* 0x000fec0003800000 */
.L_x_766:
[----:B------:R-:W0:Y:S01]  /*1600*/  S2R R0, SR_TID.X ;  /* 0x0000000000007919 */ /* 0x000e220000002100 */
[----:B------:R-:W0:Y:S02]  /*1610*/  LDC.64 R4, c[0x0][0x380] ;  /* 0x0000e000ff047b82 */ /* 0x000e240000000a00 */
[----:B0-----:R-:W-:-:S05]  /*1620*/  IMAD.WIDE.U32 R4, R0, 0x8, R4 ;  /* 0x0000000800047825 */ /* 0x001fca00078e0004 */
[----:B------:R-:W2:Y:S04]  /*1630*/  LDG.E.64 R2, desc[UR6][R4.64] ;  /* 0x0000000604027981 */ /* 0x000ea8000c1e1b00 */
[----:B------:R-:W2:Y:S04]  /*1640*/  LDG.E.64 R6, desc[UR6][R4.64+0x1000] ;  /* 0x0010000604067981 */ /* 0x000ea8000c1e1b00 */
[----:B------:R-:W3:Y:S04]  /*1650*/  LDG.E.64 R10, desc[UR6][R4.64+0x2000] ;  /* 0x00200006040a7981 */ /* 0x000ee8000c1e1b00 */
[----:B------:R-:W4:Y:S04]  /*1660*/  LDG.E.64 R12, desc[UR6][R4.64+0x3000] ;  /* 0x00300006040c7981 */ /* 0x000f28000c1e1b00 */
[----:B------:R-:W5:Y:S04]  /*1670*/  LDG.E.64 R14, desc[UR6][R4.64+0x4000] ;  /* 0x00400006040e7981 */ /* 0x000f68000c1e1b00 */
[----:B------:R-:W5:Y:S04]  /*1680*/  LDG.E.64 R16, desc[UR6][R4.64+0x5000] ;  /* 0x0050000604107981 */ /* 0x000f68000c1e1b00 */
[----:B------:R-:W5:Y:S01]  /*1690*/  LDG.E.64 R18, desc[UR6][R4.64+0x6000] ;  /* 0x0060000604127981 */ /* 0x000f62000c1e1b00 */
[----:B--2---:R-:W-:-:S08]  /*16a0*/  DADD R2, R2, R6 ;  /* 0x0000000002027229 */ /* 0x004fd00000000006 */
[----:B---3--:R-:W-:-:S08]  /*16b0*/  DADD R2, R10, R2 ;  /* 0x000000000a027229 */ /* 0x008fd00000000002 */
[----:B----4-:R-:W-:Y:S01]  /*16c0*/  DADD R2, R12, R2 ;  /* 0x000000000c027229 */ /* 0x010fe20000000002 */
[----:B------:R-:W-:-:S04]  /*16d0*/  IADD3 R12, P1, PT, R8, -0xe00, RZ ;  /* 0xfffff200080c7810 */ /* 0x000fc80007f3e0ff */
[----:B------:R-:W-:Y:S02]  /*16e0*/  ISETP.GE.U32.AND P0, PT, R12, 0xe00, PT ;  /* 0x00000e000c00780c */ /* 0x000fe40003f06070 */
[----:B------:R-:W-:Y:S01]  /*16f0*/  IADD3.X R13, PT, PT, R9, -0x1, RZ, P1, !PT ;  /* 0xffffffff090d7810 */ /* 0x000fe20000ffe4ff */
[----:B-----5:R-:W-:-:S03]  /*1700*/  DADD R2, R14, R2 ;  /* 0x000000000e027229 */ /* 0x020fc60000000002 */
[----:B------:R-:W-:-:S05]  /*1710*/  ISETP.GE.U32.AND.EX P0, PT, R13, RZ, PT, P0 ;  /* 0x000000ff0d00720c */ /* 0x000fca0003f06100 */
[----:B------:R-:W-:-:S08]  /*1720*/  DADD R2, R16, R2 ;  /* 0x0000000010027229 */ /* 0x000fd00000000002 */
[----:B------:R-:W-:Y:S01]  /*1730*/  DADD R6, R18, R2 ;  /* 0x0000000012067229 */ /* 0x000fe20000000002 */
[----:B------:R-:W-:Y:S02]  /*1740*/  IMAD.MOV.U32 R3, RZ, RZ, 0xe00 ;  /* 0x00000e00ff037424 */ /* 0x000fe400078e00ff */
[----:B------:R-:W-:Y:S01]  /*1750*/  IMAD.MOV.U32 R2, RZ, RZ, RZ ;  /* 0x000000ffff027224 */ /* 0x000fe200078e00ff */
[----:B------:R-:W-:Y:S07]  /*1760*/  @!P0 BRA `(.L_x_781) ;  /* 0x0000000000748947 */ /* 0x000fee0003800000 */
[----:B------:R-:W0:Y:S01]  /*1770*/  LDC.64 R8, c[0x0][0x390] ;  /* 0x0000e400ff087b82 */ /* 0x000e220000000a00 */
[----:B------:R-:W-:Y:S02]  /*1780*/  IMAD.MOV.U32 R3, RZ, RZ, 0xe00 ;  /* 0x00000e00ff037424 */ /* 0x000fe400078e00ff */
[----:B------:R-:W-:-:S07]  /*1790*/  IMAD.MOV.U32 R2, RZ, RZ, RZ ;  /* 0x000000ffff027224 */ /* 0x000fce00078e00ff */
.L_x_783:
[----:B------:R-:W-:-:S04]  /*17a0*/  LEA R16, P0, R3, R4, 0x3 ;  /* 0x0000000403107211 */ /* 0x000fc800078018ff */
[----:B------:R-:W-:-:S05]  /*17b0*/  LEA.HI.X R17, R3, R5, R2, 0x3, P0 ;  /* 0x0000000503117211 */ /* 0x000fca00000f1c02 */
[----:B------:R-:W2:Y:S04]  /*17c0*/  LDG.E.64 R18, desc[UR6][R16.64] ;  /* 0x0000000610127981 */ /* 0x000ea8000c1e1b00 */
[----:B------:R-:W3:Y:S04]  /*17d0*/  LDG.E.64 R20, desc[UR6][R16.64+0x1000] ;  /* 0x0010000610147981 */ /* 0x000ee8000c1e1b00 */
[----:B------:R-:W4:Y:S04]  /*17e0*/  LDG.E.64 R22, desc[UR6][R16.64+0x2000] ;  /* 0x0020000610167981 */ /* 0x000f28000c1e1b00 */
[----:B------:R-:W5:Y:S04]  /*17f0*/  LDG.E.64 R24, desc[UR6][R16.64+0x3000] ;  /* 0x0030000610187981 */ /* 0x000f68000c1e1b00 */
[----:B------:R-:W5:Y:S04]  /*1800*/  LDG.E.64 R26, desc[UR6][R16.64+0x4000] ;  /* 0x00400006101a7981 */ /* 0x000f68000c1e1b00 */
[----:B------:R-:W5:Y:S04]  /*1810*/  LDG.E.64 R10, desc[UR6][R16.64+0x5000] ;  /* 0x00500006100a7981 */ /* 0x000f68000c1e1b00 */
[----:B------:R-:W5:Y:S01]  /*1820*/  LDG.E.64 R14, desc[UR6][R16.64+0x6000] ;  /* 0x00600006100e7981 */ /* 0x000f62000c1e1b00 */
[----:B--2---:R-:W-:Y:S01]  /*1830*/  DADD R18, R18, R6 ;  /* 0x0000000012127229 */ /* 0x004fe20000000006 */
[----:B0-----:R-:W-:-:S04]  /*1840*/  IADD3 R6, P1, PT, -R3, R8, RZ ;  /* 0x0000000803067210 */ /* 0x001fc80007f3e1ff */
[----:B------:R-:W-:Y:S01]  /*1850*/  ISETP.GE.U32.AND P0, PT, R6, 0xe00, PT ;  /* 0x00000e000600780c */ /* 0x000fe20003f06070 */
[----:B------:R-:W-:Y:S02]  /*1860*/  IMAD.X R6, R9, 0x1, ~R2, P1 ;  /* 0x0000000109067824 */ /* 0x000fe400008e0e02 */
[----:B---3--:R-:W-:-:S03]  /*1870*/  DADD R18, R20, R18 ;  /* 0x0000000014127229 */ /* 0x008fc60000000012 */
[----:B------:R-:W-:-:S05]  /*1880*/  ISETP.GE.U32.AND.EX P0, PT, R6, RZ, PT, P0 ;  /* 0x000000ff0600720c */ /* 0x000fca0003f06100 */
[----:B----4-:R-:W-:-:S08]  /*1890*/  DADD R18, R22, R18 ;  /* 0x0000000016127229 */ /* 0x010fd00000000012 */
[----:B-----5:R-:W-:-:S08]  /*18a0*/  DADD R18, R24, R18 ;  /* 0x0000000018127229 */ /* 0x020fd00000000012 */
[----:B------:R-:W-:-:S08]  /*18b0*/  DADD R18, R26, R18 ;  /* 0x000000001a127229 */ /* 0x000fd00000000012 */
[----:B------:R-:W-:-:S08]  /*18c0*/  DADD R10, R10, R18 ;  /* 0x000000000a0a7229 */ /* 0x000fd00000000012 */
[----:B------:R-:W-:Y:S01]  /*18d0*/  DADD R6, R14, R10 ;  /* 0x000000000e067229 */ /* 0x000fe2000000000a */
[----:B------:R-:W-:Y:S10]  /*18e0*/  @!P0 BRA `(.L_x_782) ;  /* 0x0000000800208947 */ /* 0x000ff40003800000 */
[----:B------:R-:W-:-:S05]  /*18f0*/  IADD3 R3, P0, PT, R3, 0xe00, RZ ;  /* 0x00000e0003037810 */ /* 0x000fca0007f1e0ff */
[----:B------:R-:W-:Y:S01]  /*1900*/  IMAD.X R2, RZ, RZ, R2, P0 ;  /* 0x000000ffff027224 */ /* 0x000fe200000e0602 */
[----:B------:R-:W-:-:S04]  /*1910*/  ISETP.GT.U32.AND P0, PT, R3, R12, PT ;  /* 0x0000000c0300720c */ /* 0x000fc80003f04070 */
[----:B------:R-:W-:-:S13]  /*1920*/  ISETP.GT.U32.AND.EX P0, PT, R2, R13, PT, P0 ;  /* 0x0000000d0200720c */ /* 0x000fda0003f04100 */
[----:B------:R-:W-:Y:S05]  /*1930*/  @!P0 BRA `(.L_x_783) ;  /* 0xfffffffc00988947 */ /* 0x000fea000383ffff */
.L_x_781:
[----:B------:R-:W-:Y:S01]  /*1940*/  IMAD.IADD R5, R8, 0x1, -R3 ;  /* 0x0000000108057824 */ /* 0x000fe200078e0a03 */
[----:B------:R-:W-:Y:S01]  /*1950*/  ISETP.GE.U32.AND P1, PT, R3, R8, PT ;  /* 0x000000080300720c */ /* 0x000fe20003f26070 */
[----:B------:R-:W-:Y:S03]  /*1960*/  BSSY.RECONVERGENT B1, `(.L_x_782) ;  /* 0x0000080000017945 */ /* 0x000fe60003800200 */
[----:B------:R-:W-:-:S04]  /*1970*/  ISETP.GE.AND P0, PT, R0, R5, PT ;  /* 0x000000050000720c */ /* 0x000fc80003f06270 */
[----:B------:R-:W-:-:S13]  /*1980*/  ISETP.GE.U32.OR.EX P0, PT, R2, R9, P0, P1 ;  /* 0x000000090200720c */ /* 0x000fda0000706510 */
[----:B------:R-:W-:Y:S05]  /*1990*/  @P0 BRA `(.L_x_784) ;  /* 0x0000000400f00947 */ /* 0x000fea0003800000 */
[----:B------:R-:W-:Y:S01]  /*19a0*/  LOP3.LUT R4, RZ, R0, RZ, 0x33, !PT ;  /* 0x00000000ff047212 */ /* 0x000fe200078e33ff */
[----:B------:R-:W-:Y:S01]  /*19b0*/  BSSY.RECONVERGENT B2, `(.L_x_785) ;  /* 0x0000038000027945 */ /* 0x000fe20003800200 */
[----:B------:R-:W-:Y:S02]  /*19c0*/  IMAD.MOV.U32 R42, RZ, RZ, R0 ;  /* 0x000000ffff2a7224 */ /* 0x000fe400078e0000 */
[----:B------:R-:W-:-:S04]  /*19d0*/  IADD3 R8, PT, PT, -R3, R8, R4 ;  /* 0x0000000803087210 */ /* 0x000fc80007ffe104 */
        /* <DEDUP_REMOVED lines=15> */
.L_x_787:
[----:B------:R-:W2:Y:S04]  /*1ad0*/  LDG.E.64 R10, desc[UR6][R8.64+-0x8000] ;  /* 0xff800006080a7981 */ /* 0x000ea8000c1e1b00 */
[----:B------:R-:W3:Y:S04]  /*1ae0*/  LDG.E.64 R12, desc[UR6][R8.64+-0x7000] ;  /* 0xff900006080c7981 */ /* 0x000ee8000c1e1b00 */
[----:B------:R-:W4:Y:S04]  /*1af0*/  LDG.E.64 R14, desc[UR6][R8.64+-0x6000] ;  /* 0xffa00006080e7981 */ /* 0x000f28000c1e1b00 */
[----:B------:R-:W5:Y:S04]  /*1b00*/  LDG.E.64 R16, desc[UR6][R8.64+-0x5000] ;  /* 0xffb0000608107981 */ /* 0x000f68000c1e1b00 */
        /* <DEDUP_REMOVED lines=11> */
[----:B------:R0:W5:Y:S01]  /*1bc0*/  LDG.E.64 R40, desc[UR6][R8.64+0x7000] ;  /* 0x0070000608287981 */ /* 0x000162000c1e1b00 */
[----:B------:R-:W-:-:S02]  /*1bd0*/  VIADD R43, R43, 0x10 ;  /* 0x000000102b2b7836 */ /* 0x000fc40000000000 */
        /* <DEDUP_REMOVED lines=21> */
.L_x_786:
[----:B------:R-:W-:Y:S05]  /*1d30*/  BSYNC.RECONVERGENT B2 ;  /* 0x0000000000027941 */ /* 0x000fea0003800200 */
.L_x_785:
        /* <DEDUP_REMOVED lines=28> */
.L_x_789:
[----:B------:R-:W-:Y:S05]  /*1f00*/  BSYNC.RECONVERGENT B2 ;  /* 0x0000000000027941 */ /* 0x000fea0003800200 */
.L_x_788:
        /* <DEDUP_REMOVED lines=20> */
.L_x_791:
[----:B------:R-:W-:Y:S05]  /*2050*/  BSYNC.RECONVERGENT B2 ;  /* 0x0000000000027941 */ /* 0x000fea0003800200 */
.L_x_790:
[----:B------:R-:W-:Y:S05]  /*2060*/  @!P0 BRA `(.L_x_784) ;  /* 0x00000000003c8947 */ /* 0x000fea0003800000 */
[----:B------:R-:W0:Y:S01]  /*2070*/  LDCU.64 UR4, c[0x0][0x380] ;  /* 0x00007000ff0477ac */ /* 0x000e220008000a00 */
[----:B------:R-:W-:Y:S01]  /*2080*/  IADD3 R3, P0, PT, R42, R3, RZ ;  /* 0x000000032a037210 */ /* 0x000fe20007f1e0ff */
[----:B------:R-:W-:-:S04]  /*2090*/  IMAD.MOV R4, RZ, RZ, -R16 ;  /* 0x000000ffff047224 */ /* 0x000fc800078e0a10 */
[----:B------:R-:W-:Y:S01]  /*20a0*/  IMAD.X R2, RZ, RZ, R2, P0 ;  /* 0x000000ffff027224 */ /* 0x000fe200000e0602 */
[----:B0-----:R-:W-:-:S04]  /*20b0*/  LEA R5, P1, R3, UR4, 0x3 ;  /* 0x0000000403057c11 */ /* 0x001fc8000f8218ff */
[----:B------:R-:W-:-:S09]  /*20c0*/  LEA.HI.X R8, R3, UR5, R2, 0x3, P1 ;  /* 0x0000000503087c11 */ /* 0x000fd200088f1c02 */
.L_x_792:
        /* <DEDUP_REMOVED lines=9> */
.L_x_784:
[----:B------:R-:W-:Y:S05]  /*2160*/  BSYNC.RECONVERGENT B1 ;  /* 0x0000000000017941 */ /* 0x000fea0003800200 */
.L_x_782:
        /* <DEDUP_REMOVED lines=40> */
[----:B------:R-:W-:-:S03]  /*23f0*/  FSEL R5, R5, R3, P0 ;  /* 0x0000000305057208 */ /* 0x000fc60000000000 */
[----:B0-----:R-:W-:Y:S02]  /*2400*/  IMAD.MOV.U32 R2, RZ, RZ, R0 ;  /* 0x000000ffff027224 */ /* 0x001fe400078e0000 */
[----:B------:R-:W-:-:S04]  /*2410*/  IMAD.MOV.U32 R3, RZ, RZ, R5 ;  /* 0x000000ffff037224 */ /* 0x000fc800078e0005 */
[----:B------:R-:W-:Y:S05]  /*2420*/  @P1 BRA `(.L_x_780) ;  /* 0x0000000000681947 */ /* 0x000fea0003800000 */
        /* <DEDUP_REMOVED lines=26> */
.L_x_780:
[----:B------:R-:W-:Y:S05]  /*25d0*/  BSYNC.RECONVERGENT B0 ;  /* 0x0000000000007941 */ /* 0x000fea0003800200 */
.L_x_765:
[----:B------:R-:W-:Y:S05]  /*25e0*/  @P1 EXIT ;  /* 0x000000000000194d */ /* 0x000fea0003800000 */
[----:B------:R-:W0:Y:S01]  /*25f0*/  LDCU.64 UR4, c[0x0][0x3a0] ;  /* 0x00007400ff0477ac */ /* 0x000e220008000a00 */
[----:B------:R-:W1:Y:S01]  /*2600*/  LDC.64 R4, c[0x0][0x388] ;  /* 0x0000e200ff047b82 */ /* 0x000e620000000a00 */
[----:B0-----:R-:W-:-:S07]  /*2610*/  DADD R2, R2, UR4 ;  /* 0x0000000402027e29 */ /* 0x001fce0008000000 */
[----:B-1----:R-:W-:Y:S01]  /*2620*/  STG.E.64 desc[UR6][R4.64], R2 ;  /* 0x0000000204007986 */ /* 0x002fe2000c101b06 */
[----:B------:R-:W-:Y:S05]  /*2630*/  EXIT ;  /* 0x000000000000794d */ /* 0x000fea0003800000 */
.L_x_793:
        /* <DEDUP_REMOVED lines=12> */
.L_x_907:


//--------------------- .text._ZN3cub18CUB_300001_SM_10006detail6reduce28DeviceReduceSingleTileKernelINS2_10policy_hubIdjN4cuda3std3__44plusIdEEE10Policy1000EPdSC_iS9_ddNS7_10__identityEEEvT0_T1_T2_T3_T4_T6_ --------------------------
	.section	.text._ZN3cub18CUB_300001_SM_10006detail6reduce28DeviceReduceSingleTileKernelINS2_10policy_hubIdjN4cuda3std3__44plusIdEEE10Policy1000EPdSC_iS9_ddNS7_10__identityEEEvT0_T1_T2_T3_T4_T6_,"ax",@progbits
	.align	128
        .global         _ZN3cub18CUB_300001_SM_10006detail6reduce28DeviceReduceSingleTileKernelINS2_10policy_hubIdjN4cuda3std3__44plusIdEEE10Policy1000EPdSC_iS9_ddNS7_10__identityEEEvT0_T1_T2_T3_T4_T6_
        .type           _ZN3cub18CUB_300001_SM_10006detail6reduce28DeviceReduceSingleTileKernelINS2_10policy_hubIdjN4cuda3std3__44plusIdEEE10Policy1000EPdSC_iS9_ddNS7_10__identityEEEvT0_T1_T2_T3_T4_T6_,@function
        .size           _ZN3cub18CUB_300001_SM_10006detail6reduce28DeviceReduceSingleTileKernelINS2_10policy_hubIdjN4cuda3std3__44plusIdEEE10Policy1000EPdSC_iS9_ddNS7_10__identityEEEvT0_T1_T2_T3_T4_T6_,(.L_x_908 - _ZN3cub18CUB_300001_SM_10006detail6reduce28DeviceReduceSingleTileKernelINS2_10policy_hubIdjN4cuda3std3__44plusIdEEE10Policy1000EPdSC_iS9_ddNS7_10__identityEEEvT0_T1_T2_T3_T4_T6_)
        .other          _ZN3cub18CUB_300001_SM_10006detail6reduce28DeviceReduceSingleTileKernelINS2_10policy_hubIdjN4cuda3std3__44plusIdEEE10Policy1000EPdSC_iS9_ddNS7_10__identityEEEvT0_T1_T2_T3_T4_T6_,@"STO_CUDA_ENTRY STV_DEFAULT"
_ZN3cub18CUB_300001_SM_10006detail6reduce28DeviceReduceSingleTileKernelINS2_10policy_hubIdjN4cuda3std3__44plusIdEEE10Policy1000EPdSC_iS9_ddNS7_10__identityEEEvT0_T1_T2_T3_T4_T6_:
.text._ZN3cub18CUB_300001_SM_10006detail6reduce28DeviceReduceSingleTileKernelINS2_10policy_hubIdjN4cuda3std3__44plusIdEEE10Policy1000EPdSC_iS9_ddNS7_10__identityEEEvT0_T1_T2_T3_T4_T6_:
        /* <DEDUP_REMOVED lines=13> */
.L_x_794:
        /* <DEDUP_REMOVED lines=13> */
.L_x_798:
[----:B------:R-:W-:Y:S05]  /*01a0*/  BSYNC.RECONVERGENT B1 ;  /* 0x0000000000017941 */ /* 0x000fea0003800200 */
.L_x_797:
[----:B------:R-:W-:Y:S01]  /*01b0*/  ISETP.GE.AND P0, PT, R5, R4, PT ;  /* 0x000000040500720c */ /* 0x000fe20003f06270 */
[----:B------:R-:W-:-:S12]  /*01c0*/  BSSY.RECONVERGENT B1, `(.L_x_799) ;  /* 0x0000078000017945 */ /* 0x000fd80003800200 */
[----:B------:R-:W-:Y:S05]  /*01d0*/  @P0 BRA `(.L_x_800) ;  /* 0x0000000400d80947 */ /* 0x000fea0003800000 */
[----:B------:R-:W-:Y:S01]  /*01e0*/  LOP3.LUT R9, RZ, R5, RZ, 0x33, !PT ;  /* 0x00000005ff097212 */ /* 0x000fe200078e33ff */
[----:B------:R-:W-:Y:S04]  /*01f0*/  BSSY.RECONVERGENT B2, `(.L_x_801) ;  /* 0x0000019000027945 */ /* 0x000fe80003800200 */
[----:B------:R-:W-:-:S04]  /*0200*/  IMAD.IADD R9, R9, 0x1, R4 ;  /* 0x0000000109097824 */ /* 0x000fc800078e0204 */
[C---:B------:R-:W-:Y:S01]  /*0210*/  IMAD.HI.U32 R0, R9.reuse, -0x33333333, RZ ;  /* 0xcccccccd09007827 */ /* 0x040fe200078e00ff */
[----:B------:R-:W-:-:S04]  /*0220*/  ISETP.GE.U32.AND P0, PT, R9, 0x780, PT ;  /* 0x000007800900780c */ /* 0x000fc80003f06070 */
[----:B------:R-:W-:-:S04]  /*0230*/  SHF.R.U32.HI R0, RZ, 0x9, R0 ;  /* 0x00000009ff007819 */ /* 0x000fc80000011600 */
[----:B------:R-:W-:-:S04]  /*0240*/  LOP3.LUT R2, R0, 0x3, RZ, 0xc0, !PT ;  /* 0x0000000300027812 */ /* 0x000fc800078ec0ff */
[----:B------:R-:W-:-:S13]  /*0250*/  ISETP.NE.AND P1, PT, R2, 0x3, PT ;  /* 0x000000030200780c */ /* 0x000fda0003f25270 */
[----:B------:R-:W-:Y:S05]  /*0260*/  @!P1 BRA `(.L_x_802) ;  /* 0x0000000000449947 */ /* 0x000fea0003800000 */
[----:B------:R-:W0:Y:S01]  /*0270*/  LDC.64 R8, c[0x0][0x380] ;  /* 0x0000e000ff087b82 */ /* 0x000e220000000a00 */
[----:B------:R-:W-:-:S05]  /*0280*/  VIADD R0, R0, 0x1 ;  /* 0x0000000100007836 */ /* 0x000fca0000000000 */
[----:B------:R-:W-:-:S05]  /*0290*/  LOP3.LUT R0, R0, 0x3, RZ, 0xc0, !PT ;  /* 0x0000000300007812 */ /* 0x000fca00078ec0ff */
[----:B------:R-:W-:Y:S02]  /*02a0*/  IMAD.MOV R0, RZ, RZ, -R0 ;  /* 0x000000ffff007224 */ /* 0x000fe400078e0a00 */
[----:B0-----:R-:W-:-:S04]  /*02b0*/  IMAD.WIDE.U32 R8, R5, 0x8, R8 ;  /* 0x0000000805087825 */ /* 0x001fc800078e0008 */
[----:B------:R-:W-:Y:S02]  /*02c0*/  IMAD.MOV.U32 R2, RZ, RZ, R8 ;  /* 0x000000ffff027224 */ /* 0x000fe400078e0008 */
[----:B------:R-:W-:-:S07]  /*02d0*/  IMAD.MOV.U32 R11, RZ, RZ, R9 ;  /* 0x000000ffff0b7224 */ /* 0x000fce00078e0009 */
.L_x_803:
        /* <DEDUP_REMOVED lines=10> */
.L_x_802:
[----:B------:R-:W-:Y:S05]  /*0380*/  BSYNC.RECONVERGENT B2 ;  /* 0x0000000000027941 */ /* 0x000fea0003800200 */
.L_x_801:
        /* <DEDUP_REMOVED lines=8> */
.L_x_806:
        /* <DEDUP_REMOVED lines=43> */
.L_x_805:
[----:B------:R-:W-:Y:S05]  /*06c0*/  BSYNC.RECONVERGENT B2 ;  /* 0x0000000000027941 */ /* 0x000fea0003800200 */
.L_x_804:
        /* <DEDUP_REMOVED lines=26> */
.L_x_808:
[----:B------:R-:W-:Y:S05]  /*0870*/  BSYNC.RECONVERGENT B2 ;  /* 0x0000000000027941 */ /* 0x000fea0003800200 */
.L_x_807:
        /* <DEDUP_REMOVED lines=12> */
.L_x_800:
[----:B------:R-:W-:Y:S05]  /*0940*/  BSYNC.RECONVERGENT B1 ;  /* 0x0000000000017941 */ /* 0x000fea0003800200 */
.L_x_799:
        /* <DEDUP_REMOVED lines=47> */
[----:B------:R-:W0:Y:S04]  /*0c40*/  LDS.128 R8, [UR4+0x20] ;  /* 0x00002004ff087984 */ /* 0x000e280008000c00 */
[----:B------:R-:W1:Y:S04]  /*0c50*/  LDS.128 R16, [UR4+0x30] ;  /* 0x00003004ff107984 */ /* 0x000e680008000c00 */
[----:B--2---:R-:W2:Y:S01]  /*0c60*/  LDS.128 R4, [UR4+0x40] ;  /* 0x00004004ff047984 */ /* 0x004ea20008000c00 */
[----:B0-----:R-:W-:-:S03]  /*0c70*/  DADD R8, R12, R8 ;  /* 0x000000000c087229 */ /* 0x001fc60000000008 */
[----:B------:R-:W-:Y:S05]  /*0c80*/  LDS.128 R12, [UR4+0x60] ;  /* 0x00006004ff0c7984 */ /* 0x000fea0008000c00 */
[----:B------:R-:W-:Y:S02]  /*0c90*/  DADD R2, R8, R10 ;  /* 0x0000000008027229 */ /* 0x000fe4000000000a */
[----:B------:R-:W0:Y:S06]  /*0ca0*/  LDS.128 R8, [UR4+0x50] ;  /* 0x00005004ff087984 */ /* 0x000e2c0008000c00 */
[----:B-1----:R-:W-:-:S08]  /*0cb0*/  DADD R2, R2, R16 ;  /* 0x0000000002027229 */ /* 0x002fd00000000010 */
[----:B------:R-:W-:-:S08]  /*0cc0*/  DADD R2, R2, R18 ;  /* 0x0000000002027229 */ /* 0x000fd00000000012 */
[----:B--2---:R-:W-:-:S08]  /*0cd0*/  DADD R2, R2, R4 ;  /* 0x0000000002027229 */ /* 0x004fd00000000004 */
[----:B------:R-:W-:Y:S01]  /*0ce0*/  DADD R2, R2, R6 ;  /* 0x0000000002027229 */ /* 0x000fe20000000006 */
[----:B------:R-:W1:Y:S07]  /*0cf0*/  LDS.128 R4, [UR4+0x70] ;  /* 0x00007004ff047984 */ /* 0x000e6e0008000c00 */
[----:B0-----:R-:W-:-:S08]  /*0d00*/  DADD R2, R2, R8 ;  /* 0x0000000002027229 */ /* 0x001fd00000000008 */
[----:B------:R-:W-:Y:S01]  /*0d10*/  DADD R2, R2, R10 ;  /* 0x0000000002027229 */ /* 0x000fe2000000000a */
[----:B------:R-:W0:Y:S07]  /*0d20*/  LDS.128 R8, [UR4+0x80] ;  /* 0x00008004ff087984 */ /* 0x000e2e0008000c00 */
[----:B------:R-:W-:-:S08]  /*0d30*/  DADD R2, R2, R12 ;  /* 0x0000000002027229 */ /* 0x000fd0000000000c */
[----:B------:R-:W-:Y:S01]  /*0d40*/  DADD R2, R2, R14 ;  /* 0x0000000002027229 */ /* 0x000fe2000000000e */
[----:B------:R-:W2:Y:S07]  /*0d50*/  LDS.128 R12, [UR4+0x90] ;  /* 0x00009004ff0c7984 */ /* 0x000eae0008000c00 */
[----:B-1----:R-:W-:-:S08]  /*0d60*/  DADD R2, R2, R4 ;  /* 0x0000000002027229 */ /* 0x002fd00000000004 */
[----:B------:R-:W-:Y:S01]  /*0d70*/  DADD R2, R2, R6 ;  /* 0x0000000002027229 */ /* 0x000fe20000000006 */
[----:B------:R-:W1:Y:S07]  /*0d80*/  LDS.128 R4, [UR4+0xa0] ;  /* 0x0000a004ff047984 */ /* 0x000e6e0008000c00 */
[----:B0-----:R-:W-:Y:S01]  /*0d90*/  DADD R2, R2, R8 ;  /* 0x0000000002027229 */ /* 0x001fe20000000008 */
[----:B------:R-:W0:Y:S07]  /*0da0*/  LDS.64 R8, [UR4+0xb0] ;  /* 0x0000b004ff087984 */ /* 0x000e2e0008000a00 */
[----:B------:R-:W-:-:S08]  /*0db0*/  DADD R2, R2, R10 ;  /* 0x0000000002027229 */ /* 0x000fd0000000000a */
[----:B--2---:R-:W-:-:S08]  /*0dc0*/  DADD R2, R2, R12 ;  /* 0x0000000002027229 */ /* 0x004fd0000000000c */
[----:B------:R-:W-:-:S08]  /*0dd0*/  DADD R2, R2, R14 ;  /* 0x0000000002027229 */ /* 0x000fd0000000000e */
[----:B-1----:R-:W-:-:S08]  /*0de0*/  DADD R2, R2, R4 ;  /* 0x0000000002027229 */ /* 0x002fd00000000004 */
[----:B------:R-:W-:-:S08]  /*0df0*/  DADD R2, R2, R6 ;  /* 0x0000000002027229 */ /* 0x000fd00000000006 */
[----:B0-----:R-:W-:Y:S01]  /*0e00*/  DADD R12, R2, R8 ;  /* 0x00000000020c7229 */ /* 0x001fe20000000008 */
[----:B------:R-:W-:Y:S10]  /*0e10*/  BRA `(.L_x_810) ;  /* 0x0000001800487947 */ /* 0x000ff40003800000 */
.L_x_809:
        /* <DEDUP_REMOVED lines=32> */
[----:B------:R-:W-:Y:S01]  /*1020*/  VIADD R0, R2, 0x10 ;  /* 0x0000001002007836 */ /* 0x000fe20000000000 */
[----:B------:R-:W-:Y:S02]  /*1030*/  @!P1 SHF.R.U32.HI R2, RZ, 0x2, R3 ;  /* 0x00000002ff029819 */ /* 0x000fe40000011603 */
[----:B------:R-:W1:Y:S02]  /*1040*/  SHFL.DOWN PT, R7, R11, 0x8, R5 ;  /* 0x090000000b077989 */ /* 0x000e6400000e0005 */
[----:B------:R-:W-:Y:S01]  /*1050*/  @!P1 LOP3.LUT R2, R2, 0xf8, RZ, 0xc0, !PT ;  /* 0x000000f802029812 */ /* 0x000fe200078ec0ff */
[----:B-1----:R-:W-:-:S10]  /*1060*/  DADD R6, R6, R10 ;  /* 0x0000000006067229 */ /* 0x002fd4000000000a */
[----:B------:R-:W-:Y:S02]  /*1070*/  FSEL R8, R10, R6, P0 ;  /* 0x000000060a087208 */ /* 0x000fe40000000000 */
[----:B------:R-:W-:Y:S02]  /*1080*/  FSEL R9, R11, R7, P0 ;  /* 0x000000070b097208 */ /* 0x000fe40000000000 */
[----:B------:R-:W-:Y:S01]  /*1090*/  @!P1 MOV R10, 0x400 ;  /* 0x00000400000a9802 */ /* 0x000fe20000000f00 */
[----:B------:R-:W-:Y:S01]  /*10a0*/  SHFL.DOWN PT, R6, R8, 0x10, R5 ;  /* 0x0a00000008067989 */ /* 0x000fe200000e0005 */
[----:B------:R-:W-:Y:S02]  /*10b0*/  ISETP.GT.AND P0, PT, R0, R5, PT ;  /* 0x000000050000720c */ /* 0x000fe40003f04270 */
[----:B0-----:R-:W-:Y:S01]  /*10c0*/  @!P1 LEA R11, R13, R10, 0x18 ;  /* 0x0000000a0d0b9211 */ /* 0x001fe200078ec0ff */
        /* <DEDUP_REMOVED lines=13> */
[----:B------:R-:W0:Y:S04]  /*11a0*/  LDS.128 R16, [UR4+0x20] ;  /* 0x00002004ff107984 */ /* 0x000e280008000c00 */
[----:B-1----:R-:W1:Y:S01]  /*11b0*/  LDS.128 R8, [UR4+0x30] ;  /* 0x00003004ff087984 */ /* 0x002e620008000c00 */
[----:B0-----:R-:W-:-:S10]  /*11c0*/  DADD R16, R12, R16 ;  /* 0x000000000c107229 */ /* 0x001fd40000000010 */
[----:B------:R-:W-:Y:S02]  /*11d0*/  FSEL R2, R16, R12, P1 ;  /* 0x0000000c10027208 */ /* 0x000fe40000800000 */
[----:B------:R-:W-:Y:S02]  /*11e0*/  FSEL R3, R17, R13, P1 ;  /* 0x0000000d11037208 */ /* 0x000fe40000800000 */
[----:B------:R-:W-:Y:S01]  /*11f0*/  ISETP.GT.AND P1, PT, R4, 0x40, PT ;  /* 0x000000400400780c */ /* 0x000fe20003f24270 */
[----:B------:R-:W0:Y:S03]  /*1200*/  LDS.128 R12, [UR4+0x40] ;  /* 0x00004004ff0c7984 */ /* 0x000e260008000c00 */
        /* <DEDUP_REMOVED lines=65> */
[----:B------:R-:W1:Y:S01]  /*1620*/  LDS.64 R2, [UR4+0xb0] ;  /* 0x0000b004ff027984 */ /* 0x000e620008000a00 */
        /* <DEDUP_REMOVED lines=11> */
[----:B------:R-:W-:Y:S01]  /*16e0*/  FSEL R13, R3, R7, P1 ;  /* 0x00000007030d7208 */ /* 0x000fe20000800000 */
[----:B------:R-:W-:Y:S06]  /*16f0*/  BRA `(.L_x_810) ;  /* 0x0000001000107947 */ /* 0x000fec0003800000 */
.L_x_796:
[----:B------:R-:W0:Y:S01]  /*1700*/  S2R R0, SR_TID.X ;  /* 0x0000000000007919 */ /* 0x000e220000002100 */
[----:B------:R-:W0:Y:S02]  /*1710*/  LDC.64 R6, c[0x0][0x380] ;  /* 0x0000e000ff067b82 */ /* 0x000e240000000a00 */
[----:B0-----:R-:W-:-:S05]  /*1720*/  IMAD.WIDE.U32 R6, R0, 0x8, R6 ;  /* 0x0000000800067825 */ /* 0x001fca00078e0006 */
        /* <DEDUP_REMOVED lines=8> */
[----:B------:R-:W-:Y:S01]  /*17b0*/  ISETP.GE.U32.AND P0, PT, R4, 0x2800, PT ;  /* 0x000028000400780c */ /* 0x000fe20003f06070 */
[----:B--2---:R-:W-:-:S08]  /*17c0*/  DADD R2, R20, R2 ;  /* 0x0000000014027229 */ /* 0x004fd00000000002 */
[----:B---3--:R-:W-:Y:S01]  /*17d0*/  DADD R2, R8, R2 ;  /* 0x0000000008027229 */ /* 0x008fe20000000002 */
[----:B------:R-:W-:-:S07]  /*17e0*/  IMAD.MOV.U32 R9, RZ, RZ, 0x1400 ;  /* 0x00001400ff097424 */ /* 0x000fce00078e00ff */
[----:B----4-:R-:W-:-:S08]  /*17f0*/  DADD R2, R10, R2 ;  /* 0x000000000a027229 */ /* 0x010fd00000000002 */
[----:B-----5:R-:W-:-:S08]  /*1800*/  DADD R2, R12, R2 ;  /* 0x000000000c027229 */ /* 0x020fd00000000002 */
[----:B------:R-:W-:-:S08]  /*1810*/  DADD R2, R14, R2 ;  /* 0x000000000e027229 */ /* 0x000fd00000000002 */
[----:B------:R-:W-:-:S08]  /*1820*/  DADD R2, R16, R2 ;  /* 0x0000000010027229 */ /* 0x000fd00000000002 */
[----:B------:R-:W-:Y:S01]  /*1830*/  DADD R2, R18, R2 ;  /* 0x0000000012027229 */ /* 0x000fe20000000002 */
[----:B------:R-:W-:Y:S10]  /*1840*/  @!P0 BRA `(.L_x_811) ;  /* 0x00000000006c8947 */ /* 0x000ff40003800000 */
[----:B------:R-:W0:Y:S01]  /*1850*/  LDC R26, c[0x0][0x390] ;  /* 0x0000e400ff1a7b82 */ /* 0x000e220000000800 */
[----:B------:R-:W-:Y:S02]  /*1860*/  VIADD R8, R4, 0xffffec00 ;  /* 0xffffec0004087836 */ /* 0x000fe40000000000 */
[----:B------:R-:W-:-:S07]  /*1870*/  IMAD.MOV.U32 R9, RZ, RZ, 0x1400 ;  /* 0x00001400ff097424 */ /* 0x000fce00078e00ff */
.L_x_813:
[----:B------:R-:W-:-:S05]  /*1880*/  IMAD.WIDE R12, R9, 0x8, R6 ;  /* 0x00000008090c7825 */ /* 0x000fca00078e0206 */
        /* <DEDUP_REMOVED lines=12> */
[----:B------:R-:W-:-:S08]  /*1950*/  DADD R4, R20, R4 ;  /* 0x0000000014047229 */ /* 0x000fd00000000004 */
[----:B------:R-:W-:Y:S01]  /*1960*/  DADD R22, R22, R4 ;  /* 0x0000000016167229 */ /* 0x000fe20000000004 */
[----:B0-----:R-:W-:-:S04]  /*1970*/  IMAD.MOV.U32 R4, RZ, RZ, R26 ;  /* 0x000000ffff047224 */ /* 0x001fc800078e001a */
[----:B------:R-:W-:-:S03]  /*1980*/  IMAD.IADD R2, R4, 0x1, -R9 ;  /* 0x0000000104027824 */ /* 0x000fc600078e0a09 */
[----:B------:R-:W-:Y:S02]  /*1990*/  DADD R22, R24, R22 ;  /* 0x0000000018167229 */ /* 0x000fe40000000016 */
[----:B------:R-:W-:-:S06]  /*19a0*/  ISETP.GE.AND P0, PT, R2, 0x1400, PT ;  /* 0x000014000200780c */ /* 0x000fcc0003f06270 */
[----:B------:R-:W-:-:S07]  /*19b0*/  DADD R2, R10, R22 ;  /* 0x000000000a027229 */ /* 0x000fce0000000016 */
[----:B------:R-:W-:Y:S05]  /*19c0*/  @!P0 BRA `(.L_x_812) ;  /* 0x0000000800348947 */ /* 0x000fea0003800000 */
[----:B------:R-:W-:-:S05]  /*19d0*/  VIADD R9, R9, 0x1400 ;  /* 0x0000140009097836 */ /* 0x000fca0000000000 */
[----:B------:R-:W-:-:S13]  /*19e0*/  ISETP.GT.AND P0, PT, R9, R8, PT ;  /* 0x000000080900720c */ /* 0x000fda0003f04270 */
[----:B------:R-:W-:Y:S05]  /*19f0*/  @!P0 BRA `(.L_x_813) ;  /* 0xfffffffc00a08947 */ /* 0x000fea000383ffff */
.L_x_811:
        /* <DEDUP_REMOVED lines=10> */
[C---:B------:R-:W-:Y:S01]  /*1aa0*/  ISETP.GE.U32.AND P1, PT, R5.reuse, 0x780, PT ;  /* 0x000007800500780c */ /* 0x040fe20003f26070 */
[----:B------:R-:W-:-:S05]  /*1ab0*/  IMAD.HI.U32 R4, R5, -0x33333333, RZ ;  /* 0xcccccccd05047827 */ /* 0x000fca00078e00ff */
[----:B------:R-:W-:-:S04]  /*1ac0*/  SHF.R.U32.HI R4, RZ, 0x9, R4 ;  /* 0x00000009ff047819 */ /* 0x000fc80000011604 */
[----:B------:R-:W-:-:S04]  /*1ad0*/  LOP3.LUT R6, R4, 0x3, RZ, 0xc0, !PT ;  /* 0x0000000304067812 */ /* 0x000fc800078ec0ff */
[----:B------:R-:W-:-:S13]  /*1ae0*/  ISETP.NE.AND P0, PT, R6, 0x3, PT ;  /* 0x000000030600780c */ /* 0x000fda0003f05270 */
[----:B------:R-:W-:Y:S05]  /*1af0*/  @!P0 BRA `(.L_x_816) ;  /* 0x0000000000388947 */ /* 0x000fea0003800000 */
[----:B------:R-:W0:Y:S01]  /*1b00*/  LDC.64 R6, c[0x0][0x380] ;  /* 0x0000e000ff067b82 */ /* 0x000e220000000a00 */
[----:B------:R-:W-:Y:S02]  /*1b10*/  VIADD R4, R4, 0x1 ;  /* 0x0000000104047836 */ /* 0x000fe40000000000 */
[----:B------:R-:W-:Y:S02]  /*1b20*/  IMAD.IADD R11, R0, 0x1, R9 ;  /* 0x00000001000b7824 */ /* 0x000fe400078e0209 */
[----:B------:R-:W-:Y:S01]  /*1b30*/  IMAD.MOV.U32 R38, RZ, RZ, R0 ;  /* 0x000000ffff267224 */ /* 0x000fe200078e0000 */
[----:B------:R-:W-:-:S05]  /*1b40*/  LOP3.LUT R4, R4, 0x3, RZ, 0xc0, !PT ;  /* 0x0000000304047812 */ /* 0x000fca00078ec0ff */
[----:B------:R-:W-:-:S07]  /*1b50*/  IMAD.MOV R8, RZ, RZ, -R4 ;  /* 0x000000ffff087224 */ /* 0x000fce00078e0a04 */
.L_x_817:
[----:B0-----:R-:W-:-:S06]  /*1b60*/  IMAD.WIDE.U32 R4, R11, 0x8, R6 ;  /* 0x000000080b047825 */ /* 0x001fcc00078e0006 */
[----:B------:R-:W2:Y:S01]  /*1b70*/  LDG.E.64.CONSTANT R4, desc[UR6][R4.64] ;  /* 0x0000000604047981 */ /* 0x000ea2000c1e9b00 */
[----:B------:R-:W-:Y:S02]  /*1b80*/  VIADD R8, R8, 0x1 ;  /* 0x0000000108087836 */ /* 0x000fe40000000000 */
[----:B------:R-:W-:Y:S02]  /*1b90*/  VIADD R38, R38, 0x280 ;  /* 0x0000028026267836 */ /* 0x000fe40000000000 */
[----:B------:R-:W-:Y:S01]  /*1ba0*/  VIADD R11, R11, 0x280 ;  /* 0x000002800b0b7836 */ /* 0x000fe20000000000 */
[----:B------:R-:W-:Y:S01]  /*1bb0*/  ISETP.NE.AND P0, PT, R8, RZ, PT ;  /* 0x000000ff0800720c */ /* 0x000fe20003f05270 */
[----:B--2---:R-:W-:-:S12]  /*1bc0*/  DADD R2, R4, R2 ;  /* 0x0000000004027229 */ /* 0x004fd80000000002 */
[----:B------:R-:W-:Y:S05]  /*1bd0*/  @P0 BRA `(.L_x_817) ;  /* 0xfffffffc00e00947 */ /* 0x000fea000383ffff */
.L_x_816:
[----:B------:R-:W-:Y:S05]  /*1be0*/  BSYNC.RECONVERGENT B2 ;  /* 0x0000000000027941 */ /* 0x000fea0003800200 */
.L_x_815:
        /* <DEDUP_REMOVED lines=16> */
.L_x_820:
[----:B------:R-:W0:Y:S01]  /*1cf0*/  LDC.64 R30, c[0x0][0x380] ;  /* 0x0000e000ff1e7b82 */ /* 0x000e220000000a00 */
[----:B------:R-:W2:Y:S04]  /*1d00*/  LDG.E.64.CONSTANT R8, desc[UR6][R4.64+-0x1400] ;  /* 0xffec000604087981 */ /* 0x000ea8000c1e9b00 */
[----:B------:R-:W3:Y:S01]  /*1d10*/  LDG.E.64.CONSTANT R10, desc[UR6][R4.64] ;  /* 0x00000006040a7981 */ /* 0x000ee2000c1e9b00 */
[----:B------:R-:W-:-:S03]  /*1d20*/  VIADD R15, R40, 0xa00 ;  /* 0x00000a00280f7836 */ /* 0x000fc60000000000 */
[----:B------:R-:W4:Y:S04]  /*1d30*/  LDG.E.64.CONSTANT R12, desc[UR6][R4.64+0x1400] ;  /* 0x00140006040c7981 */ /* 0x000f28000c1e9b00 */
[----:B------:R-:W5:Y:S04]  /*1d40*/  LDG.E.64.CONSTANT R16, desc[UR6][R4.64+0x3c00] ;  /* 0x003c000604107981 */ /* 0x000f68000c1e9b00 */
[----:B------:R-:W5:Y:S01]  /*1d50*/  LDG.E.64.CONSTANT R18, desc[UR6][R4.64+0x5000] ;  /* 0x0050000604127981 */ /* 0x000f62000c1e9b00 */
[----:B------:R-:W-:-:S03]  /*1d60*/  VIADD R23, R40, 0x1400 ;  /* 0x0000140028177836 */ /* 0x000fc60000000000 */
[----:B------:R-:W5:Y:S01]  /*1d70*/  LDG.E.64.CONSTANT R20, desc[UR6][R4.64+0x6400] ;  /* 0x0064000604147981 */ /* 0x000f62000c1e9b00 */
[----:B0-----:R-:W-:-:S03]  /*1d80*/  IMAD.WIDE.U32 R6, R40, 0x8, R30 ;  /* 0x0000000828067825 */ /* 0x001fc600078e001e */
[----:B------:R-:W5:Y:S04]  /*1d90*/  LDG.E.64.CONSTANT R24, desc[UR6][R4.64+0x8c00] ;  /* 0x008c000604187981 */ /* 0x000f68000c1e9b00 */
[----:B------:R-:W5:Y:S04]  /*1da0*/  LDG.E.64.CONSTANT R26, desc[UR6][R4.64+0xa000] ;  /* 0x00a00006041a7981 */ /* 0x000f68000c1e9b00 */
[----:B------:R-:W2:Y:S01]  /*1db0*/  LDG.E.64.CONSTANT R6, desc[UR6][R6.64] ;  /* 0x0000000606067981 */ /* 0x000ea2000c1e9b00 */
[----:B------:R-:W-:-:S03]  /*1dc0*/  IMAD.WIDE.U32 R14, R15, 0x8, R30 ;  /* 0x000000080f0e7825 */ /* 0x000fc600078e001e */
[----:B------:R-:W5:Y:S04]  /*1dd0*/  LDG.E.64.CONSTANT R28, desc[UR6][R4.64+0xb400] ;  /* 0x00b40006041c7981 */ /* 0x000f68000c1e9b00 */
[----:B------:R-:W5:Y:S01]  /*1de0*/  LDG.E.64.CONSTANT R14, desc[UR6][R14.64] ;  /* 0x000000060e0e7981 */ /* 0x000f62000c1e9b00 */
[----:B------:R-:W-:-:S03]  /*1df0*/  IMAD.WIDE.U32 R22, R23, 0x8, R30 ;  /* 0x0000000817167825 */ /* 0x000fc600078e001e */
[----:B------:R-:W5:Y:S04]  /*1e00*/  LDG.E.64.CONSTANT R34, desc[UR6][R4.64+0xf000] ;  /* 0x00f0000604227981 */ /* 0x000f68000c1e9b00 */
[----:B------:R-:W5:Y:S01]  /*1e10*/  LDG.E.64.CONSTANT R22, desc[UR6][R22.64] ;  /* 0x0000000616167981 */ /* 0x000f62000c1e9b00 */
[----:B------:R-:W-:-:S03]  /*1e20*/  VIADD R33, R40, 0x1e00 ;  /* 0x00001e0028217836 */ /* 0x000fc60000000000 */
[----:B------:R-:W5:Y:S01]  /*1e30*/  LDG.E.64.CONSTANT R36, desc[UR6][R4.64+0x10400] ;  /* 0x0104000604247981 */ /* 0x000f62000c1e9b00 */
[----:B------:R-:W-:-:S03]  /*1e40*/  IMAD.WIDE.U32 R30, R33, 0x8, R30 ;  /* 0x00000008211e7825 */ /* 0x000fc600078e001e */
[----:B------:R0:W5:Y:S04]  /*1e50*/  LDG.E.64.CONSTANT R32, desc[UR6][R4.64+0xdc00] ;  /* 0x00dc000604207981 */ /* 0x000168000c1e9b00 */
[----:B------:R-:W5:Y:S01]  /*1e60*/  LDG.E.64.CONSTANT R30, desc[UR6][R30.64] ;  /* 0x000000061e1e7981 */ /* 0x000f62000c1e9b00 */
[----:B------:R-:W-:-:S05]  /*1e70*/  VIADD R38, R38, 0x2800 ;  /* 0x0000280026267836 */ /* 0x000fca0000000000 */
[----:B------:R-:W-:Y:S02]  /*1e80*/  ISETP.GE.AND P1, PT, R38, R41, PT ;  /* 0x000000292600720c */ /* 0x000fe40003f26270 */
[----:B0-----:R-:W-:Y:S01]  /*1e90*/  IADD3 R4, P2, PT, R4, 0x14000, RZ ;  /* 0x0001400004047810 */ /* 0x001fe20007f5e0ff */
[----:B------:R-:W-:-:S04]  /*1ea0*/  VIADD R40, R40, 0x2800 ;  /* 0x0000280028287836 */ /* 0x000fc80000000000 */
[----:B------:R-:W-:Y:S01]  /*1eb0*/  IMAD.X R5, RZ, RZ, R5, P2 ;  /* 0x000000ffff057224 */ /* 0x000fe200010e0605 */
[----:B--2---:R-:W-:-:S08]  /*1ec0*/  DADD R6, R6, R2 ;  /* 0x0000000006067229 */ /* 0x004fd00000000002 */
[----:B------:R-:W-:-:S08]  /*1ed0*/  DADD R6, R6, R8 ;  /* 0x0000000006067229 */ /* 0x000fd00000000008 */
        /* <DEDUP_REMOVED lines=15> */
.L_x_819:
[----:B------:R-:W-:Y:S05]  /*1fd0*/  BSYNC.RECONVERGENT B2 ;  /* 0x0000000000027941 */ /* 0x000fea0003800200 */
.L_x_818:
[----:B------:R-:W-:Y:S01]  /*1fe0*/  IMAD.IADD R6, R39, 0x1, -R38 ;  /* 0x0000000127067824 */ /* 0x000fe200078e0a26 */
[----:B------:R-:W-:Y:S04]  /*1ff0*/  BSSY.RECONVERGENT B2, `(.L_x_821) ;  /* 0x000001d000027945 */ /* 0x000fe80003800200 */
[----:B------:R-:W-:-:S13]  /*2000*/  ISETP.GT.AND P1, PT, R6, 0xa00, PT ;  /* 0x00000a000600780c */ /* 0x000fda0003f24270 */
[----:B------:R-:W-:Y:S05]  /*2010*/  @!P1 BRA `(.L_x_822) ;  /* 0x0000000000689947 */ /* 0x000fea0003800000 */
[----:B------:R-:W0:Y:S01]  /*2020*/  LDC.64 R14, c[0x0][0x380] ;  /* 0x0000e000ff0e7b82 */ /* 0x000e220000000a00 */
[----:B------:R-:W2:Y:S04]  /*2030*/  LDG.E.64.CONSTANT R8, desc[UR6][R4.64+-0x1400] ;  /* 0xffec000604087981 */ /* 0x000ea8000c1e9b00 */
[----:B------:R-:W3:Y:S01]  /*2040*/  LDG.E.64.CONSTANT R10, desc[UR6][R4.64] ;  /* 0x00000006040a7981 */ /* 0x000ee2000c1e9b00 */
[----:B------:R-:W-:-:S03]  /*2050*/  VIADD R17, R40, 0xa00 ;  /* 0x00000a0028117836 */ /* 0x000fc60000000000 */
[----:B------:R-:W4:Y:S04]  /*2060*/  LDG.E.64.CONSTANT R12, desc[UR6][R4.64+0x1400] ;  /* 0x00140006040c7981 */ /* 0x000f28000c1e9b00 */
[----:B------:R-:W5:Y:S04]  /*2070*/  LDG.E.64.CONSTANT R18, desc[UR6][R4.64+0x5000] ;  /* 0x0050000604127981 */ /* 0x000f68000c1e9b00 */
[----:B------:R1:W5:Y:S01]  /*2080*/  LDG.E.64.CONSTANT R20, desc[UR6][R4.64+0x6400] ;  /* 0x0064000604147981 */ /* 0x000362000c1e9b00 */
[----:B0-----:R-:W-:-:S06]  /*2090*/  IMAD.WIDE.U32 R6, R40, 0x8, R14 ;  /* 0x0000000828067825 */ /* 0x001fcc00078e000e */
[----:B------:R-:W2:Y:S01]  /*20a0*/  LDG.E.64.CONSTANT R6, desc[UR6][R6.64] ;  /* 0x0000000606067981 */ /* 0x000ea2000c1e9b00 */
[----:B------:R-:W-:-:S03]  /*20b0*/  IMAD.WIDE.U32 R14, R17, 0x8, R14 ;  /* 0x00000008110e7825 */ /* 0x000fc600078e000e */
[----:B------:R-:W5:Y:S04]  /*20c0*/  LDG.E.64.CONSTANT R16, desc[UR6][R4.64+0x3c00] ;  /* 0x003c000604107981 */ /* 0x000f68000c1e9b00 */
[----:B------:R-:W5:Y:S01]  /*20d0*/  LDG.E.64.CONSTANT R14, desc[UR6][R14.64] ;  /* 0x000000060e0e7981 */ /* 0x000f62000c1e9b00 */
[----:B------:R-:W-:Y:S01]  /*20e0*/  PLOP3.LUT P0, PT, PT, PT, PT, 0x8, 0x80 ;  /* 0x000000000080781c */ /* 0x000fe20003f0e170 */
[----:B------:R-:W-:Y:S02]  /*20f0*/  VIADD R38, R38, 0x1400 ;  /* 0x0000140026267836 */ /* 0x000fe40000000000 */
[----:B------:R-:W-:Y:S01]  /*2100*/  VIADD R40, R40, 0x1400 ;  /* 0x0000140028287836 */ /* 0x000fe20000000000 */
[----:B--2---:R-:W-:-:S08]  /*2110*/  DADD R2, R2, R6 ;  /* 0x0000000002027229 */ /* 0x004fd00000000006 */
[----:B------:R-:W-:-:S08]  /*2120*/  DADD R2, R2, R8 ;  /* 0x0000000002027229 */ /* 0x000fd00000000008 */
[----:B---3--:R-:W-:-:S08]  /*2130*/  DADD R2, R2, R10 ;  /* 0x0000000002027229 */ /* 0x008fd0000000000a */
[----:B----4-:R-:W-:-:S08]  /*2140*/  DADD R2, R2, R12 ;  /* 0x0000000002027229 */ /* 0x010fd0000000000c */
[----:B-----5:R-:W-:-:S08]  /*2150*/  DADD R2, R2, R14 ;  /* 0x0000000002027229 */ /* 0x020fd0000000000e */
[----:B------:R-:W-:Y:S01]  /*2160*/  DADD R2, R2, R16 ;  /* 0x0000000002027229 */ /* 0x000fe20000000010 */
[----:B------:R-:W-:-:S07]  /*2170*/  IADD3 R6, P1, PT, R4, 0xa000, RZ ;  /* 0x0000a00004067810 */ /* 0x000fce0007f3e0ff */
[----:B------:R-:W-:Y:S01]  /*2180*/  DADD R2, R2, R18 ;  /* 0x0000000002027229 */ /* 0x000fe20000000012 */
[----:B-1----:R-:W-:Y:S02]  /*2190*/  IMAD.X R5, RZ, RZ, R5, P1 ;  /* 0x000000ffff057224 */ /* 0x002fe400008e0605 */
[----:B------:R-:W-:-:S05]  /*21a0*/  IMAD.MOV.U32 R4, RZ, RZ, R6 ;  /* 0x000000ffff047224 */ /* 0x000fca00078e0006 */
[----:B------:R-:W-:-:S11]  /*21b0*/  DADD R2, R2, R20 ;  /* 0x0000000002027229 */ /* 0x000fd60000000014 */
.L_x_822:
[----:B------:R-:W-:Y:S05]  /*21c0*/  BSYNC.RECONVERGENT B2 ;  /* 0x0000000000027941 */ /* 0x000fea0003800200 */
.L_x_821:
[----:B------:R-:W-:-:S13]  /*21d0*/  ISETP.LT.OR P0, PT, R38, R39, P0 ;  /* 0x000000272600720c */ /* 0x000fda0000701670 */
[----:B------:R-:W-:Y:S05]  /*21e0*/  @!P0 BRA `(.L_x_814) ;  /* 0x0000000000288947 */ /* 0x000fea0003800000 */
[----:B------:R-:W0:Y:S01]  /*21f0*/  LDC.64 R6, c[0x0][0x380] ;  /* 0x0000e000ff067b82 */ /* 0x000e220000000a00 */
[----:B------:R-:W2:Y:S04]  /*2200*/  LDG.E.64.CONSTANT R8, desc[UR6][R4.64] ;  /* 0x0000000604087981 */ /* 0x000ea8000c1e9b00 */
[----:B------:R-:W3:Y:S01]  /*2210*/  LDG.E.64.CONSTANT R10, desc[UR6][R4.64+0x1400] ;  /* 0x00140006040a7981 */ /* 0x000ee2000c1e9b00 */
[----:B0-----:R-:W-:-:S03]  /*2220*/  IMAD.WIDE.U32 R40, R40, 0x8, R6 ;  /* 0x0000000828287825 */ /* 0x001fc600078e0006 */
[----:B------:R-:W4:Y:S04]  /*2230*/  LDG.E.64.CONSTANT R6, desc[UR6][R4.64+-0x1400] ;  /* 0xffec000604067981 */ /* 0x000f28000c1e9b00 */
[----:B------:R-:W5:Y:S02]  /*2240*/  LDG.E.64.CONSTANT R40, desc[UR6][R40.64] ;  /* 0x0000000628287981 */ /* 0x000f64000c1e9b00 */
[----:B-----5:R-:W-:-:S08]  /*2250*/  DADD R2, R2, R40 ;  /* 0x0000000002027229 */ /* 0x020fd00000000028 */
[----:B----4-:R-:W-:-:S08]  /*2260*/  DADD R2, R2, R6 ;  /* 0x0000000002027229 */ /* 0x010fd00000000006 */
[----:B--2---:R-:W-:-:S08]  /*2270*/  DADD R2, R2, R8 ;  /* 0x0000000002027229 */ /* 0x004fd00000000008 */
[----:B---3--:R-:W-:-:S11]  /*2280*/  DADD R2, R2, R10 ;  /* 0x0000000002027229 */ /* 0x008fd6000000000a */
.L_x_814:
[----:B------:R-:W-:Y:S05]  /*2290*/  BSYNC.RECONVERGENT B1 ;  /* 0x0000000000017941 */ /* 0x000fea0003800200 */
.L_x_812:
        /* <DEDUP_REMOVED lines=16> */
[----:B------:R-:W-:Y:S01]  /*23a0*/  SHFL.DOWN PT, R2, R4, 0x4, 0x1f ;  /* 0x08801f0004027f89 */ /* 0x000fe200000e0000 */
[----:B------:R-:W-:Y:S02]  /*23b0*/  @!P1 MOV R7, 0x400 ;  /* 0x0000040000079802 */ /* 0x000fe40000000f00 */
[----:B------:R-:W-:Y:S01]  /*23c0*/  @!P1 SHF.R.U32.HI R6, RZ, 0x2, R0 ;  /* 0x00000002ff069819 */ /* 0x000fe20000011600 */
[----:B------:R-:W0:Y:S01]  /*23d0*/  SHFL.DOWN PT, R3, R5, 0x4, 0x1f ;  /* 0x08801f0005037f89 */ /* 0x000e2200000e0000 */
[----:B-1----:R-:W-:-:S02]  /*23e0*/  @!P1 LEA R7, R12, R7, 0x18 ;  /* 0x000000070c079211 */ /* 0x002fc400078ec0ff */
[----:B------:R-:W-:-:S05]  /*23f0*/  @!P1 LOP3.LUT R6, R6, 0xf8, RZ, 0xc0, !PT ;  /* 0x000000f806069812 */ /* 0x000fca00078ec0ff */
[----:B------:R-:W-:Y:S01]  /*2400*/  @!P1 IMAD.IADD R7, R6, 0x1, R7 ;  /* 0x0000000106079824 */ /* 0x000fe200078e0207 */
        /* <DEDUP_REMOVED lines=22> */
[----:B------:R-:W1:Y:S04]  /*2570*/  LDS.128 R8, [UR4+0x20] ;  /* 0x00002004ff087984 */ /* 0x000e680008000c00 */
[----:B------:R-:W2:Y:S04]  /*2580*/  LDS.128 R16, [UR4+0x30] ;  /* 0x00003004ff107984 */ /* 0x000ea80008000c00 */
[----:B0-----:R-:W0:Y:S01]  /*2590*/  LDS.128 R4, [UR4+0x40] ;  /* 0x00004004ff047984 */ /* 0x001e220008000c00 */
[----:B-1----:R-:W-:-:S03]  /*25a0*/  DADD R8, R12, R8 ;  /* 0x000000000c087229 */ /* 0x002fc60000000008 */
[----:B------:R-:W-:Y:S05]  /*25b0*/  LDS.128 R12, [UR4+0x60] ;  /* 0x00006004ff0c7984 */ /* 0x000fea0008000c00 */
[----:B------:R-:W-:Y:S02]  /*25c0*/  DADD R2, R8, R10 ;  /* 0x0000000008027229 */ /* 0x000fe4000000000a */
[----:B------:R-:W1:Y:S06]  /*25d0*/  LDS.128 R8, [UR4+0x50] ;  /* 0x00005004ff087984 */ /* 0x000e6c0008000c00 */
[----:B--2---:R-:W-:-:S08]  /*25e0*/  DADD R2, R2, R16 ;  /* 0x0000000002027229 */ /* 0x004fd00000000010 */
[----:B------:R-:W-:-:S08]  /*25f0*/  DADD R2, R2, R18 ;  /* 0x0000000002027229 */ /* 0x000fd00000000012 */
[----:B0-----:R-:W-:-:S08]  /*2600*/  DADD R2, R2, R4 ;  /* 0x0000000002027229 */ /* 0x001fd00000000004 */
[----:B------:R-:W-:Y:S01]  /*2610*/  DADD R2, R2, R6 ;  /* 0x0000000002027229 */ /* 0x000fe20000000006 */
[----:B------:R-:W0:Y:S07]  /*2620*/  LDS.128 R4, [UR4+0x70] ;  /* 0x00007004ff047984 */ /* 0x000e2e0008000c00 */
[----:B-1----:R-:W-:-:S08]  /*2630*/  DADD R2, R2, R8 ;  /* 0x0000000002027229 */ /* 0x002fd00000000008 */
[----:B------:R-:W-:Y:S01]  /*2640*/  DADD R2, R2, R10 ;  /* 0x0000000002027229 */ /* 0x000fe2000000000a */
[----:B------:R-:W1:Y:S07]  /*2650*/  LDS.128 R8, [UR4+0x80] ;  /* 0x00008004ff087984 */ /* 0x000e6e0008000c00 */
[----:B------:R-:W-:-:S08]  /*2660*/  DADD R2, R2, R12 ;  /* 0x0000000002027229 */ /* 0x000fd0000000000c */
[----:B------:R-:W-:Y:S01]  /*2670*/  DADD R2, R2, R14 ;  /* 0x0000000002027229 */ /* 0x000fe2000000000e */
[----:B------:R-:W2:Y:S07]  /*2680*/  LDS.128 R12, [UR4+0x90] ;  /* 0x00009004ff0c7984 */ /* 0x000eae0008000c00 */
[----:B0-----:R-:W-:-:S08]  /*2690*/  DADD R2, R2, R4 ;  /* 0x0000000002027229 */ /* 0x001fd00000000004 */
[----:B------:R-:W-:Y:S01]  /*26a0*/  DADD R2, R2, R6 ;  /* 0x0000000002027229 */ /* 0x000fe20000000006 */
[----:B------:R-:W0:Y:S07]  /*26b0*/  LDS.128 R4, [UR4+0xa0] ;  /* 0x0000a004ff047984 */ /* 0x000e2e0008000c00 */
[----:B-1----:R-:W-:Y:S01]  /*26c0*/  DADD R2, R2, R8 ;  /* 0x0000000002027229 */ /* 0x002fe20000000008 */
[----:B------:R-:W1:Y:S07]  /*26d0*/  LDS.64 R8, [UR4+0xb0] ;  /* 0x0000b004ff087984 */ /* 0x000e6e0008000a00 */
[----:B------:R-:W-:-:S08]  /*26e0*/  DADD R2, R2, R10 ;  /* 0x0000000002027229 */ /* 0x000fd0000000000a */
[----:B--2---:R-:W-:-:S08]  /*26f0*/  DADD R2, R2, R12 ;  /* 0x0000000002027229 */ /* 0x004fd0000000000c */
[----:B------:R-:W-:-:S08]  /*2700*/  DADD R2, R2, R14 ;  /* 0x0000000002027229 */ /* 0x000fd0000000000e */
[----:B0-----:R-:W-:-:S08]  /*2710*/  DADD R2, R2, R4 ;  /* 0x0000000002027229 */ /* 0x001fd00000000004 */
[----:B------:R-:W-:-:S08]  /*2720*/  DADD R2, R2, R6 ;  /* 0x0000000002027229 */ /* 0x000fd00000000006 */
[----:B-1----:R-:W-:-:S11]  /*2730*/  DADD R12, R2, R8 ;  /* 0x00000000020c7229 */ /* 0x002fd60000000008 */
.L_x_810:
[----:B------:R-:W-:Y:S05]  /*2740*/  BSYNC.RECONVERGENT B0 ;  /* 0x0000000000007941 */ /* 0x000fea0003800200 */
.L_x_795:
[----:B------:R-:W-:Y:S05]  /*2750*/  @P0 EXIT ;  /* 0x000000000000094d */ /* 0x000fea0003800000 */
[----:B------:R-:W1:Y:S01]  /*2760*/  LDCU.64 UR4, c[0x0][0x398] ;  /* 0x00007300ff0477ac */ /* 0x000e620008000a00 */
[----:B0-----:R-:W0:Y:S01]  /*2770*/  LDC.64 R2, c[0x0][0x388] ;  /* 0x0000e200ff027b82 */ /* 0x001e220000000a00 */
[----:B-1----:R-:W-:-:S07]  /*2780*/  DADD R12, R12, UR4 ;  /* 0x000000040c0c7e29 */ /* 0x002fce0008000000 */
[----:B0-----:R-:W-:Y:S01]  /*2790*/  STG.E.64 desc[UR6][R2.64], R12 ;  /* 0x0000000c02007986 */ /* 0x001fe2000c101b06 */
[----:B------:R-:W-:Y:S05]  /*27a0*/  EXIT ;  /* 0x000000000000794d */ /* 0x000fea0003800000 */
.L_x_823:
        /* <DEDUP_REMOVED lines=13> */
.L_x_908:


//--------------------- .text._ZN3cub18CUB_300001_SM_10006detail6reduce18DeviceReduceKernelINS2_10policy_hubIdjN4cuda3std3__44plusIdEEE10Policy1000EN6thrust24THRUST_300001_SM_1000_NS10device_ptrIdEEjS9_dNS7_10__identityEEEvT0_PT3_T1_NS0_13GridEvenShareISK_EET2_T4_ --------------------------
	.section	.text._ZN3cub18CUB_300001_SM_10006detail6reduce18DeviceReduceKernelINS2_10policy_hubIdjN4cuda3std3__44plusIdEEE10Policy1000EN6thrust24THRUST_300001_SM_1000_NS10device_ptrIdEEjS9_dNS7_10__identityEEEvT0_PT3_T1_NS0_13GridEvenShareISK_EET2_T4_,"ax",@progbits
	.align	128
        .global         _ZN3cub18CUB_300001_SM_10006detail6reduce18DeviceReduceKernelINS2_10policy_hubIdjN4cuda3std3__44plusIdEEE10Policy1000EN6thrust24THRUST_300001_SM_1000_NS10device_ptrIdEEjS9_dNS7_10__identityEEEvT0_PT3_T1_NS0_13GridEvenShareISK_EET2_T4_
        .type           _ZN3cub18CUB_300001_SM_10006detail6reduce18DeviceReduceKernelINS2_10policy_hubIdjN4cuda3std3__44plusIdEEE10Policy1000EN6thrust24THRUST_300001_SM_1000_NS10device_ptrIdEEjS9_dNS7_10__identityEEEvT0_PT3_T1_NS0_13GridEvenShareISK_EET2_T4_,@function
        .size           _ZN3cub18CUB_300001_SM_10006detail6reduce18DeviceReduceKernelINS2_10policy_hubIdjN4cuda3std3__44plusIdEEE10Policy1000EN6thrust24THRUST_300001_SM_1000_NS10device_ptrIdEEjS9_dNS7_10__identityEEEvT0_PT3_T1_NS0_13GridEvenShareISK_EET2_T4_,(.L_x_909 - _ZN3cub18CUB_300001_SM_10006detail6reduce18DeviceReduceKernelINS2_10policy_hubIdjN4cuda3std3__44plusIdEEE10Policy1000EN6thrust24THRUST_300001_SM_1000_NS10device_ptrIdEEjS9_dNS7_10__identityEEEvT0_PT3_T1_NS0_13GridEvenShareISK_EET2_T4_)
        .other          _ZN3cub18CUB_300001_SM_10006detail6reduce18DeviceReduceKernelINS2_10policy_hubIdjN4cuda3std3__44plusIdEEE10Policy1000EN6thrust24THRUST_300001_SM_1000_NS10device_ptrIdEEjS9_dNS7_10__identityEEEvT0_PT3_T1_NS0_13GridEvenShareISK_EET2_T4_,@"STO_CUDA_ENTRY STV_DEFAULT"
_ZN3cub18CUB_300001_SM_10006detail6reduce18DeviceReduceKernelINS2_10policy_hubIdjN4cuda3std3__44plusIdEEE10Policy1000EN6thrust24THRUST_300001_SM_1000_NS10device_ptrIdEEjS9_dNS7_10__identityEEEvT0_PT3_T1_NS0_13GridEvenShareISK_EET2_T4_:
.text._ZN3cub18CUB_300001_SM_10006detail6reduce18DeviceReduceKernelINS2_10policy_hubIdjN4cuda3std3__44plusIdEEE10Policy1000EN6thrust24THRUST_300001_SM_1000_NS10device_ptrIdEEjS9_dNS7_10__identityEEEvT0_PT3_T1_NS0_13GridEvenShareISK_EET2_T4_:
[----:B------:R-:W-:Y:S08]  /*0000*/  LDC R1, c[0x0][0x37c] ;  /* 0x0000df00ff017b82 */ /* 0x000ff00000000800 */
[----:B------:R-:W0:Y:S01]  /*0010*/  S2UR UR9, SR_CTAID.X ;  /* 0x00000000000979c3 */ /* 0x000e220000002500 */
[----:B------:R-:W1:Y:S01]  /*0020*/  LDCU.64 UR12, c[0x0][0x3a8] ;  /* 0x00007500ff0c77ac */ /* 0x000e620008000a00 */
[----:B------:R-:W-:Y:S01]  /*0030*/  BSSY.RECONVERGENT B0, `(.L_x_824) ;  /* 0x00002d4000007945 */ /* 0x000fe20003800200 */
[----:B------:R-:W2:Y:S01]  /*0040*/  LDCU.64 UR10, c[0x0][0x358] ;  /* 0x00006b00ff0a77ac */ /* 0x000ea20008000a00 */
[----:B-1----:R-:W-:Y:S01]  /*0050*/  IMAD.U32 R4, RZ, RZ, UR12 ;  /* 0x0000000cff047e24 */ /* 0x002fe2000f8e00ff */
[----:B------:R-:W-:-:S02]  /*0060*/  UIMAD UR8, UR13, 0x1400, URZ ;  /* 0x000014000d0878a4 */ /* 0x000fc4000f8e02ff */
[----:B0-----:R-:W-:-:S06]  /*0070*/  UIMAD UR4, UR9, 0x1400, URZ ;  /* 0x00001400090478a4 */ /* 0x001fcc000f8e02ff */
[----:B------:R-:W-:-:S05]  /*0080*/  VIADD R0, R4, -UR4 ;  /* 0x8000000404007c36 */ /* 0x000fca0008000000 */
[----:B------:R-:W-:-:S13]  /*0090*/  ISETP.GT.U32.AND P0, PT, R0, 0x13ff, PT ;  /* 0x000013ff0000780c */ /* 0x000fda0003f04070 */
[----:B--2---:R-:W-:Y:S05]  /*00a0*/  @P0 BRA `(.L_x_825) ;  /* 0x0000001800380947 */ /* 0x004fea0003800000 */
[----:B------:R-:W0:Y:S01]  /*00b0*/  S2R R3, SR_TID.X ;  /* 0x0000000000037919 */ /* 0x000e220000002100 */
[----:B------:R-:W-:Y:S01]  /*00c0*/  BSSY.RECONVERGENT B1, `(.L_x_826) ;  /* 0x000000a000017945 */ /* 0x000fe20003800200 */
[----:B------:R-:W-:Y:S02]  /*00d0*/  CS2R R20, SRZ ;  /* 0x0000000000147805 */ /* 0x000fe4000001ff00 */
[----:B0-----:R-:W-:Y:S01]  /*00e0*/  ISETP.GE.U32.AND P0, PT, R3, R0, PT ;  /* 0x000000000300720c */ /* 0x001fe20003f06070 */
[----:B------:R-:W-:-:S12]  /*00f0*/  IMAD.MOV.U32 R19, RZ, RZ, R3 ;  /* 0x000000ffff137224 */ /* 0x000fd800078e0003 */
[----:B------:R-:W-:Y:S05]  /*0100*/  @P0 BRA `(.L_x_827) ;  /* 0x0000000000140947 */ /* 0x000fea0003800000 */
[----:B------:R-:W0:Y:S01]  /*0110*/  LDC.64 R20, c[0x0][0x380] ;  /* 0x0000e000ff147b82 */ /* 0x000e220000000a00 */
[----:B------:R-:W-:-:S04]  /*0120*/  VIADD R5, R3, UR4 ;  /* 0x0000000403057c36 */ /* 0x000fc80008000000 */
[----:B0-----:R-:W-:-:S06]  /*0130*/  IMAD.WIDE.U32 R20, R5, 0x8, R20 ;  /* 0x0000000805147825 */ /* 0x001fcc00078e0014 */
[----:B------:R-:W5:Y:S01]  /*0140*/  LDG.E.64 R20, desc[UR10][R20.64] ;  /* 0x0000000a14147981 */ /* 0x000f62000c1e1b00 */
[----:B------:R-:W-:-:S07]  /*0150*/  VIADD R19, R3, 0x280 ;  /* 0x0000028003137836 */ /* 0x000fce0000000000 */
.L_x_827:
[----:B------:R-:W-:Y:S05]  /*0160*/  BSYNC.RECONVERGENT B1 ;  /* 0x0000000000017941 */ /* 0x000fea0003800200 */
.L_x_826:
[----:B------:R-:W-:Y:S01]  /*0170*/  ISETP.GE.U32.AND P0, PT, R19, R0, PT ;  /* 0x000000001300720c */ /* 0x000fe20003f06070 */
[----:B------:R-:W-:-:S12]  /*0180*/  BSSY.RECONVERGENT B1, `(.L_x_828) ;  /* 0x00000a5000017945 */ /* 0x000fd80003800200 */
[----:B------:R-:W-:Y:S05]  /*0190*/  @P0 BRA `(.L_x_829) ;  /* 0x00000008008c0947 */ /* 0x000fea0003800000 */
[----:B------:R-:W-:Y:S01]  /*01a0*/  LOP3.LUT R5, RZ, R19, RZ, 0x33, !PT ;  /* 0x00000013ff057212 */ /* 0x000fe200078e33ff */
[----:B------:R-:W-:Y:S03]  /*01b0*/  BSSY.RECONVERGENT B2, `(.L_x_830) ;  /* 0x0000053000027945 */ /* 0x000fe60003800200 */
[----:B------:R-:W-:-:S04]  /*01c0*/  IADD3 R5, PT, PT, R4, -UR4, R5 ;  /* 0x8000000404057c10 */ /* 0x000fc8000fffe005 */
[C---:B------:R-:W-:Y:S01]  /*01d0*/  ISETP.GE.U32.AND P0, PT, R5.reuse, 0x2580, PT ;  /* 0x000025800500780c */ /* 0x040fe20003f06070 */
[----:B------:R-:W-:-:S05]  /*01e0*/  IMAD.HI.U32 R4, R5, -0x33333333, RZ ;  /* 0xcccccccd05047827 */ /* 0x000fca00078e00ff */
[----:B------:R-:W-:-:S04]  /*01f0*/  LEA.HI R4, R4, 0x1, RZ, 0x17 ;  /* 0x0000000104047811 */ /* 0x000fc800078fb8ff */
[----:B------:R-:W-:-:S03]  /*0200*/  LOP3.LUT R5, R4, 0xf, RZ, 0xc0, !PT ;  /* 0x0000000f04057812 */ /* 0x000fc600078ec0ff */
[----:B------:R-:W-:Y:S05]  /*0210*/  @!P0 BRA `(.L_x_831) ;  /* 0x0000000400308947 */ /* 0x000fea0003800000 */
[----:B------:R-:W-:Y:S01]  /*0220*/  LOP3.LUT R24, R4, 0xfffff0, RZ, 0xc0, !PT ;  /* 0x00fffff004187812 */ /* 0x000fe200078ec0ff */
[----:B------:R-:W-:Y:S01]  /*0230*/  BSSY.RECONVERGENT B3, `(.L_x_832) ;  /* 0x0000049000037945 */ /* 0x000fe20003800200 */
[C---:B------:R-:W-:Y:S02]  /*0240*/  VIADD R2, R19.reuse, 0x1400 ;  /* 0x0000140013027836 */ /* 0x040fe40000000000 */
[----:B------:R-:W-:Y:S02]  /*0250*/  VIADD R25, R19, UR4 ;  /* 0x0000000413197c36 */ /* 0x000fe40008000000 */
[----:B------:R-:W-:-:S07]  /*0260*/  IMAD.MOV R24, RZ, RZ, -R24 ;  /* 0x000000ffff187224 */ /* 0x000fce00078e0a18 */
.L_x_833:
[----:B------:R-:W0:Y:S02]  /*0270*/  LDC.64 R22, c[0x0][0x380] ;  /* 0x0000e000ff167b82 */ /* 0x000e240000000a00 */
[----:B0-----:R-:W-:-:S06]  /*0280*/  IMAD.WIDE.U32 R18, R25, 0x8, R22 ;  /* 0x0000000819127825 */ /* 0x001fcc00078e0016 */
[----:B------:R-:W2:Y:S01]  /*0290*/  LDG.E.64 R18, desc[UR10][R18.64] ;  /* 0x0000000a12127981 */ /* 0x000ea2000c1e1b00 */
[C---:B------:R-:W-:Y:S02]  /*02a0*/  VIADD R7, R25.reuse, 0x280 ;  /* 0x0000028019077836 */ /* 0x040fe40000000000 */
[----:B------:R-:W-:Y:S02]  /*02b0*/  VIADD R17, R25, 0x500 ;  /* 0x0000050019117836 */ /* 0x000fe40000000000 */
[----:B------:R-:W-:-:S04]  /*02c0*/  IMAD.WIDE.U32 R6, R7, 0x8, R22 ;  /* 0x0000000807067825 */ /* 0x000fc800078e0016 */
[--C-:B------:R-:W-:Y:S02]  /*02d0*/  IMAD.WIDE.U32 R16, R17, 0x8, R22.reuse ;  /* 0x0000000811107825 */ /* 0x100fe400078e0016 */
[----:B------:R-:W3:Y:S02]  /*02e0*/  LDG.E.64 R6, desc[UR10][R6.64] ;  /* 0x0000000a06067981 */ /* 0x000ee4000c1e1b00 */
[C---:B------:R-:W-:Y:S02]  /*02f0*/  VIADD R15, R25.reuse, 0x780 ;  /* 0x00000780190f7836 */ /* 0x040fe40000000000 */
[----:B------:R-:W4:Y:S01]  /*0300*/  LDG.E.64 R16, desc[UR10][R16.64] ;  /* 0x0000000a10107981 */ /* 0x000f22000c1e1b00 */
[----:B------:R-:W-:Y:S02]  /*0310*/  VIADD R13, R25, 0xa00 ;  /* 0x00000a00190d7836 */ /* 0x000fe40000000000 */
[----:B------:R-:W-:-:S04]  /*0320*/  IMAD.WIDE.U32 R14, R15, 0x8, R22 ;  /* 0x000000080f0e7825 */ /* 0x000fc800078e0016 */
[--C-:B------:R-:W-:Y:S02]  /*0330*/  IMAD.WIDE.U32 R12, R13, 0x8, R22.reuse ;  /* 0x000000080d0c7825 */ /* 0x100fe400078e0016 */
[----:B------:R-:W4:Y:S02]  /*0340*/  LDG.E.64 R14, desc[UR10][R14.64] ;  /* 0x0000000a0e0e7981 */ /* 0x000f24000c1e1b00 */
[C---:B------:R-:W-:Y:S02]  /*0350*/  VIADD R11, R25.reuse, 0xc80 ;  /* 0x00000c80190b7836 */ /* 0x040fe40000000000 */
[----:B------:R-:W4:Y:S01]  /*0360*/  LDG.E.64 R12, desc[UR10][R12.64] ;  /* 0x0000000a0c0c7981 */ /* 0x000f22000c1e1b00 */
[----:B------:R-:W-:Y:S02]  /*0370*/  VIADD R9, R25, 0xf00 ;  /* 0x00000f0019097836 */ /* 0x000fe40000000000 */
[----:B------:R-:W-:-:S04]  /*0380*/  IMAD.WIDE.U32 R10, R11, 0x8, R22 ;  /* 0x000000080b0a7825 */ /* 0x000fc800078e0016 */
[----:B------:R-:W-:Y:S02]  /*0390*/  IMAD.WIDE.U32 R8, R9, 0x8, R22 ;  /* 0x0000000809087825 */ /* 0x000fe400078e0016 */
[----:B------:R-:W4:Y:S04]  /*03a0*/  LDG.E.64 R10, desc[UR10][R10.64] ;  /* 0x0000000a0a0a7981 */ /* 0x000f28000c1e1b00 */
[----:B------:R-:W4:Y:S01]  /*03b0*/  LDG.E.64 R8, desc[UR10][R8.64] ;  /* 0x0000000a08087981 */ /* 0x000f22000c1e1b00 */
[----:B--2--5:R-:W-:Y:S01]  /*03c0*/  DADD R18, R18, R20 ;  /* 0x0000000012127229 */ /* 0x024fe20000000014 */
[----:B------:R-:W-:-:S04]  /*03d0*/  VIADD R21, R25, 0x1180 ;  /* 0x0000118019157836 */ /* 0x000fc80000000000 */
[----:B------:R-:W-:-:S06]  /*03e0*/  IMAD.WIDE.U32 R20, R21, 0x8, R22 ;  /* 0x0000000815147825 */ /* 0x000fcc00078e0016 */
[----:B------:R-:W2:Y:S01]  /*03f0*/  LDG.E.64 R20, desc[UR10][R20.64] ;  /* 0x0000000a14147981 */ /* 0x000ea2000c1e1b00 */
[----:B---3--:R-:W-:Y:S01]  /*0400*/  DADD R18, R18, R6 ;  /* 0x0000000012127229 */ /* 0x008fe20000000006 */
[----:B------:R-:W-:-:S04]  /*0410*/  VIADD R7, R25, 0x1400 ;  /* 0x0000140019077836 */ /* 0x000fc80000000000 */
[----:B------:R-:W-:-:S03]  /*0420*/  IMAD.WIDE.U32 R6, R7, 0x8, R22 ;  /* 0x0000000807067825 */ /* 0x000fc600078e0016 */
[----:B----4-:R-:W-:Y:S01]  /*0430*/  DADD R16, R18, R16 ;  /* 0x0000000012107229 */ /* 0x010fe20000000010 */
[----:B------:R-:W-:Y:S02]  /*0440*/  VIADD R19, R25, 0x1680 ;  /* 0x0000168019137836 */ /* 0x000fe40000000000 */
[----:B------:R-:W3:Y:S02]  /*0450*/  LDG.E.64 R6, desc[UR10][R6.64] ;  /* 0x0000000a06067981 */ /* 0x000ee4000c1e1b00 */
[----:B------:R-:W-:-:S03]  /*0460*/  IMAD.WIDE.U32 R18, R19, 0x8, R22 ;  /* 0x0000000813127825 */ /* 0x000fc600078e0016 */
[----:B------:R-:W-:Y:S01]  /*0470*/  DADD R14, R16, R14 ;  /* 0x00000000100e7229 */ /* 0x000fe2000000000e */
[----:B------:R-:W-:Y:S02]  /*0480*/  VIADD R17, R25, 0x1900 ;  /* 0x0000190019117836 */ /* 0x000fe40000000000 */
[----:B------:R-:W4:Y:S02]  /*0490*/  LDG.E.64 R18, desc[UR10][R18.64] ;  /* 0x0000000a12127981 */ /* 0x000f24000c1e1b00 */
        /* <DEDUP_REMOVED lines=12> */
[----:B------:R-:W-:-:S06]  /*0560*/  IMAD.WIDE.U32 R10, R11, 0x8, R22 ;  /* 0x000000080b0a7825 */ /* 0x000fcc00078e0016 */
[----:B------:R-:W4:Y:S01]  /*0570*/  LDG.E.64 R10, desc[UR10][R10.64] ;  /* 0x0000000a0a0a7981 */ /* 0x000f22000c1e1b00 */
[C---:B------:R-:W-:Y:S01]  /*0580*/  VIADD R27, R25.reuse, 0x2580 ;  /* 0x00002580191b7836 */ /* 0x040fe20000000000 */
[----:B--2---:R-:W-:Y:S01]  /*0590*/  DADD R20, R8, R20 ;  /* 0x0000000008147229 */ /* 0x004fe20000000014 */
[----:B------:R-:W-:-:S04]  /*05a0*/  VIADD R9, R25, 0x2300 ;  /* 0x0000230019097836 */ /* 0x000fc80000000000 */
[----:B------:R-:W-:-:S04]  /*05b0*/  IMAD.WIDE.U32 R8, R9, 0x8, R22 ;  /* 0x0000000809087825 */ /* 0x000fc800078e0016 */
[----:B------:R-:W-:Y:S02]  /*05c0*/  IMAD.WIDE.U32 R22, R27, 0x8, R22 ;  /* 0x000000081b167825 */ /* 0x000fe400078e0016 */
[----:B------:R-:W2:Y:S04]  /*05d0*/  LDG.E.64 R8, desc[UR10][R8.64] ;  /* 0x0000000a08087981 */ /* 0x000ea8000c1e1b00 */
[----:B------:R-:W2:Y:S01]  /*05e0*/  LDG.E.64 R22, desc[UR10][R22.64] ;  /* 0x0000000a16167981 */ /* 0x000ea2000c1e1b00 */
[----:B---3--:R-:W-:-:S08]  /*05f0*/  DADD R6, R20, R6 ;  /* 0x0000000014067229 */ /* 0x008fd00000000006 */
[----:B----4-:R-:W-:-:S08]  /*0600*/  DADD R6, R6, R18 ;  /* 0x0000000006067229 */ /* 0x010fd00000000012 */
[----:B------:R-:W-:-:S08]  /*0610*/  DADD R6, R6, R16 ;  /* 0x0000000006067229 */ /* 0x000fd00000000010 */
[----:B------:R-:W-:Y:S01]  /*0620*/  DADD R6, R6, R14 ;  /* 0x0000000006067229 */ /* 0x000fe2000000000e */
[----:B------:R-:W-:-:S07]  /*0630*/  VIADD R24, R24, 0x10 ;  /* 0x0000001018187836 */ /* 0x000fce0000000000 */
[----:B------:R-:W-:Y:S01]  /*0640*/  DADD R6, R6, R12 ;  /* 0x0000000006067229 */ /* 0x000fe2000000000c */
[----:B------:R-:W-:-:S07]  /*0650*/  ISETP.NE.AND P0, PT, R24, RZ, PT ;  /* 0x000000ff1800720c */ /* 0x000fce0003f05270 */
[----:B------:R-:W-:Y:S01]  /*0660*/  DADD R6, R6, R10 ;  /* 0x0000000006067229 */ /* 0x000fe2000000000a */
[----:B------:R-:W-:Y:S02]  /*0670*/  VIADD R2, R2, 0x2800 ;  /* 0x0000280002027836 */ /* 0x000fe40000000000 */
[----:B------:R-:W-:-:S05]  /*0680*/  VIADD R25, R25, 0x2800 ;  /* 0x0000280019197836 */ /* 0x000fca0000000000 */
[----:B--2---:R-:W-:-:S08]  /*0690*/  DADD R6, R6, R8 ;  /* 0x0000000006067229 */ /* 0x004fd00000000008 */
[----:B------:R-:W-:Y:S01]  /*06a0*/  DADD R20, R6, R22 ;  /* 0x0000000006147229 */ /* 0x000fe20000000016 */
[----:B------:R-:W-:Y:S10]  /*06b0*/  @P0 BRA `(.L_x_833) ;  /* 0xfffffff800ec0947 */ /* 0x000ff4000383ffff */
[----:B------:R-:W-:Y:S05]  /*06c0*/  BSYNC.RECONVERGENT B3 ;  /* 0x0000000000037941 */ /* 0x000fea0003800200 */
.L_x_832:
[----:B------:R-:W-:-:S07]  /*06d0*/  VIADD R19, R2, 0xffffec00 ;  /* 0xffffec0002137836 */ /* 0x000fce0000000000 */
.L_x_831:
[----:B------:R-:W-:Y:S05]  /*06e0*/  BSYNC.RECONVERGENT B2 ;  /* 0x0000000000027941 */ /* 0x000fea0003800200 */
.L_x_830:
        /* <DEDUP_REMOVED lines=8> */
[----:B------:R-:W-:-:S04]  /*0770*/  VIADD R5, R19, UR4 ;  /* 0x0000000413057c36 */ /* 0x000fc80008000000 */
[C---:B------:R-:W-:Y:S02]  /*0780*/  VIADD R15, R5.reuse, 0x280 ;  /* 0x00000280050f7836 */ /* 0x040fe40000000000 */
[C---:B------:R-:W-:Y:S02]  /*0790*/  VIADD R13, R5.reuse, 0x500 ;  /* 0x00000500050d7836 */ /* 0x040fe40000000000 */
[----:B0-----:R-:W-:-:S04]  /*07a0*/  IMAD.WIDE.U32 R16, R5, 0x8, R22 ;  /* 0x0000000805107825 */ /* 0x001fc800078e0016 */
[--C-:B------:R-:W-:Y:S02]  /*07b0*/  IMAD.WIDE.U32 R14, R15, 0x8, R22.reuse ;  /* 0x000000080f0e7825 */ /* 0x100fe400078e0016 */
[----:B------:R-:W2:Y:S02]  /*07c0*/  LDG.E.64 R16, desc[UR10][R16.64] ;  /* 0x0000000a10107981 */ /* 0x000ea4000c1e1b00 */
[----:B------:R-:W-:Y:S02]  /*07d0*/  IMAD.WIDE.U32 R12, R13, 0x8, R22 ;  /* 0x000000080d0c7825 */ /* 0x000fe400078e0016 */
[----:B------:R-:W3:Y:S02]  /*07e0*/  LDG.E.64 R14, desc[UR10][R14.64] ;  /* 0x0000000a0e0e7981 */ /* 0x000ee4000c1e1b00 */
[C---:B------:R-:W-:Y:S02]  /*07f0*/  VIADD R11, R5.reuse, 0x780 ;  /* 0x00000780050b7836 */ /* 0x040fe40000000000 */
[----:B------:R-:W4:Y:S01]  /*0800*/  LDG.E.64 R12, desc[UR10][R12.64] ;  /* 0x0000000a0c0c7981 */ /* 0x000f22000c1e1b00 */
[----:B------:R-:W-:-:S02]  /*0810*/  VIADD R9, R5, 0xa00 ;  /* 0x00000a0005097836 */ /* 0x000fc40000000000 */
[----:B------:R-:W-:-:S04]  /*0820*/  IMAD.WIDE.U32 R10, R11, 0x8, R22 ;  /* 0x000000080b0a7825 */ /* 0x000fc800078e0016 */
[--C-:B------:R-:W-:Y:S02]  /*0830*/  IMAD.WIDE.U32 R8, R9, 0x8, R22.reuse ;  /* 0x0000000809087825 */ /* 0x100fe400078e0016 */
[----:B------:R-:W4:Y:S02]  /*0840*/  LDG.E.64 R10, desc[UR10][R10.64] ;  /* 0x0000000a0a0a7981 */ /* 0x000f24000c1e1b00 */
[C---:B------:R-:W-:Y:S02]  /*0850*/  VIADD R7, R5.reuse, 0xc80 ;  /* 0x00000c8005077836 */ /* 0x040fe40000000000 */
[----:B------:R-:W4:Y:S01]  /*0860*/  LDG.E.64 R8, desc[UR10][R8.64] ;  /* 0x0000000a08087981 */ /* 0x000f22000c1e1b00 */
[----:B------:R-:W-:Y:S02]  /*0870*/  VIADD R25, R5, 0xf00 ;  /* 0x00000f0005197836 */ /* 0x000fe40000000000 */
[----:B------:R-:W-:-:S04]  /*0880*/  IMAD.WIDE.U32 R6, R7, 0x8, R22 ;  /* 0x0000000807067825 */ /* 0x000fc800078e0016 */
[--C-:B------:R-:W-:Y:S02]  /*0890*/  IMAD.WIDE.U32 R24, R25, 0x8, R22.reuse ;  /* 0x0000000819187825 */ /* 0x100fe400078e0016 */
[----:B------:R-:W4:Y:S02]  /*08a0*/  LDG.E.64 R6, desc[UR10][R6.64] ;  /* 0x0000000a06067981 */ /* 0x000f24000c1e1b00 */
[----:B------:R-:W-:Y:S02]  /*08b0*/  VIADD R5, R5, 0x1180 ;  /* 0x0000118005057836 */ /* 0x000fe40000000000 */
[----:B------:R-:W4:Y:S02]  /*08c0*/  LDG.E.64 R24, desc[UR10][R24.64] ;  /* 0x0000000a18187981 */ /* 0x000f24000c1e1b00 */
[----:B------:R-:W-:-:S06]  /*08d0*/  IMAD.WIDE.U32 R22, R5, 0x8, R22 ;  /* 0x0000000805167825 */ /* 0x000fcc00078e0016 */
        /* <DEDUP_REMOVED lines=10> */
.L_x_835:
[----:B------:R-:W-:Y:S05]  /*0980*/  BSYNC.RECONVERGENT B2 ;  /* 0x0000000000027941 */ /* 0x000fea0003800200 */
.L_x_834:
        /* <DEDUP_REMOVED lines=13> */
[--C-:B------:R-:W-:Y:S02]  /*0a60*/  IMAD.WIDE.U32 R12, R13, 0x8, R8.reuse ;  /* 0x000000080d0c7825 */ /* 0x100fe400078e0008 */
[----:B------:R-:W3:Y:S02]  /*0a70*/  LDG.E.64 R10, desc[UR10][R10.64] ;  /* 0x0000000a0a0a7981 */ /* 0x000ee4000c1e1b00 */
        /* <DEDUP_REMOVED lines=8> */
[----:B------:R-:W-:-:S11]  /*0b00*/  DADD R20, R20, R8 ;  /* 0x0000000014147229 */ /* 0x000fd60000000008 */
.L_x_837:
[----:B------:R-:W-:Y:S05]  /*0b10*/  BSYNC.RECONVERGENT B2 ;  /* 0x0000000000027941 */ /* 0x000fea0003800200 */
.L_x_836:
[----:B------:R-:W-:Y:S05]  /*0b20*/  @!P1 BRA `(.L_x_829) ;  /* 0x0000000000289947 */ /* 0x000fea0003800000 */
[----:B------:R-:W0:Y:S01]  /*0b30*/  LDC.64 R6, c[0x0][0x380] ;  /* 0x0000e000ff067b82 */ /* 0x000e220000000a00 */
[----:B------:R-:W-:Y:S02]  /*0b40*/  VIADD R9, R19, UR4 ;  /* 0x0000000413097c36 */ /* 0x000fe40008000000 */
[----:B------:R-:W-:-:S07]  /*0b50*/  IMAD.MOV R2, RZ, RZ, -R4 ;  /* 0x000000ffff027224 */ /* 0x000fce00078e0a04 */
.L_x_838:
[----:B0-----:R-:W-:-:S06]  /*0b60*/  IMAD.WIDE.U32 R4, R9, 0x8, R6 ;  /* 0x0000000809047825 */ /* 0x001fcc00078e0006 */
[----:B------:R-:W2:Y:S01]  /*0b70*/  LDG.E.64 R4, desc[UR10][R4.64] ;  /* 0x0000000a04047981 */ /* 0x000ea2000c1e1b00 */
[----:B------:R-:W-:Y:S02]  /*0b80*/  VIADD R2, R2, 0x1 ;  /* 0x0000000102027836 */ /* 0x000fe40000000000 */
[----:B------:R-:W-:-:S03]  /*0b90*/  VIADD R9, R9, 0x280 ;  /* 0x0000028009097836 */ /* 0x000fc60000000000 */
[----:B------:R-:W-:Y:S01]  /*0ba0*/  ISETP.NE.AND P0, PT, R2, RZ, PT ;  /* 0x000000ff0200720c */ /* 0x000fe20003f05270 */
[----:B--2--5:R-:W-:-:S12]  /*0bb0*/  DADD R20, R4, R20 ;  /* 0x0000000004147229 */ /* 0x024fd80000000014 */
[----:B------:R-:W-:Y:S05]  /*0bc0*/  @P0 BRA `(.L_x_838) ;  /* 0xfffffffc00e40947 */ /* 0x000fea000383ffff */
.L_x_829:
[----:B------:R-:W-:Y:S05]  /*0bd0*/  BSYNC.RECONVERGENT B1 ;  /* 0x0000000000017941 */ /* 0x000fea0003800200 */
.L_x_828:
[----:B------:R-:W-:-:S13]  /*0be0*/  ISETP.GE.U32.AND P0, PT, R0, 0x280, PT ;  /* 0x000002800000780c */ /* 0x000fda0003f06070 */
        /* <DEDUP_REMOVED lines=50> */
[----:B------:R-:W1:Y:S05]  /*0f10*/  LDS.128 R4, [UR4+0x50] ;  /* 0x00005004ff047984 */ /* 0x000e6a0008000c00 */
[----:B------:R-:W-:-:S08]  /*0f20*/  DADD R16, R16, R18 ;  /* 0x0000000010107229 */ /* 0x000fd00000000012 */
[----:B--2---:R-:W-:-:S08]  /*0f30*/  DADD R12, R16, R12 ;  /* 0x00000000100c7229 */ /* 0x004fd0000000000c */
[----:B------:R-:W-:Y:S02]  /*0f40*/  DADD R2, R12, R14 ;  /* 0x000000000c027229 */ /* 0x000fe4000000000e */
[----:B------:R-:W2:Y:S06]  /*0f50*/  LDS.128 R12, [UR4+0x60] ;  /* 0x00006004ff0c7984 */ /* 0x000eac0008000c00 */
[----:B0-----:R-:W-:-:S08]  /*0f60*/  DADD R2, R2, R8 ;  /* 0x0000000002027229 */ /* 0x001fd00000000008 */
[----:B------:R-:W-:Y:S01]  /*0f70*/  DADD R2, R2, R10 ;  /* 0x0000000002027229 */ /* 0x000fe2000000000a */
[----:B------:R-:W0:Y:S07]  /*0f80*/  LDS.128 R8, [UR4+0x70] ;  /* 0x00007004ff087984 */ /* 0x000e2e0008000c00 */
        /* <DEDUP_REMOVED lines=16> */
[----:B-1----:R-:W-:Y:S01]  /*1090*/  DADD R4, R2, R4 ;  /* 0x0000000002047229 */ /* 0x002fe20000000004 */
[----:B------:R-:W-:Y:S10]  /*10a0*/  BRA `(.L_x_840) ;  /* 0x0000001c00307947 */ /* 0x000ff40003800000 */
.L_x_839:
[----:B------:R-:W-:-:S04]  /*10b0*/  LOP3.LUT R2, R3, 0x3e0, RZ, 0xc0, !PT ;  /* 0x000003e003027812 */ /* 0x000fc800078ec0ff */
[----:B------:R-:W-:Y:S01]  /*10c0*/  LOP3.LUT R7, RZ, R2, RZ, 0x33, !PT ;  /* 0x00000002ff077212 */ /* 0x000fe200078e33ff */
[----:B------:R-:W-:Y:S02]  /*10d0*/  VIADD R5, R2, 0x20 ;  /* 0x0000002002057836 */ /* 0x000fe40000000000 */
[----:B------:R-:W0:Y:S02]  /*10e0*/  S2R R2, SR_LANEID ;  /* 0x0000000000027919 */ /* 0x000e240000000000 */
[----:B------:R-:W-:Y:S01]  /*10f0*/  IMAD.IADD R7, R0, 0x1, R7 ;  /* 0x0000000100077824 */ /* 0x000fe200078e0207 */
[----:B------:R-:W-:-:S04]  /*1100*/  ISETP.GT.U32.AND P0, PT, R5, R0, PT ;  /* 0x000000000500720c */ /* 0x000fc80003f04070 */
[----:B------:R-:W-:-:S05]  /*1110*/  SEL R7, R7, 0x1f, P0 ;  /* 0x0000001f07077807 */ /* 0x000fca0000000000 */
[----:B-----5:R-:W-:Y:S04]  /*1120*/  SHFL.DOWN PT, R4, R20, 0x1, R7 ;  /* 0x0820000014047989 */ /* 0x020fe800000e0007 */
[----:B------:R-:W1:Y:S01]  /*1130*/  SHFL.DOWN PT, R5, R21, 0x1, R7 ;  /* 0x0820000015057989 */ /* 0x000e6200000e0007 */
[C---:B0-----:R-:W-:Y:S01]  /*1140*/  ISETP.GE.AND P0, PT, R2.reuse, R7, PT ;  /* 0x000000070200720c */ /* 0x041fe20003f06270 */
[----:B------:R-:W-:Y:S01]  /*1150*/  VIADD R6, R2, 0x2 ;  /* 0x0000000202067836 */ /* 0x000fe20000000000 */
[----:B-1----:R-:W-:-:S10]  /*1160*/  DADD R4, R4, R20 ;  /* 0x0000000004047229 */ /* 0x002fd40000000014 */
        /* <DEDUP_REMOVED lines=11> */
[----:B------:R-:W-:-:S03]  /*1220*/  VIADD R6, R2, 0x8 ;  /* 0x0000000802067836 */ /* 0x000fc60000000000 */
[----:B------:R-:W0:Y:S02]  /*1230*/  SHFL.DOWN PT, R5, R11, 0x4, R7 ;  /* 0x088000000b057989 */ /* 0x000e2400000e0007 */
[----:B------:R-:W-:Y:S01]  /*1240*/  ISETP.GT.AND P1, PT, R6, R7, PT ;  /* 0x000000070600720c */ /* 0x000fe20003f24270 */
[----:B0-----:R-:W-:-:S10]  /*1250*/  DADD R4, R4, R10 ;  /* 0x0000000004047229 */ /* 0x001fd4000000000a */
[----:B------:R-:W-:Y:S02]  /*1260*/  FSEL R8, R10, R4, P0 ;  /* 0x000000040a087208 */ /* 0x000fe40000000000 */
[----:B------:R-:W-:Y:S02]  /*1270*/  FSEL R9, R11, R5, P0 ;  /* 0x000000050b097208 */ /* 0x000fe40000000000 */
[C---:B------:R-:W-:Y:S01]  /*1280*/  ISETP.NE.AND P0, PT, R2.reuse, RZ, PT ;  /* 0x000000ff0200720c */ /* 0x040fe20003f05270 */
[----:B------:R-:W-:Y:S01]  /*1290*/  SHFL.DOWN PT, R4, R8, 0x8, R7 ;  /* 0x0900000008047989 */ /* 0x000fe200000e0007 */
[----:B------:R-:W-:-:S03]  /*12a0*/  VIADD R2, R2, 0x10 ;  /* 0x0000001002027836 */ /* 0x000fc60000000000 */
[----:B------:R-:W0:Y:S08]  /*12b0*/  SHFL.DOWN PT, R5, R9, 0x8, R7 ;  /* 0x0900000009057989 */ /* 0x000e3000000e0007 */
[----:B------:R-:W1:Y:S01]  /*12c0*/  @!P0 S2R R13, SR_CgaCtaId ;  /* 0x00000000000d8919 */ /* 0x000e620000008800 */
[----:B------:R-:W-:-:S04]  /*12d0*/  @!P0 SHF.R.U32.HI R6, RZ, 0x2, R3 ;  /* 0x00000002ff068819 */ /* 0x000fc80000011603 */
[----:B------:R-:W-:Y:S01]  /*12e0*/  @!P0 LOP3.LUT R6, R6, 0xf8, RZ, 0xc0, !PT ;  /* 0x000000f806068812 */ /* 0x000fe200078ec0ff */
        /* <DEDUP_REMOVED lines=18> */
[----:B------:R-:W-:Y:S01]  /*1410*/  ISETP.GT.U32.AND P1, PT, R0, 0x20, PT ;  /* 0x000000200000780c */ /* 0x000fe20003f24070 */
[----:B0-----:R-:W-:-:S09]  /*1420*/  ULEA UR4, UR5, UR4, 0x18 ;  /* 0x0000000405047291 */ /* 0x001fd2000f8ec0ff */
[----:B------:R-:W0:Y:S04]  /*1430*/  LDS.128 R12, [UR4+0x20] ;  /* 0x00002004ff0c7984 */ /* 0x000e280008000c00 */
[----:B------:R-:W1:Y:S01]  /*1440*/  LDS.128 R8, [UR4+0x30] ;  /* 0x00003004ff087984 */ /* 0x000e620008000c00 */
[----:B0-----:R-:W-:-:S10]  /*1450*/  DADD R12, R4, R12 ;  /* 0x00000000040c7229 */ /* 0x001fd4000000000c */
[----:B------:R-:W-:Y:S02]  /*1460*/  FSEL R2, R12, R4, P1 ;  /* 0x000000040c027208 */ /* 0x000fe40000800000 */
[----:B------:R-:W-:Y:S02]  /*1470*/  FSEL R3, R13, R5, P1 ;  /* 0x000000050d037208 */ /* 0x000fe40000800000 */
[----:B------:R-:W-:Y:S01]  /*1480*/  ISETP.GT.U32.AND P1, PT, R0, 0x40, PT ;  /* 0x000000400000780c */ /* 0x000fe20003f24070 */
[----:B------:R-:W0:Y:S03]  /*1490*/  LDS.128 R4, [UR4+0x40] ;  /* 0x00004004ff047984 */ /* 0x000e260008000c00 */
[----:B------:R-:W-:-:S10]  /*14a0*/  DADD R14, R2, R14 ;  /* 0x00000000020e7229 */ /* 0x000fd4000000000e */
[----:B------:R-:W-:Y:S02]  /*14b0*/  FSEL R2, R14, R2, P1 ;  /* 0x000000020e027208 */ /* 0x000fe40000800000 */
[----:B------:R-:W-:Y:S02]  /*14c0*/  FSEL R3, R15, R3, P1 ;  /* 0x000000030f037208 */ /* 0x000fe40000800000 */
[----:B------:R-:W-:-:S04]  /*14d0*/  ISETP.GT.U32.AND P1, PT, R0, 0x60, PT ;  /* 0x000000600000780c */ /* 0x000fc80003f24070 */
[----:B-1----:R-:W-:-:S10]  /*14e0*/  DADD R8, R8, R2 ;  /* 0x0000000008087229 */ /* 0x002fd40000000002 */
[----:B------:R-:W-:Y:S02]  /*14f0*/  FSEL R2, R8, R2, P1 ;  /* 0x0000000208027208 */ /* 0x000fe40000800000 */
[----:B------:R-:W-:Y:S02]  /*1500*/  FSEL R3, R9, R3, P1 ;  /* 0x0000000309037208 */ /* 0x000fe40000800000 */
[----:B------:R-:W-:-:S04]  /*1510*/  ISETP.GT.U32.AND P1, PT, R0, 0x80, PT ;  /* 0x000000800000780c */ /* 0x000fc80003f24070 */
[----:B------:R-:W-:-:S10]  /*1520*/  DADD R10, R2, R10 ;  /* 0x00000000020a7229 */ /* 0x000fd4000000000a */
[----:B------:R-:W-:Y:S02]  /*1530*/  FSEL R2, R10, R2, P1 ;  /* 0x000000020a027208 */ /* 0x000fe40000800000 */
[----:B------:R-:W-:Y:S02]  /*1540*/  FSEL R3, R11, R3, P1 ;  /* 0x000000030b037208 */ /* 0x000fe40000800000 */
[----:B------:R-:W1:Y:S01]  /*1550*/  LDS.128 R8, [UR4+0x50] ;  /* 0x00005004ff087984 */ /* 0x000e620008000c00 */
[----:B------:R-:W-:-:S03]  /*1560*/  ISETP.GT.U32.AND P1, PT, R0, 0xa0, PT ;  /* 0x000000a00000780c */ /* 0x000fc60003f24070 */
[----:B0-----:R-:W-:-:S10]  /*1570*/  DADD R4, R4, R2 ;  /* 0x0000000004047229 */ /* 0x001fd40000000002 */
[----:B------:R-:W-:Y:S02]  /*1580*/  FSEL R2, R4, R2, P1 ;  /* 0x0000000204027208 */ /* 0x000fe40000800000 */
[----:B------:R-:W-:Y:S02]  /*1590*/  FSEL R3, R5, R3, P1 ;  /* 0x0000000305037208 */ /* 0x000fe40000800000 */
[----:B------:R-:W-:-:S04]  /*15a0*/  ISETP.GT.U32.AND P1, PT, R0, 0xc0, PT ;  /* 0x000000c00000780c */ /* 0x000fc80003f24070 */
[----:B------:R-:W-:-:S10]  /*15b0*/  DADD R6, R2, R6 ;  /* 0x0000000002067229 */ /* 0x000fd40000000006 */
[----:B------:R-:W-:Y:S02]  /*15c0*/  FSEL R2, R6, R2, P1 ;  /* 0x0000000206027208 */ /* 0x000fe40000800000 */
[----:B------:R-:W-:Y:S02]  /*15d0*/  FSEL R3, R7, R3, P1 ;  /* 0x0000000307037208 */ /* 0x000fe40000800000 */
[----:B------:R-:W0:Y:S01]  /*15e0*/  LDS.128 R4, [UR4+0x60] ;  /* 0x00006004ff047984 */ /* 0x000e220008000c00 */
[----:B------:R-:W-:-:S03]  /*15f0*/  ISETP.GT.U32.AND P1, PT, R0, 0xe0, PT ;  /* 0x000000e00000780c */ /* 0x000fc60003f24070 */
        /* <DEDUP_REMOVED lines=43> */
[----:B------:R-:W1:Y:S01]  /*18b0*/  LDS.64 R2, [UR4+0xb0] ;  /* 0x0000b004ff027984 */ /* 0x000e620008000a00 */
        /* <DEDUP_REMOVED lines=8> */
[----:B------:R-:W-:-:S04]  /*1940*/  ISETP.GT.U32.AND P1, PT, R0, 0x260, PT ;  /* 0x000002600000780c */ /* 0x000fc80003f24070 */
[----:B-1----:R-:W-:-:S10]  /*1950*/  DADD R2, R2, R4 ;  /* 0x0000000002027229 */ /* 0x002fd40000000004 */
[----:B------:R-:W-:Y:S02]  /*1960*/  FSEL R4, R2, R4, P1 ;  /* 0x0000000402047208 */ /* 0x000fe40000800000 */
[----:B------:R-:W-:Y:S01]  /*1970*/  FSEL R5, R3, R5, P1 ;  /* 0x0000000503057208 */ /* 0x000fe20000800000 */
[----:B------:R-:W-:Y:S06]  /*1980*/  BRA `(.L_x_840) ;  /* 0x0000001000f87947 */ /* 0x000fec0003800000 */
.L_x_825:
[----:B------:R-:W0:Y:S01]  /*1990*/  S2R R5, SR_TID.X ;  /* 0x0000000000057919 */ /* 0x000e220000002100 */
[----:B------:R-:W1:Y:S02]  /*19a0*/  LDCU.64 UR6, c[0x0][0x380] ;  /* 0x00007000ff0677ac */ /* 0x000e640008000a00 */
[----:B-1----:R-:W-:Y:S02]  /*19b0*/  IMAD.U32 R6, RZ, RZ, UR6 ;  /* 0x00000006ff067e24 */ /* 0x002fe4000f8e00ff */
[----:B------:R-:W-:Y:S01]  /*19c0*/  IMAD.U32 R7, RZ, RZ, UR7 ;  /* 0x00000007ff077e24 */ /* 0x000fe2000f8e00ff */
[----:B0-----:R-:W-:-:S05]  /*19d0*/  IADD3 R21, PT, PT, R5, UR4, RZ ;  /* 0x0000000405157c10 */ /* 0x001fca000fffe0ff */
[----:B------:R-:W-:-:S05]  /*19e0*/  IMAD.WIDE.U32 R20, R21, 0x8, R6 ;  /* 0x0000000815147825 */ /* 0x000fca00078e0006 */
[----:B------:R-:W2:Y:S04]  /*19f0*/  LDG.E.64 R14, desc[UR10][R20.64] ;  /* 0x0000000a140e7981 */ /* 0x000ea8000c1e1b00 */
[----:B------:R-:W2:Y:S04]  /*1a00*/  LDG.E.64 R16, desc[UR10][R20.64+0x1400] ;  /* 0x0014000a14107981 */ /* 0x000ea8000c1e1b00 */
[----:B------:R-:W3:Y:S04]  /*1a10*/  LDG.E.64 R18, desc[UR10][R20.64+0x2800] ;  /* 0x0028000a14127981 */ /* 0x000ee8000c1e1b00 */
[----:B------:R-:W4:Y:S04]  /*1a20*/  LDG.E.64 R12, desc[UR10][R20.64+0x3c00] ;  /* 0x003c000a140c7981 */ /* 0x000f28000c1e1b00 */
[----:B------:R-:W5:Y:S04]  /*1a30*/  LDG.E.64 R10, desc[UR10][R20.64+0x5000] ;  /* 0x0050000a140a7981 */ /* 0x000f68000c1e1b00 */
[----:B------:R-:W5:Y:S04]  /*1a40*/  LDG.E.64 R8, desc[UR10][R20.64+0x6400] ;  /* 0x0064000a14087981 */ /* 0x000f68000c1e1b00 */
[----:B------:R-:W5:Y:S04]  /*1a50*/  LDG.E.64 R2, desc[UR10][R20.64+0x7800] ;  /* 0x0078000a14027981 */ /* 0x000f68000c1e1b00 */
[----:B------:R-:W5:Y:S01]  /*1a60*/  LDG.E.64 R28, desc[UR10][R20.64+0x8c00] ;  /* 0x008c000a141c7981 */ /* 0x000f62000c1e1b00 */
[----:B------:R-:W-:Y:S01]  /*1a70*/  ISETP.GE.U32.AND P0, PT, R0, UR8, PT ;  /* 0x0000000800007c0c */ /* 0x000fe2000bf06070 */
[----:B--2---:R-:W-:-:S08]  /*1a80*/  DADD R14, R14, R16 ;  /* 0x000000000e0e7229 */ /* 0x004fd00000000010 */
[----:B---3--:R-:W-:-:S08]  /*1a90*/  DADD R14, R18, R14 ;  /* 0x00000000120e7229 */ /* 0x008fd0000000000e */
[----:B----4-:R-:W-:-:S08]  /*1aa0*/  DADD R12, R12, R14 ;  /* 0x000000000c0c7229 */ /* 0x010fd0000000000e */
[----:B-----5:R-:W-:-:S08]  /*1ab0*/  DADD R10, R10, R12 ;  /* 0x000000000a0a7229 */ /* 0x020fd0000000000c */
[----:B------:R-:W-:-:S08]  /*1ac0*/  DADD R8, R8, R10 ;  /* 0x0000000008087229 */ /* 0x000fd0000000000a */
[----:B------:R-:W-:-:S08]  /*1ad0*/  DADD R2, R2, R8 ;  /* 0x0000000002027229 */ /* 0x000fd00000000008 */
[----:B------:R-:W-:Y:S01]  /*1ae0*/  DADD R28, R28, R2 ;  /* 0x000000001c1c7229 */ /* 0x000fe20000000002 */
[----:B------:R-:W-:Y:S10]  /*1af0*/  @!P0 BRA `(.L_x_841) ;  /* 0x0000000c00708947 */ /* 0x000ff40003800000 */
[----:B------:R-:W-:Y:S01]  /*1b00*/  UIMAD UR12, UR13, 0x1400, UR4 ;  /* 0x000014000d0c78a4 */ /* 0x000fe2000f8e0204 */
[----:B------:R-:W-:Y:S01]  /*1b10*/  VIADD R0, R4, 0xffffec00 ;  /* 0xffffec0004007836 */ /* 0x000fe20000000000 */
[----:B------:R-:W-:Y:S01]  /*1b20*/  UIADD3 UR5, UPT, UPT, UR9, UR13, URZ ;  /* 0x0000000d09057290 */ /* 0x000fe2000fffe0ff */
[----:B------:R-:W-:-:S03]  /*1b30*/  LOP3.LUT R3, RZ, R5, RZ, 0x33, !PT ;  /* 0x00000005ff037212 */ /* 0x000fc600078e33ff */
[----:B------:R-:W-:Y:S01]  /*1b40*/  ISETP.LT.U32.AND P0, PT, R0, UR12, PT ;  /* 0x0000000c00007c0c */ /* 0x000fe2000bf01070 */
[----:B------:R-:W-:Y:S01]  /*1b50*/  UIMAD UR5, UR5, 0x1400, URZ ;  /* 0x00001400050578a4 */ /* 0x000fe2000f8e02ff */
[----:B------:R-:W-:-:S05]  /*1b60*/  IADD3 R3, PT, PT, R4, -UR8, R3 ;  /* 0x8000000804037c10 */ /* 0x000fca000fffe003 */
[----:B------:R-:W-:Y:S01]  /*1b70*/  IMAD.U32 R8, RZ, RZ, UR5 ;  /* 0x00000005ff087e24 */ /* 0x000fe2000f8e00ff */
[----:B------:R-:W-:Y:S01]  /*1b80*/  UMOV UR6, UR5 ;  /* 0x0000000500067c82 */ /* 0x000fe20008000000 */
[----:B------:R-:W-:Y:S01]  /*1b90*/  VIADD R2, R3, -UR4 ;  /* 0x8000000403027c36 */ /* 0x000fe20008000000 */
[----:B------:R-:W-:Y:S02]  /*1ba0*/  UMOV UR4, URZ ;  /* 0x000000ff00047c82 */ /* 0x000fe40008000000 */
[----:B------:R-:W-:Y:S01]  /*1bb0*/  IADD3 R5, PT, PT, R8, 0x1400, R5 ;  /* 0x0000140008057810 */ /* 0x000fe20007ffe005 */
[----:B------:R-:W-:Y:S06]  /*1bc0*/  @P0 BRA `(.L_x_842) ;  /* 0x0000000000840947 */ /* 0x000fec0003800000 */
[----:B------:R-:W0:Y:S01]  /*1bd0*/  LDC R4, c[0x0][0x3a8] ;  /* 0x0000ea00ff047b82 */ /* 0x000e220000000800 */
[----:B------:R-:W1:Y:S07]  /*1be0*/  LDCU UR7, c[0x0][0x3ac] ;  /* 0x00007580ff0777ac */ /* 0x000e6e0008000800 */
[----:B------:R-:W2:Y:S02]  /*1bf0*/  LDC.64 R6, c[0x0][0x380] ;  /* 0x0000e000ff067b82 */ /* 0x000ea40000000a00 */
.L_x_843:
[----:B------:R-:W3:Y:S02]  /*1c00*/  S2R R25, SR_TID.X ;  /* 0x0000000000197919 */ /* 0x000ee40000002100 */
[----:B---3--:R-:W-:-:S04]  /*1c10*/  VIADD R25, R25, UR12 ;  /* 0x0000000c19197c36 */ /* 0x008fc80008000000 */
[----:B--2---:R-:W-:-:S05]  /*1c20*/  IMAD.WIDE.U32 R24, R25, 0x8, R6 ;  /* 0x0000000819187825 */ /* 0x004fca00078e0006 */
        /* <DEDUP_REMOVED lines=8> */
[----:B0-----:R-:W-:-:S05]  /*1cb0*/  VIADD R3, R4, -UR12 ;  /* 0x8000000c04037c36 */ /* 0x001fca0008000000 */
[----:B------:R-:W-:Y:S01]  /*1cc0*/  ISETP.GE.U32.AND P0, PT, R3, UR8, PT ;  /* 0x0000000803007c0c */ /* 0x000fe2000bf06070 */
        /* <DEDUP_REMOVED lines=8> */
[----:B------:R-:W-:Y:S10]  /*1d50*/  @!P0 BRA `(.L_x_841) ;  /* 0x0000000800d88947 */ /* 0x000ff40003800000 */
[----:B-1----:R-:W-:Y:S01]  /*1d60*/  UMOV UR13, UR7 ;  /* 0x00000007000d7c82 */ /* 0x002fe20008000000 */
[----:B------:R-:W-:Y:S01]  /*1d70*/  UIADD3 UR4, UPT, UPT, UR4, 0x1, URZ ;  /* 0x0000000104047890 */ /* 0x000fe2000fffe0ff */
[----:B------:R-:W-:Y:S01]  /*1d80*/  VIADD R2, R2, -UR8 ;  /* 0x8000000802027c36 */ /* 0x000fe20008000000 */
[----:B------:R-:W-:Y:S01]  /*1d90*/  UIMAD UR12, UR13, 0x1400, UR12 ;  /* 0x000014000d0c78a4 */ /* 0x000fe2000f8e020c */
[----:B------:R-:W-:Y:S01]  /*1da0*/  VIADD R5, R5, UR8 ;  /* 0x0000000805057c36 */ /* 0x000fe20008000000 */
[----:B------:R-:W-:-:S04]  /*1db0*/  UIADD3 UR6, UPT, UPT, UR8, UR6, URZ ;  /* 0x0000000608067290 */ /* 0x000fc8000fffe0ff */
[----:B------:R-:W-:-:S13]  /*1dc0*/  ISETP.LT.U32.AND P0, PT, R0, UR12, PT ;  /* 0x0000000c00007c0c */ /* 0x000fda000bf01070 */
[----:B------:R-:W-:Y:S05]  /*1dd0*/  @!P0 BRA `(.L_x_843) ;  /* 0xfffffffc00888947 */ /* 0x000fea000383ffff */
.L_x_842:
[----:B------:R-:W0:Y:S01]  /*1de0*/  S2R R9, SR_TID.X ;  /* 0x0000000000097919 */ /* 0x000e220000002100 */
[----:B------:R-:W-:Y:S01]  /*1df0*/  VIADD R0, R4, -UR12 ;  /* 0x8000000c04007c36 */ /* 0x000fe20008000000 */
[----:B------:R-:W-:Y:S04]  /*1e00*/  BSSY.RECONVERGENT B1, `(.L_x_841) ;  /* 0x00000ab000017945 */ /* 0x000fe80003800200 */
[----:B0-----:R-:W-:-:S04]  /*1e10*/  ISETP.GE.AND P0, PT, R9, R0, PT ;  /* 0x000000000900720c */ /* 0x001fc80003f06270 */
[----:B------:R-:W-:-:S13]  /*1e20*/  ISETP.LE.U32.OR P0, PT, R4, UR12, P0 ;  /* 0x0000000c04007c0c */ /* 0x000fda0008703470 */
[----:B------:R-:W-:Y:S05]  /*1e30*/  @P0 BRA `(.L_x_844) ;  /* 0x00000008009c0947 */ /* 0x000fea0003800000 */
[----:B------:R-:W-:Y:S01]  /*1e40*/  UIMAD UR7, UR4, UR13, URZ ;  /* 0x0000000d040772a4 */ /* 0x000fe2000f8e02ff */
[----:B------:R-:W-:Y:S01]  /*1e50*/  LOP3.LUT R3, RZ, R9, RZ, 0x33, !PT ;  /* 0x00000009ff037212 */ /* 0x000fe200078e33ff */
[----:B------:R-:W-:Y:S01]  /*1e60*/  BSSY.RECONVERGENT B2, `(.L_x_845) ;  /* 0x0000056000027945 */ /* 0x000fe20003800200 */
[----:B------:R-:W-:Y:S02]  /*1e70*/  IMAD.MOV.U32 R0, RZ, RZ, R9 ;  /* 0x000000ffff007224 */ /* 0x000fe400078e0009 */
[----:B------:R-:W-:Y:S01]  /*1e80*/  IADD3 R4, PT, PT, R4, -UR5, R3 ;  /* 0x8000000504047c10 */ /* 0x000fe2000fffe003 */
[----:B------:R-:W-:-:S04]  /*1e90*/  IMAD.U32 R3, RZ, RZ, UR7 ;  /* 0x00000007ff037e24 */ /* 0x000fc8000f8e00ff */
[----:B------:R-:W-:-:S04]  /*1ea0*/  IMAD R4, R3, -0x1400, R4 ;  /* 0xffffec0003047824 */ /* 0x000fc800078e0204 */
[C---:B------:R-:W-:Y:S01]  /*1eb0*/  IMAD.HI.U32 R3, R4.reuse, -0x33333333, RZ ;  /* 0xcccccccd04037827 */ /* 0x040fe200078e00ff */
[----:B------:R-:W-:-:S04]  /*1ec0*/  ISETP.GE.U32.AND P0, PT, R4, 0x2580, PT ;  /* 0x000025800400780c */ /* 0x000fc80003f06070 */
[----:B------:R-:W-:-:S04]  /*1ed0*/  LEA.HI R3, R3, 0x1, RZ, 0x17 ;  /* 0x0000000103037811 */ /* 0x000fc800078fb8ff */
[----:B------:R-:W-:-:S05]  /*1ee0*/  LOP3.LUT R4, R3, 0xf, RZ, 0xc0, !PT ;  /* 0x0000000f03047812 */ /* 0x000fca00078ec0ff */
[----:B------:R-:W-:Y:S05]  /*1ef0*/  @!P0 BRA `(.L_x_846) ;  /* 0x0000000400308947 */ /* 0x000fea0003800000 */
[----:B------:R-:W-:Y:S01]  /*1f00*/  IMAD.HI.U32 R0, R2, -0x33333333, RZ ;  /* 0xcccccccd02007827 */ /* 0x000fe200078e00ff */
[----:B------:R-:W-:Y:S04]  /*1f10*/  BSSY.RECONVERGENT B3, `(.L_x_847) ;  /* 0x0000049000037945 */ /* 0x000fe80003800200 */
[----:B------:R-:W-:-:S04]  /*1f20*/  LEA.HI R0, R0, 0x1, RZ, 0x17 ;  /* 0x0000000100007811 */ /* 0x000fc800078fb8ff */
[----:B------:R-:W-:Y:S02]  /*1f30*/  LOP3.LUT R26, R0, 0xfffff0, RZ, 0xc0, !PT ;  /* 0x00fffff0001a7812 */ /* 0x000fe400078ec0ff */
[----:B------:R-:W-:-:S03]  /*1f40*/  LOP3.LUT R0, R9, 0x1400, RZ, 0xfc, !PT ;  /* 0x0000140009007812 */ /* 0x000fc600078efcff */
[----:B------:R-:W-:-:S07]  /*1f50*/  IMAD.MOV R26, RZ, RZ, -R26 ;  /* 0x000000ffff1a7224 */ /* 0x000fce00078e0a1a */
.L_x_848:
[C---:B------:R-:W-:Y:S02]  /*1f60*/  VIADD R23, R5.reuse, 0xffffec00 ;  /* 0xffffec0005177836 */ /* 0x040fe40000000000 */
[----:B------:R-:W-:Y:S02]  /*1f70*/  VIADD R19, R5, 0xffffee80 ;  /* 0xffffee8005137836 */ /* 0x000fe40000000000 */
[----:B------:R-:W-:-:S04]  /*1f80*/  IMAD.WIDE.U32 R22, R23, 0x8, R6 ;  /* 0x0000000817167825 */ /* 0x000fc800078e0006 */
[--C-:B------:R-:W-:Y:S02]  /*1f90*/  IMAD.WIDE.U32 R18, R19, 0x8, R6.reuse ;  /* 0x0000000813127825 */ /* 0x100fe400078e0006 */
[----:B------:R-:W2:Y:S02]  /*1fa0*/  LDG.E.64 R22, desc[UR10][R22.64] ;  /* 0x0000000a16167981 */ /* 0x000ea4000c1e1b00 */
[C---:B------:R-:W-:Y:S02]  /*1fb0*/  VIADD R17, R5.reuse, 0xfffff100 ;  /* 0xfffff10005117836 */ /* 0x040fe40000000000 */
[----:B------:R-:W3:Y:S01]  /*1fc0*/  LDG.E.64 R18, desc[UR10][R18.64] ;  /* 0x0000000a12127981 */ /* 0x000ee2000c1e1b00 */
[----:B------:R-:W-:Y:S02]  /*1fd0*/  VIADD R15, R5, 0xfffff380 ;  /* 0xfffff380050f7836 */ /* 0x000fe40000000000 */
[----:B------:R-:W-:-:S04]  /*1fe0*/  IMAD.WIDE.U32 R16, R17, 0x8, R6 ;  /* 0x0000000811107825 */ /* 0x000fc800078e0006 */
[--C-:B------:R-:W-:Y:S02]  /*1ff0*/  IMAD.WIDE.U32 R14, R15, 0x8, R6.reuse ;  /* 0x000000080f0e7825 */ /* 0x100fe400078e0006 */
[----:B------:R-:W4:Y:S02]  /*2000*/  LDG.E.64 R16, desc[UR10][R16.64] ;  /* 0x0000000a10107981 */ /* 0x000f24000c1e1b00 */
[C---:B------:R-:W-:Y:S02]  /*2010*/  VIADD R13, R5.reuse, 0xfffff600 ;  /* 0xfffff600050d7836 */ /* 0x040fe40000000000 */
[----:B------:R-:W5:Y:S01]  /*2020*/  LDG.E.64 R14, desc[UR10][R14.64] ;  /* 0x0000000a0e0e7981 */ /* 0x000f62000c1e1b00 */
[----:B------:R-:W-:Y:S02]  /*2030*/  VIADD R11, R5, 0xfffff880 ;  /* 0xfffff880050b7836 */ /* 0x000fe40000000000 */
[----:B------:R-:W-:-:S04]  /*2040*/  IMAD.WIDE.U32 R12, R13, 0x8, R6 ;  /* 0x000000080d0c7825 */ /* 0x000fc800078e0006 */
[--C-:B------:R-:W-:Y:S02]  /*2050*/  IMAD.WIDE.U32 R10, R11, 0x8, R6.reuse ;  /* 0x000000080b0a7825 */ /* 0x100fe400078e0006 */
[----:B------:R-:W5:Y:S02]  /*2060*/  LDG.E.64 R12, desc[UR10][R12.64] ;  /* 0x0000000a0c0c7981 */ /* 0x000f64000c1e1b00 */
[C---:B------:R-:W-:Y:S02]  /*2070*/  VIADD R9, R5.reuse, 0xfffffb00 ;  /* 0xfffffb0005097836 */ /* 0x040fe40000000000 */
[----:B------:R-:W5:Y:S01]  /*2080*/  LDG.E.64 R10, desc[UR10][R10.64] ;  /* 0x0000000a0a0a7981 */ /* 0x000f62000c1e1b00 */
[----:B------:R-:W-:Y:S02]  /*2090*/  VIADD R21, R5, 0xfffffd80 ;  /* 0xfffffd8005157836 */ /* 0x000fe40000000000 */
[----:B------:R-:W-:-:S04]  /*20a0*/  IMAD.WIDE.U32 R8, R9, 0x8, R6 ;  /* 0x0000000809087825 */ /* 0x000fc800078e0006 */
[----:B------:R-:W-:Y:S02]  /*20b0*/  IMAD.WIDE.U32 R20, R21, 0x8, R6 ;  /* 0x0000000815147825 */ /* 0x000fe400078e0006 */
[----:B------:R-:W5:Y:S04]  /*20c0*/  LDG.E.64 R8, desc[UR10][R8.64] ;  /* 0x0000000a08087981 */ /* 0x000f68000c1e1b00 */
[----:B------:R-:W5:Y:S01]  /*20d0*/  LDG.E.64 R20, desc[UR10][R20.64] ;  /* 0x0000000a14147981 */ /* 0x000f62000c1e1b00 */
[----:B------:R-:W-:Y:S01]  /*20e0*/  VIADD R25, R5, 0x280 ;  /* 0x0000028005197836 */ /* 0x000fe20000000000 */
[----:B--2---:R-:W-:-:S08]  /*20f0*/  DADD R22, R22, R28 ;  /* 0x0000000016167229 */ /* 0x004fd0000000001c */
[----:B---3--:R-:W-:Y:S01]  /*2100*/  DADD R18, R22, R18 ;  /* 0x0000000016127229 */ /* 0x008fe20000000012 */
[----:B------:R-:W-:-:S06]  /*2110*/  IMAD.WIDE.U32 R22, R5, 0x8, R6 ;  /* 0x0000000805167825 */ /* 0x000fcc00078e0006 */
[----:B------:R-:W2:Y:S01]  /*2120*/  LDG.E.64 R22, desc[UR10][R22.64] ;  /* 0x0000000a16167981 */ /* 0x000ea2000c1e1b00 */
[----:B----4-:R-:W-:Y:S01]  /*2130*/  DADD R16, R18, R16 ;  /* 0x0000000012107229 */ /* 0x010fe20000000010 */
[----:B------:R-:W-:-:S04]  /*2140*/  IMAD.WIDE.U32 R18, R25, 0x8, R6 ;  /* 0x0000000819127825 */ /* 0x000fc800078e0006 */
[----:B------:R-:W-:Y:S02]  /*2150*/  VIADD R25, R5, 0x500 ;  /* 0x0000050005197836 */ /* 0x000fe40000000000 */
[----:B------:R-:W3:Y:S01]  /*2160*/  LDG.E.64 R18, desc[UR10][R18.64] ;  /* 0x0000000a12127981 */ /* 0x000ee2000c1e1b00 */
[----:B-----5:R-:W-:Y:S01]  /*2170*/  DADD R14, R16, R14 ;  /* 0x00000000100e7229 */ /* 0x020fe2000000000e */
[----:B------:R-:W-:-:S04]  /*2180*/  IMAD.WIDE.U32 R16, R25, 0x8, R6 ;  /* 0x0000000819107825 */ /* 0x000fc800078e0006 */
[----:B------:R-:W-:Y:S02]  /*2190*/  VIADD R25, R5, 0x780 ;  /* 0x0000078005197836 */ /* 0x000fe40000000000 */
[----:B------:R-:W4:Y:S01]  /*21a0*/  LDG.E.64 R16, desc[UR10][R16.64] ;  /* 0x0000000a10107981 */ /* 0x000f22000c1e1b00 */
[----:B------:R-:W-:Y:S01]  /*21b0*/  DADD R12, R14, R12 ;  /* 0x000000000e0c7229 */ /* 0x000fe2000000000c */
[----:B------:R-:W-:-:S04]  /*21c0*/  IMAD.WIDE.U32 R14, R25, 0x8, R6 ;  /* 0x00000008190e7825 */ /* 0x000fc800078e0006 */
[----:B------:R-:W-:Y:S02]  /*21d0*/  VIADD R25, R5, 0xa00 ;  /* 0x00000a0005197836 */ /* 0x000fe40000000000 */
[----:B------:R-:W5:Y:S01]  /*21e0*/  LDG.E.64 R14, desc[UR10][R14.64] ;  /* 0x0000000a0e0e7981 */ /* 0x000f62000c1e1b00 */
        /* <DEDUP_REMOVED lines=9> */
[----:B------:R-:W-:Y:S01]  /*2280*/  IMAD.WIDE.U32 R8, R25, 0x8, R6 ;  /* 0x0000000819087825 */ /* 0x000fe200078e0006 */
[----:B------:R-:W-:-:S05]  /*2290*/  IADD3 R25, PT, PT, R5, 0x1180, RZ ;  /* 0x0000118005197810 */ /* 0x000fca0007ffe0ff */
[----:B------:R-:W5:Y:S01]  /*22a0*/  LDG.E.64 R8, desc[UR10][R8.64] ;  /* 0x0000000a08087981 */ /* 0x000f62000c1e1b00 */
[----:B------:R-:W-:-:S06]  /*22b0*/  IMAD.WIDE.U32 R24, R25, 0x8, R6 ;  /* 0x0000000819187825 */ /* 0x000fcc00078e0006 */
[----:B------:R-:W5:Y:S01]  /*22c0*/  LDG.E.64 R24, desc[UR10][R24.64] ;  /* 0x0000000a18187981 */ /* 0x000f62000c1e1b00 */
[----:B------:R-:W-:Y:S02]  /*22d0*/  VIADD R26, R26, 0x10 ;  /* 0x000000101a1a7836 */ /* 0x000fe40000000000 */
[----:B------:R-:W-:Y:S02]  /*22e0*/  VIADD R0, R0, 0x2800 ;  /* 0x0000280000007836 */ /* 0x000fe40000000000 */
[----:B------:R-:W-:Y:S01]  /*22f0*/  VIADD R5, R5, 0x2800 ;  /* 0x0000280005057836 */ /* 0x000fe20000000000 */
[----:B------:R-:W-:Y:S01]  /*2300*/  ISETP.NE.AND P0, PT, R26, RZ, PT ;  /* 0x000000ff1a00720c */ /* 0x000fe20003f05270 */
        /* <DEDUP_REMOVED lines=9> */
[----:B------:R-:W-:Y:S05]  /*23a0*/  BSYNC.RECONVERGENT B3 ;  /* 0x0000000000037941 */ /* 0x000fea0003800200 */
.L_x_847:
[----:B------:R-:W-:-:S07]  /*23b0*/  VIADD R0, R0, 0xffffec00 ;  /* 0xffffec0000007836 */ /* 0x000fce0000000000 */
.L_x_846:
[----:B------:R-:W-:Y:S05]  /*23c0*/  BSYNC.RECONVERGENT B2 ;  /* 0x0000000000027941 */ /* 0x000fea0003800200 */
.L_x_845:
        /* <DEDUP_REMOVED lines=8> */
[----:B------:R-:W-:-:S04]  /*2450*/  IMAD.WIDE.U32 R4, R19, 0x8, R6 ;  /* 0x0000000813047825 */ /* 0x000fc800078e0006 */
[C---:B------:R-:W-:Y:S02]  /*2460*/  VIADD R17, R19.reuse, 0x280 ;  /* 0x0000028013117836 */ /* 0x040fe40000000000 */
[----:B------:R-:W2:Y:S01]  /*2470*/  LDG.E.64 R4, desc[UR10][R4.64] ;  /* 0x0000000a04047981 */ /* 0x000ea2000c1e1b00 */
        /* <DEDUP_REMOVED lines=14> */
[--C-:B------:R-:W-:Y:S02]  /*2560*/  IMAD.WIDE.U32 R20, R21, 0x8, R6.reuse ;  /* 0x0000000815147825 */ /* 0x100fe400078e0006 */
[----:B------:R-:W5:Y:S02]  /*2570*/  LDG.E.64 R8, desc[UR10][R8.64] ;  /* 0x0000000a08087981 */ /* 0x000f64000c1e1b00 */
[----:B------:R-:W-:Y:S02]  /*2580*/  VIADD R19, R19, 0x1180 ;  /* 0x0000118013137836 */ /* 0x000fe40000000000 */
[----:B------:R-:W5:Y:S02]  /*2590*/  LDG.E.64 R20, desc[UR10][R20.64] ;  /* 0x0000000a14147981 */ /* 0x000f64000c1e1b00 */
[----:B------:R-:W-:-:S06]  /*25a0*/  IMAD.WIDE.U32 R18, R19, 0x8, R6 ;  /* 0x0000000813127825 */ /* 0x000fcc00078e0006 */
        /* <DEDUP_REMOVED lines=10> */
.L_x_850:
[----:B------:R-:W-:Y:S05]  /*2650*/  BSYNC.RECONVERGENT B2 ;  /* 0x0000000000027941 */ /* 0x000fea0003800200 */
.L_x_849:
[----:B------:R-:W-:Y:S05]  /*2660*/  @!P1 BRA `(.L_x_844) ;  /* 0x0000000000909947 */ /* 0x000fea0003800000 */
[----:B------:R-:W-:Y:S01]  /*2670*/  ISETP.GE.U32.AND P0, PT, R22, 0x4, PT ;  /* 0x000000041600780c */ /* 0x000fe20003f06070 */
[----:B------:R-:W-:Y:S01]  /*2680*/  BSSY.RECONVERGENT B2, `(.L_x_851) ;  /* 0x0000014000027945 */ /* 0x000fe20003800200 */
[----:B------:R-:W-:-:S11]  /*2690*/  LOP3.LUT P1, RZ, R3, 0x3, RZ, 0xc0, !PT ;  /* 0x0000000303ff7812 */ /* 0x000fd6000782c0ff */
[----:B------:R-:W-:Y:S05]  /*26a0*/  @!P0 BRA `(.L_x_852) ;  /* 0x0000000000448947 */ /* 0x000fea0003800000 */
        /* <DEDUP_REMOVED lines=8> */
[----:B------:R-:W-:Y:S02]  /*2730*/  VIADD R13, R3, 0x780 ;  /* 0x00000780030d7836 */ /* 0x000fe40000000000 */
[----:B------:R-:W4:Y:S02]  /*2740*/  LDG.E.64 R10, desc[UR10][R10.64] ;  /* 0x0000000a0a0a7981 */ /* 0x000f24000c1e1b00 */
[----:B------:R-:W-:-:S06]  /*2750*/  IMAD.WIDE.U32 R12, R13, 0x8, R6 ;  /* 0x000000080d0c7825 */ /* 0x000fcc00078e0006 */
[----:B------:R-:W5:Y:S01]  /*2760*/  LDG.E.64 R12, desc[UR10][R12.64] ;  /* 0x0000000a0c0c7981 */ /* 0x000f62000c1e1b00 */
[----:B------:R-:W-:Y:S01]  /*2770*/  VIADD R0, R0, 0xa00 ;  /* 0x00000a0000007836 */ /* 0x000fe20000000000 */
[----:B--2---:R-:W-:-:S08]  /*2780*/  DADD R28, R28, R4 ;  /* 0x000000001c1c7229 */ /* 0x004fd00000000004 */
[----:B---3--:R-:W-:-:S08]  /*2790*/  DADD R28, R28, R8 ;  /* 0x000000001c1c7229 */ /* 0x008fd00000000008 */
[----:B----4-:R-:W-:-:S08]  /*27a0*/  DADD R28, R28, R10 ;  /* 0x000000001c1c7229 */ /* 0x010fd0000000000a */
[----:B-----5:R-:W-:-:S11]  /*27b0*/  DADD R28, R28, R12 ;  /* 0x000000001c1c7229 */ /* 0x020fd6000000000c */
.L_x_852:
[----:B------:R-:W-:Y:S05]  /*27c0*/  BSYNC.RECONVERGENT B2 ;  /* 0x0000000000027941 */ /* 0x000fea0003800200 */
.L_x_851:
[----:B------:R-:W-:Y:S05]  /*27d0*/  @!P1 BRA `(.L_x_844) ;  /* 0x0000000000349947 */ /* 0x000fea0003800000 */
[----:B------:R-:W-:-:S04]  /*27e0*/  IMAD.HI.U32 R2, R2, -0x33333333, RZ ;  /* 0xcccccccd02027827 */ /* 0x000fc800078e00ff */
[----:B------:R-:W-:Y:S01]  /*27f0*/  VIADD R5, R0, UR6 ;  /* 0x0000000600057c36 */ /* 0x000fe20008000000 */
[----:B------:R-:W-:-:S04]  /*2800*/  LOP3.LUT R2, R2, 0xffff, RZ, 0xc0, !PT ;  /* 0x0000ffff02027812 */ /* 0x000fc800078ec0ff */
[----:B------:R-:W-:-:S04]  /*2810*/  LEA.HI R2, R2, 0x1, RZ, 0x17 ;  /* 0x0000000102027811 */ /* 0x000fc800078fb8ff */
[----:B------:R-:W-:-:S05]  /*2820*/  LOP3.LUT R2, R2, 0x3, RZ, 0xc0, !PT ;  /* 0x0000000302027812 */ /* 0x000fca00078ec0ff */
[----:B------:R-:W-:-:S07]  /*2830*/  IMAD.MOV R0, RZ, RZ, -R2 ;  /* 0x000000ffff007224 */ /* 0x000fce00078e0a02 */
.L_x_853:
[----:B------:R-:W-:-:S06]  /*2840*/  IMAD.WIDE.U32 R2, R5, 0x8, R6 ;  /* 0x0000000805027825 */ /* 0x000fcc00078e0006 */
[----:B------:R-:W2:Y:S01]  /*2850*/  LDG.E.64 R2, desc[UR10][R2.64] ;  /* 0x0000000a02027981 */ /* 0x000ea2000c1e1b00 */
[----:B------:R-:W-:Y:S02]  /*2860*/  VIADD R0, R0, 0x1 ;  /* 0x0000000100007836 */ /* 0x000fe40000000000 */
[----:B------:R-:W-:-:S03]  /*2870*/  VIADD R5, R5, 0x280 ;  /* 0x0000028005057836 */ /* 0x000fc60000000000 */
[----:B------:R-:W-:Y:S01]  /*2880*/  ISETP.NE.AND P0, PT, R0, RZ, PT ;  /* 0x000000ff0000720c */ /* 0x000fe20003f05270 */
[----:B--2---:R-:W-:-:S12]  /*2890*/  DADD R28, R2, R28 ;  /* 0x00000000021c7229 */ /* 0x004fd8000000001c */
[----:B------:R-:W-:Y:S05]  /*28a0*/  @P0 BRA `(.L_x_853) ;  /* 0xfffffffc00e40947 */ /* 0x000fea000383ffff */
.L_x_844:
[----:B------:R-:W-:Y:S05]  /*28b0*/  BSYNC.RECONVERGENT B1 ;  /* 0x0000000000017941 */ /* 0x000fea0003800200 */
.L_x_841:
[----:B------:R-:W0:Y:S01]  /*28c0*/  S2R R0, SR_LANEID ;  /* 0x0000000000007919 */ /* 0x000e220000000000 */
[----:B------:R-:W-:Y:S04]  /*28d0*/  SHFL.DOWN PT, R2, R28, 0x1, 0x1f ;  /* 0x08201f001c027f89 */ /* 0x000fe800000e0000 */
[----:B------:R-:W2:Y:S01]  /*28e0*/  SHFL.DOWN PT, R3, R29, 0x1, 0x1f ;  /* 0x08201f001d037f89 */ /* 0x000ea200000e0000 */
[----:B------:R-:W3:Y:S01]  /*28f0*/  S2R R11, SR_TID.X ;  /* 0x00000000000b7919 */ /* 0x000ee20000002100 */
[----:B--2---:R-:W-:Y:S01]  /*2900*/  DADD R2, R2, R28 ;  /* 0x0000000002027229 */ /* 0x004fe2000000001c */
[C---:B0-----:R-:W-:Y:S02]  /*2910*/  ISETP.GT.AND P0, PT, R0.reuse, 0x1e, PT ;  /* 0x0000001e0000780c */ /* 0x041fe40003f04270 */
[----:B------:R-:W-:-:S07]  /*2920*/  ISETP.NE.AND P1, PT, R0, RZ, PT ;  /* 0x000000ff0000720c */ /* 0x000fce0003f25270 */
[----:B------:R-:W-:Y:S02]  /*2930*/  FSEL R4, R28, R2, P0 ;  /* 0x000000021c047208 */ /* 0x000fe40000000000 */
[----:B------:R-:W-:Y:S02]  /*2940*/  FSEL R5, R29, R3, P0 ;  /* 0x000000031d057208 */ /* 0x000fe40000000000 */
[----:B------:R-:W-:Y:S01]  /*2950*/  ISETP.GT.AND P0, PT, R0, 0x1d, PT ;  /* 0x0000001d0000780c */ /* 0x000fe20003f04270 */
[----:B------:R-:W-:Y:S04]  /*2960*/  SHFL.DOWN PT, R2, R4, 0x2, 0x1f ;  /* 0x08401f0004027f89 */ /* 0x000fe800000e0000 */
[----:B------:R-:W0:Y:S01]  /*2970*/  SHFL.DOWN PT, R3, R5, 0x2, 0x1f ;  /* 0x08401f0005037f89 */ /* 0x000e2200000e0000 */
[----:B------:R-:W2:Y:S01]  /*2980*/  @!P1 S2R R10, SR_CgaCtaId ;  /* 0x00000000000a9919 */ /* 0x000ea20000008800 */
        /* <DEDUP_REMOVED lines=12> */
[----:B---3--:R-:W-:Y:S01]  /*2a50*/  @!P1 SHF.R.U32.HI R6, RZ, 0x2, R11 ;  /* 0x00000002ff069819 */ /* 0x008fe2000001160b */
[----:B------:R-:W0:Y:S01]  /*2a60*/  SHFL.DOWN PT, R3, R9, 0x8, 0x1f ;  /* 0x09001f0009037f89 */ /* 0x000e2200000e0000 */
[----:B--2---:R-:W-:-:S02]  /*2a70*/  @!P1 LEA R7, R10, R7, 0x18 ;  /* 0x000000070a079211 */ /* 0x004fc400078ec0ff */
        /* <DEDUP_REMOVED lines=19> */
[----:B------:R-:W3:Y:S04]  /*2bb0*/  LDS.128 R12, [UR4+0x30] ;  /* 0x00003004ff0c7984 */ /* 0x000ee80008000c00 */
[----:B------:R-:W4:Y:S01]  /*2bc0*/  LDS.128 R8, [UR4+0x40] ;  /* 0x00004004ff087984 */ /* 0x000f220008000c00 */
[----:B0-----:R-:W-:-:S03]  /*2bd0*/  DADD R16, R4, R16 ;  /* 0x0000000004107229 */ /* 0x001fc60000000010 */
[----:B--2---:R-:W0:Y:S05]  /*2be0*/  LDS.128 R4, [UR4+0x50] ;  /* 0x00005004ff047984 */ /* 0x004e2a0008000c00 */
[----:B------:R-:W-:-:S08]  /*2bf0*/  DADD R16, R16, R18 ;  /* 0x0000000010107229 */ /* 0x000fd00000000012 */
[----:B---3--:R-:W-:-:S08]  /*2c00*/  DADD R12, R16, R12 ;  /* 0x00000000100c7229 */ /* 0x008fd0000000000c */
[----:B------:R-:W-:Y:S02]  /*2c10*/  DADD R2, R12, R14 ;  /* 0x000000000c027229 */ /* 0x000fe4000000000e */
[----:B------:R-:W2:Y:S06]  /*2c20*/  LDS.128 R12, [UR4+0x60] ;  /* 0x00006004ff0c7984 */ /* 0x000eac0008000c00 */
[----:B----4-:R-:W-:-:S08]  /*2c30*/  DADD R2, R2, R8 ;  /* 0x0000000002027229 */ /* 0x010fd00000000008 */
[----:B------:R-:W-:Y:S01]  /*2c40*/  DADD R2, R2, R10 ;  /* 0x0000000002027229 */ /* 0x000fe2000000000a */
[----:B------:R-:W3:Y:S07]  /*2c50*/  LDS.128 R8, [UR4+0x70] ;  /* 0x00007004ff087984 */ /* 0x000eee0008000c00 */
[----:B0-----:R-:W-:-:S08]  /*2c60*/  DADD R2, R2, R4 ;  /* 0x0000000002027229 */ /* 0x001fd00000000004 */
[----:B------:R-:W-:Y:S01]  /*2c70*/  DADD R2, R2, R6 ;  /* 0x0000000002027229 */ /* 0x000fe20000000006 */
[----:B------:R-:W0:Y:S07]  /*2c80*/  LDS.128 R4, [UR4+0x80] ;  /* 0x00008004ff047984 */ /* 0x000e2e0008000c00 */
[----:B--2---:R-:W-:-:S08]  /*2c90*/  DADD R2, R2, R12 ;  /* 0x0000000002027229 */ /* 0x004fd0000000000c */
[----:B------:R-:W-:Y:S01]  /*2ca0*/  DADD R2, R2, R14 ;  /* 0x0000000002027229 */ /* 0x000fe2000000000e */
[----:B------:R-:W2:Y:S07]  /*2cb0*/  LDS.128 R12, [UR4+0x90] ;  /* 0x00009004ff0c7984 */ /* 0x000eae0008000c00 */
[----:B---3--:R-:W-:-:S08]  /*2cc0*/  DADD R2, R2, R8 ;  /* 0x0000000002027229 */ /* 0x008fd00000000008 */
[----:B------:R-:W-:Y:S01]  /*2cd0*/  DADD R2, R2, R10 ;  /* 0x0000000002027229 */ /* 0x000fe2000000000a */
[----:B------:R-:W3:Y:S07]  /*2ce0*/  LDS.128 R8, [UR4+0xa0] ;  /* 0x0000a004ff087984 */ /* 0x000eee0008000c00 */
[----:B0-----:R-:W-:Y:S01]  /*2cf0*/  DADD R2, R2, R4 ;  /* 0x0000000002027229 */ /* 0x001fe20000000004 */
[----:B------:R-:W0:Y:S07]  /*2d00*/  LDS.64 R4, [UR4+0xb0] ;  /* 0x0000b004ff047984 */ /* 0x000e2e0008000a00 */
[----:B------:R-:W-:-:S08]  /*2d10*/  DADD R2, R2, R6 ;  /* 0x0000000002027229 */ /* 0x000fd00000000006 */
[----:B--2---:R-:W-:-:S08]  /*2d20*/  DADD R2, R2, R12 ;  /* 0x0000000002027229 */ /* 0x004fd0000000000c */
[----:B------:R-:W-:-:S08]  /*2d30*/  DADD R2, R2, R14 ;  /* 0x0000000002027229 */ /* 0x000fd0000000000e */
[----:B---3--:R-:W-:-:S08]  /*2d40*/  DADD R2, R2, R8 ;  /* 0x0000000002027229 */ /* 0x008fd00000000008 */
[----:B------:R-:W-:-:S08]  /*2d50*/  DADD R2, R2, R10 ;  /* 0x0000000002027229 */ /* 0x000fd0000000000a */
[----:B0-----:R-:W-:-:S11]  /*2d60*/  DADD R4, R2, R4 ;  /* 0x0000000002047229 */ /* 0x001fd60000000004 */
.L_x_840:
[----:B-1----:R-:W-:Y:S05]  /*2d70*/  BSYNC.RECONVERGENT B0 ;  /* 0x0000000000007941 */ /* 0x002fea0003800200 */
.L_x_824:
[----:B------:R-:W-:Y:S05]  /*2d80*/  @P0 EXIT ;  /* 0x000000000000094d */ /* 0x000fea0003800000 */
[----:B------:R-:W1:Y:S02]  /*2d90*/  LDCU.64 UR4, c[0x0][0x388] ;  /* 0x00007100ff0477ac */ /* 0x000e640008000a00 */
[----:B-1----:R-:W-:-:S06]  /*2da0*/  UIMAD.WIDE.U32 UR4, UR9, 0x8, UR4 ;  /* 0x00000008090478a5 */ /* 0x002fcc000f8e0004 */
[----:B--2---:R-:W-:Y:S02]  /*2db0*/  IMAD.U32 R2, RZ, RZ, UR4 ;  /* 0x00000004ff027e24 */ /* 0x004fe4000f8e00ff */
[----:B------:R-:W-:-:S05]  /*2dc0*/  IMAD.U32 R3, RZ, RZ, UR5 ;  /* 0x00000005ff037e24 */ /* 0x000fca000f8e00ff */
[----:B------:R-:W-:Y:S01]  /*2dd0*/  STG.E.64 desc[UR10][R2.64], R4 ;  /* 0x0000000402007986 */ /* 0x000fe2000c101b0a */
[----:B------:R-:W-:Y:S05]  /*2de0*/  EXIT ;  /* 0x000000000000794d */ /* 0x000fea0003800000 */
.L_x_854:
        /* <DEDUP_REMOVED lines=9> */
.L_x_909:


//--------------------- .text._ZN3cub18CUB_300001_SM_10006detail6reduce28DeviceReduceSingleTileKernelINS2_10policy_hubIdjN4cuda3std3__44plusIdEEE10Policy1000EN6thrust24THRUST_300001_SM_1000_NS10device_ptrIdEEPdjS9_ddNS7_10__identityEEEvT0_T1_T2_T3_T4_T6_ --------------------------
	.section	.text._ZN3cub18CUB_300001_SM_10006detail6reduce28DeviceReduceSingleTileKernelINS2_10policy_hubIdjN4cuda3std3__44plusIdEEE10Policy1000EN6thrust24THRUST_300001_SM_1000_NS10device_ptrIdEEPdjS9_ddNS7_10__identityEEEvT0_T1_T2_T3_T4_T6_,"ax",@progbits
	.align	128
        .global         _ZN3cub18CUB_300001_SM_10006detail6reduce28DeviceReduceSingleTileKernelINS2_10policy_hubIdjN4cuda3std3__44plusIdEEE10Policy1000EN6thrust24THRUST_300001_SM_1000_NS10device_ptrIdEEPdjS9_ddNS7_10__identityEEEvT0_T1_T2_T3_T4_T6_
        .type           _ZN3cub18CUB_300001_SM_10006detail6reduce28DeviceReduceSingleTileKernelINS2_10policy_hubIdjN4cuda3std3__44plusIdEEE10Policy1000EN6thrust24THRUST_300001_SM_1000_NS10device_ptrIdEEPdjS9_ddNS7_10__identityEEEvT0_T1_T2_T3_T4_T6_,@function
        .size           _ZN3cub18CUB_300001_SM_10006detail6reduce28DeviceReduceSingleTileKernelINS2_10policy_hubIdjN4cuda3std3__44plusIdEEE10Policy1000EN6thrust24THRUST_300001_SM_1000_NS10device_ptrIdEEPdjS9_ddNS7_10__identityEEEvT0_T1_T2_T3_T4_T6_,(.L_x_910 - _ZN3cub18CUB_300001_SM_10006detail6reduce28DeviceReduceSingleTileKernelINS2_10policy_hubIdjN4cuda3std3__44plusIdEEE10Policy1000EN6thrust24THRUST_300001_SM_1000_NS10device_ptrIdEEPdjS9_ddNS7_10__identityEEEvT0_T1_T2_T3_T4_T6_)
        .other          _ZN3cub18CUB_300001_SM_10006detail6reduce28DeviceReduceSingleTileKernelINS2_10policy_hubIdjN4cuda3std3__44plusIdEEE10Policy1000EN6thrust24THRUST_300001_SM_1000_NS10device_ptrIdEEPdjS9_ddNS7_10__identityEEEvT0_T1_T2_T3_T4_T6_,@"STO_CUDA_ENTRY STV_DEFAULT"
_ZN3cub18CUB_300001_SM_10006detail6reduce28DeviceReduceSingleTileKernelINS2_10policy_hubIdjN4cuda3std3__44plusIdEEE10Policy1000EN6thrust24THRUST_300001_SM_1000_NS10device_ptrIdEEPdjS9_ddNS7_10__identityEEEvT0_T1_T2_T3_T4_T6_:
.text._ZN3cub18CUB_300001_SM_10006detail6reduce28DeviceReduceSingleTileKernelINS2_10policy_hubIdjN4cuda3std3__44plusIdEEE10Policy1000EN6thrust24THRUST_300001_SM_1000_NS10device_ptrIdEEPdjS9_ddNS7_10__identityEEEvT0_T1_T2_T3_T4_T6_:
        /* <DEDUP_REMOVED lines=13> */
.L_x_855:
[----:B------:R-:W-:Y:S01]  /*00d0*/  ISETP.GT.U32.AND P0, PT, R2, 0x13ff, PT ;  /* 0x000013ff0200780c */ /* 0x000fe20003f04070 */
[----:B------:R-:W-:-:S12]  /*00e0*/  BSSY.RECONVERGENT B0, `(.L_x_856) ;  /* 0x0000280000007945 */ /* 0x000fd80003800200 */
        /* <DEDUP_REMOVED lines=11> */
.L_x_859:
[----:B------:R-:W-:Y:S05]  /*01a0*/  BSYNC.RECONVERGENT B1 ;  /* 0x0000000000017941 */ /* 0x000fea0003800200 */
.L_x_858:
[----:B------:R-:W-:Y:S01]  /*01b0*/  ISETP.GE.U32.AND P0, PT, R41, R2, PT ;  /* 0x000000022900720c */ /* 0x000fe20003f06070 */
[----:B------:R-:W-:-:S12]  /*01c0*/  BSSY.RECONVERGENT B1, `(.L_x_860) ;  /* 0x0000073000017945 */ /* 0x000fd80003800200 */
[----:B------:R-:W-:Y:S05]  /*01d0*/  @P0 BRA `(.L_x_861) ;  /* 0x0000000400c40947 */ /* 0x000fea0003800000 */
[----:B------:R-:W-:Y:S01]  /*01e0*/  LOP3.LUT R5, RZ, R41, RZ, 0x33, !PT ;  /* 0x00000029ff057212 */ /* 0x000fe200078e33ff */
[----:B------:R-:W-:Y:S04]  /*01f0*/  BSSY.RECONVERGENT B2, `(.L_x_862) ;  /* 0x0000034000027945 */ /* 0x000fe80003800200 */
[----:B------:R-:W-:-:S04]  /*0200*/  IMAD.IADD R5, R5, 0x1, R2 ;  /* 0x0000000105057824 */ /* 0x000fc800078e0202 */
[C---:B------:R-:W-:Y:S01]  /*0210*/  IMAD.HI.U32 R40, R5.reuse, -0x33333333, RZ ;  /* 0xcccccccd05287827 */ /* 0x040fe200078e00ff */
[----:B------:R-:W-:-:S04]  /*0220*/  ISETP.GE.U32.AND P1, PT, R5, 0x2580, PT ;  /* 0x000025800500780c */ /* 0x000fc80003f26070 */
[----:B------:R-:W-:-:S04]  /*0230*/  LEA.HI R40, R40, 0x1, RZ, 0x17 ;  /* 0x0000000128287811 */ /* 0x000fc800078fb8ff */
[----:B------:R-:W-:-:S04]  /*0240*/  LOP3.LUT R42, R40, 0xf, RZ, 0xc0, !PT ;  /* 0x0000000f282a7812 */ /* 0x000fc800078ec0ff */
[----:B------:R-:W-:Y:S01]  /*0250*/  ISETP.NE.AND P0, PT, R42, RZ, PT ;  /* 0x000000ff2a00720c */ /* 0x000fe20003f05270 */
[----:B------:R-:W-:-:S12]  /*0260*/  @!P1 BRA `(.L_x_863) ;  /* 0x0000000000b09947 */ /* 0x000fd80003800000 */
[----:B------:R-:W0:Y:S01]  /*0270*/  LDC.64 R4, c[0x0][0x380] ;  /* 0x0000e000ff047b82 */ /* 0x000e220000000a00 */
[----:B------:R-:W-:-:S05]  /*0280*/  LOP3.LUT R0, R40, 0xfffff0, RZ, 0xc0, !PT ;  /* 0x00fffff028007812 */ /* 0x000fca00078ec0ff */
[----:B------:R-:W-:Y:S02]  /*0290*/  IMAD.MOV R0, RZ, RZ, -R0 ;  /* 0x000000ffff007224 */ /* 0x000fe400078e0a00 */
[----:B0-----:R-:W-:-:S03]  /*02a0*/  IMAD.WIDE.U32 R4, R41, 0x8, R4 ;  /* 0x0000000829047825 */ /* 0x001fc600078e0004 */
[----:B------:R-:W-:-:S05]  /*02b0*/  IADD3 R4, P1, PT, R4, 0xa000, RZ ;  /* 0x0000a00004047810 */ /* 0x000fca0007f3e0ff */
[----:B------:R-:W-:-:S08]  /*02c0*/  IMAD.X R5, RZ, RZ, R5, P1 ;  /* 0x000000ffff057224 */ /* 0x000fd000008e0605 */
.L_x_864:
        /* <DEDUP_REMOVED lines=38> */
.L_x_863:
[----:B------:R-:W-:Y:S05]  /*0530*/  BSYNC.RECONVERGENT B2 ;  /* 0x0000000000027941 */ /* 0x000fea0003800200 */
.L_x_862:
        /* <DEDUP_REMOVED lines=25> */
.L_x_866:
[----:B------:R-:W-:Y:S05]  /*06d0*/  BSYNC.RECONVERGENT B2 ;  /* 0x0000000000027941 */ /* 0x000fea0003800200 */
.L_x_865:
        /* <DEDUP_REMOVED lines=17> */
.L_x_868:
[----:B------:R-:W-:Y:S05]  /*07f0*/  BSYNC.RECONVERGENT B2 ;  /* 0x0000000000027941 */ /* 0x000fea0003800200 */
.L_x_867:
[----:B------:R-:W-:Y:S05]  /*0800*/  @!P1 BRA `(.L_x_861) ;  /* 0x0000000000389947 */ /* 0x000fea0003800000 */
[----:B------:R-:W0:Y:S01]  /*0810*/  LDC.64 R4, c[0x0][0x380] ;  /* 0x0000e000ff047b82 */ /* 0x000e220000000a00 */
[----:B------:R-:W-:Y:S02]  /*0820*/  IMAD.MOV R0, RZ, RZ, -R0 ;  /* 0x000000ffff007224 */ /* 0x000fe400078e0a00 */
[----:B0-----:R-:W-:-:S04]  /*0830*/  IMAD.WIDE.U32 R4, R41, 0x8, R4 ;  /* 0x0000000829047825 */ /* 0x001fc800078e0004 */
[----:B------:R-:W-:Y:S02]  /*0840*/  IMAD.MOV.U32 R6, RZ, RZ, R4 ;  /* 0x000000ffff067224 */ /* 0x000fe400078e0004 */
[----:B------:R-:W-:-:S07]  /*0850*/  IMAD.MOV.U32 R7, RZ, RZ, R5 ;  /* 0x000000ffff077224 */ /* 0x000fce00078e0005 */
.L_x_869:
[----:B------:R-:W-:Y:S02]  /*0860*/  IMAD.MOV.U32 R4, RZ, RZ, R6 ;  /* 0x000000ffff047224 */ /* 0x000fe400078e0006 */
[----:B------:R-:W-:-:S06]  /*0870*/  IMAD.MOV.U32 R5, RZ, RZ, R7 ;  /* 0x000000ffff057224 */ /* 0x000fcc00078e0007 */
[----:B------:R-:W2:Y:S01]  /*0880*/  LDG.E.64 R4, desc[UR6][R4.64] ;  /* 0x0000000604047981 */ /* 0x000ea2000c1e1b00 */
[----:B------:R-:W-:Y:S01]  /*0890*/  VIADD R0, R0, 0x1 ;  /* 0x0000000100007836 */ /* 0x000fe20000000000 */
[----:B------:R-:W-:-:S04]  /*08a0*/  IADD3 R6, P1, PT, R6, 0x1400, RZ ;  /* 0x0000140006067810 */ /* 0x000fc80007f3e0ff */
[----:B------:R-:W-:Y:S01]  /*08b0*/  ISETP.NE.AND P0, PT, R0, RZ, PT ;  /* 0x000000ff0000720c */ /* 0x000fe20003f05270 */
[----:B------:R-:W-:Y:S01]  /*08c0*/  IMAD.X R7, RZ, RZ, R7, P1 ;  /* 0x000000ffff077224 */ /* 0x000fe200008e0607 */
[----:B--2--5:R-:W-:-:S11]  /*08d0*/  DADD R36, R4, R36 ;  /* 0x0000000004247229 */ /* 0x024fd60000000024 */
[----:B------:R-:W-:Y:S05]  /*08e0*/  @P0 BRA `(.L_x_869) ;  /* 0xfffffffc00dc0947 */ /* 0x000fea000383ffff */
.L_x_861:
[----:B------:R-:W-:Y:S05]  /*08f0*/  BSYNC.RECONVERGENT B1 ;  /* 0x0000000000017941 */ /* 0x000fea0003800200 */
.L_x_860:
        /* <DEDUP_REMOVED lines=28> */
[----:B-1----:R-:W-:-:S03]  /*0ac0*/  @!P1 LEA R9, R13, R2, 0x18 ;  /* 0x000000020d099211 */ /* 0x002fc600078ec0ff */
[----:B------:R-:W0:Y:S02]  /*0ad0*/  SHFL.DOWN PT, R5, R11, 0x8, 0x1f ;  /* 0x09001f000b057f89 */ /* 0x000e2400000e0000 */
[----:B0-----:R-:W-:-:S10]  /*0ae0*/  DADD R4, R4, R10 ;  /* 0x0000000004047229 */ /* 0x001fd4000000000a */
[----:B------:R-:W-:Y:S02]  /*0af0*/  FSEL R6, R10, R4, P0 ;  /* 0x000000040a067208 */ /* 0x000fe40000000000 */
[----:B------:R-:W-:Y:S01]  /*0b00*/  FSEL R7, R11, R5, P0 ;  /* 0x000000050b077208 */ /* 0x000fe20000000000 */
[----:B------:R-:W-:Y:S01]  /*0b10*/  @!P1 IMAD.IADD R11, R0, 0x1, R9 ;  /* 0x00000001000b9824 */ /* 0x000fe200078e0209 */
        /* <DEDUP_REMOVED lines=14> */
[----:B------:R-:W2:Y:S04]  /*0c00*/  LDS.128 R16, [UR4+0x30] ;  /* 0x00003004ff107984 */ /* 0x000ea80008000c00 */
[----:B-1----:R-:W1:Y:S01]  /*0c10*/  LDS.128 R4, [UR4+0x40] ;  /* 0x00004004ff047984 */ /* 0x002e620008000c00 */
[----:B0-----:R-:W-:-:S03]  /*0c20*/  DADD R12, R8, R12 ;  /* 0x00000000080c7229 */ /* 0x001fc6000000000c */
[----:B------:R-:W0:Y:S05]  /*0c30*/  LDS.128 R8, [UR4+0x50] ;  /* 0x00005004ff087984 */ /* 0x000e2a0008000c00 */
[----:B------:R-:W-:-:S08]  /*0c40*/  DADD R12, R12, R14 ;  /* 0x000000000c0c7229 */ /* 0x000fd0000000000e */
[----:B--2---:R-:W-:-:S08]  /*0c50*/  DADD R12, R12, R16 ;  /* 0x000000000c0c7229 */ /* 0x004fd00000000010 */
[----:B------:R-:W-:Y:S02]  /*0c60*/  DADD R18, R12, R18 ;  /* 0x000000000c127229 */ /* 0x000fe40000000012 */
[----:B------:R-:W2:Y:S06]  /*0c70*/  LDS.128 R12, [UR4+0x60] ;  /* 0x00006004ff0c7984 */ /* 0x000eac0008000c00 */
[----:B-1----:R-:W-:-:S08]  /*0c80*/  DADD R4, R18, R4 ;  /* 0x0000000012047229 */ /* 0x002fd00000000004 */
[----:B------:R-:W-:Y:S02]  /*0c90*/  DADD R2, R4, R6 ;  /* 0x0000000004027229 */ /* 0x000fe40000000006 */
[----:B------:R-:W1:Y:S06]  /*0ca0*/  LDS.128 R4, [UR4+0x70] ;  /* 0x00007004ff047984 */ /* 0x000e6c0008000c00 */
[----:B0-----:R-:W-:-:S08]  /*0cb0*/  DADD R2, R2, R8 ;  /* 0x0000000002027229 */ /* 0x001fd00000000008 */
[----:B------:R-:W-:Y:S01]  /*0cc0*/  DADD R2, R2, R10 ;  /* 0x0000000002027229 */ /* 0x000fe2000000000a */
[----:B------:R-:W0:Y:S07]  /*0cd0*/  LDS.128 R8, [UR4+0x80] ;  /* 0x00008004ff087984 */ /* 0x000e2e0008000c00 */
[----:B--2---:R-:W-:-:S08]  /*0ce0*/  DADD R2, R2, R12 ;  /* 0x0000000002027229 */ /* 0x004fd0000000000c */
        /* <DEDUP_REMOVED lines=14> */
.L_x_870:
        /* <DEDUP_REMOVED lines=26> */
[----:B0-----:R-:W-:-:S10]  /*0f70*/  DADD R4, R4, R8 ;  /* 0x0000000004047229 */ /* 0x001fd40000000008 */
[----:B------:R-:W-:Y:S02]  /*0f80*/  FSEL R6, R8, R4, P0 ;  /* 0x0000000408067208 */ /* 0x000fe40000000000 */
[----:B------:R-:W-:Y:S01]  /*0f90*/  FSEL R7, R9, R5, P0 ;  /* 0x0000000509077208 */ /* 0x000fe20000000000 */
[----:B------:R-:W0:Y:S01]  /*0fa0*/  @!P1 S2R R8, SR_CgaCtaId ;  /* 0x0000000000089919 */ /* 0x000e220000008800 */
[----:B------:R-:W-:Y:S01]  /*0fb0*/  ISETP.GT.AND P0, PT, R0, R13, PT ;  /* 0x0000000d0000720c */ /* 0x000fe20003f04270 */
[----:B------:R-:W-:Y:S01]  /*0fc0*/  VIADD R0, R12, 0x10 ;  /* 0x000000100c007836 */ /* 0x000fe20000000000 */
[----:B------:R-:W-:Y:S04]  /*0fd0*/  SHFL.DOWN PT, R4, R6, 0x8, R13 ;  /* 0x0900000006047989 */ /* 0x000fe800000e000d */
[----:B------:R-:W1:Y:S02]  /*0fe0*/  SHFL.DOWN PT, R5, R7, 0x8, R13 ;  /* 0x0900000007057989 */ /* 0x000e6400000e000d */
[----:B-1----:R-:W-:-:S10]  /*0ff0*/  DADD R4, R4, R6 ;  /* 0x0000000004047229 */ /* 0x002fd40000000006 */
[----:B------:R-:W-:Y:S02]  /*1000*/  FSEL R10, R6, R4, P0 ;  /* 0x00000004060a7208 */ /* 0x000fe40000000000 */
[----:B------:R-:W-:Y:S02]  /*1010*/  FSEL R11, R7, R5, P0 ;  /* 0x00000005070b7208 */ /* 0x000fe40000000000 */
[----:B------:R-:W-:Y:S01]  /*1020*/  @!P1 MOV R7, 0x400 ;  /* 0x0000040000079802 */ /* 0x000fe20000000f00 */
[----:B------:R-:W-:Y:S01]  /*1030*/  SHFL.DOWN PT, R4, R10, 0x10, R13 ;  /* 0x0a0000000a047989 */ /* 0x000fe200000e000d */
[----:B------:R-:W-:Y:S02]  /*1040*/  ISETP.GT.AND P0, PT, R0, R13, PT ;  /* 0x0000000d0000720c */ /* 0x000fe40003f04270 */
        /* <DEDUP_REMOVED lines=14> */
[----:B------:R-:W-:Y:S01]  /*1130*/  ISETP.GT.U32.AND P1, PT, R2, 0x20, PT ;  /* 0x000000200200780c */ /* 0x000fe20003f24070 */
[----:B-1----:R-:W-:-:S09]  /*1140*/  ULEA UR4, UR5, UR4, 0x18 ;  /* 0x0000000405047291 */ /* 0x002fd2000f8ec0ff */
[----:B------:R-:W1:Y:S04]  /*1150*/  LDS.128 R12, [UR4+0x20] ;  /* 0x00002004ff0c7984 */ /* 0x000e680008000c00 */
[----:B0-----:R-:W0:Y:S01]  /*1160*/  LDS.128 R4, [UR4+0x30] ;  /* 0x00003004ff047984 */ /* 0x001e220008000c00 */
        /* <DEDUP_REMOVED lines=70> */
[----:B------:R-:W0:Y:S01]  /*15d0*/  LDS.64 R4, [UR4+0xb0] ;  /* 0x0000b004ff047984 */ /* 0x000e220008000a00 */
        /* <DEDUP_REMOVED lines=8> */
[----:B------:R-:W-:-:S04]  /*1660*/  ISETP.GT.U32.AND P1, PT, R2, 0x260, PT ;  /* 0x000002600200780c */ /* 0x000fc80003f24070 */
[----:B0-----:R-:W-:-:S10]  /*1670*/  DADD R4, R4, R6 ;  /* 0x0000000004047229 */ /* 0x001fd40000000006 */
[----:B------:R-:W-:Y:S02]  /*1680*/  FSEL R8, R4, R6, P1 ;  /* 0x0000000604087208 */ /* 0x000fe40000800000 */
[----:B------:R-:W-:Y:S01]  /*1690*/  FSEL R9, R5, R7, P1 ;  /* 0x0000000705097208 */ /* 0x000fe20000800000 */
[----:B------:R-:W-:Y:S06]  /*16a0*/  BRA `(.L_x_871) ;  /* 0x00000010008c7947 */ /* 0x000fec0003800000 */
.L_x_857:
[----:B------:R-:W0:Y:S01]  /*16b0*/  S2R R0, SR_TID.X ;  /* 0x0000000000007919 */ /* 0x000e220000002100 */
[----:B------:R-:W1:Y:S02]  /*16c0*/  LDCU.64 UR4, c[0x0][0x380] ;  /* 0x00007000ff0477ac */ /* 0x000e640008000a00 */
[----:B-1----:R-:W-:Y:S02]  /*16d0*/  IMAD.U32 R6, RZ, RZ, UR4 ;  /* 0x00000004ff067e24 */ /* 0x002fe4000f8e00ff */
[----:B------:R-:W-:Y:S02]  /*16e0*/  IMAD.U32 R7, RZ, RZ, UR5 ;  /* 0x00000005ff077e24 */ /* 0x000fe4000f8e00ff */
[----:B0-----:R-:W-:-:S05]  /*16f0*/  IMAD.WIDE.U32 R20, R0, 0x8, R6 ;  /* 0x0000000800147825 */ /* 0x001fca00078e0006 */
        /* <DEDUP_REMOVED lines=8> */
[----:B------:R-:W-:Y:S01]  /*1780*/  VIADD R3, R2, 0xffffec00 ;  /* 0xffffec0002037836 */ /* 0x000fe20000000000 */
[----:B------:R-:W-:-:S04]  /*1790*/  UMOV UR4, 0x1400 ;  /* 0x0000140000047882 */ /* 0x000fc80000000000 */
[----:B------:R-:W-:Y:S01]  /*17a0*/  ISETP.GE.U32.AND P0, PT, R3, 0x1400, PT ;  /* 0x000014000300780c */ /* 0x000fe20003f06070 */
        /* <DEDUP_REMOVED lines=8> */
[----:B------:R-:W0:Y:S01]  /*1830*/  LDC R2, c[0x0][0x390] ;  /* 0x0000e400ff027b82 */ /* 0x000e220000000800 */
[----:B------:R-:W-:-:S07]  /*1840*/  UMOV UR4, 0x1400 ;  /* 0x0000140000047882 */ /* 0x000fce0000000000 */
[----:B------:R-:W1:Y:S02]  /*1850*/  LDC.64 R6, c[0x0][0x380] ;  /* 0x0000e000ff067b82 */ /* 0x000e640000000a00 */
.L_x_874:
[----:B------:R-:W-:-:S04]  /*1860*/  VIADD R9, R0, UR4 ;  /* 0x0000000400097c36 */ /* 0x000fc80008000000 */
[----:B-1----:R-:W-:-:S05]  /*1870*/  IMAD.WIDE.U32 R8, R9, 0x8, R6 ;  /* 0x0000000809087825 */ /* 0x002fca00078e0006 */
        /* <DEDUP_REMOVED lines=8> */
[----:B--2---:R-:W-:-:S08]  /*1900*/  DADD R10, R10, R38 ;  /* 0x000000000a0a7229 */ /* 0x004fd00000000026 */
[----:B---3--:R-:W-:Y:S01]  /*1910*/  DADD R10, R12, R10 ;  /* 0x000000000c0a7229 */ /* 0x008fe2000000000a */
[----:B0-----:R-:W-:-:S05]  /*1920*/  VIADD R12, R2, -UR4 ;  /* 0x80000004020c7c36 */ /* 0x001fca0008000000 */
[----:B------:R-:W-:Y:S02]  /*1930*/  ISETP.GE.U32.AND P0, PT, R12, 0x1400, PT ;  /* 0x000014000c00780c */ /* 0x000fe40003f06070 */
[----:B----4-:R-:W-:-:S08]  /*1940*/  DADD R10, R14, R10 ;  /* 0x000000000e0a7229 */ /* 0x010fd0000000000a */
[----:B-----5:R-:W-:-:S08]  /*1950*/  DADD R10, R16, R10 ;  /* 0x00000000100a7229 */ /* 0x020fd0000000000a */
[----:B------:R-:W-:-:S08]  /*1960*/  DADD R10, R18, R10 ;  /* 0x00000000120a7229 */ /* 0x000fd0000000000a */
[----:B------:R-:W-:-:S08]  /*1970*/  DADD R10, R20, R10 ;  /* 0x00000000140a7229 */ /* 0x000fd0000000000a */
[----:B------:R-:W-:-:S08]  /*1980*/  DADD R10, R22, R10 ;  /* 0x00000000160a7229 */ /* 0x000fd0000000000a */
[----:B------:R-:W-:Y:S01]  /*1990*/  DADD R38, R4, R10 ;  /* 0x0000000004267229 */ /* 0x000fe2000000000a */
[----:B------:R-:W-:Y:S10]  /*19a0*/  @!P0 BRA `(.L_x_873) ;  /* 0x0000000800a48947 */ /* 0x000ff40003800000 */
[----:B------:R-:W-:-:S06]  /*19b0*/  UIADD3 UR4, UPT, UPT, UR4, 0x1400, URZ ;  /* 0x0000140004047890 */ /* 0x000fcc000fffe0ff */
[----:B------:R-:W-:-:S13]  /*19c0*/  ISETP.LT.U32.AND P0, PT, R3, UR4, PT ;  /* 0x0000000403007c0c */ /* 0x000fda000bf01070 */
[----:B------:R-:W-:Y:S05]  /*19d0*/  @!P0 BRA `(.L_x_874) ;  /* 0xfffffffc00a08947 */ /* 0x000fea000383ffff */
.L_x_872:
[----:B------:R-:W-:Y:S01]  /*19e0*/  VIADD R3, R2, -UR4 ;  /* 0x8000000402037c36 */ /* 0x000fe20008000000 */
[----:B------:R-:W-:Y:S04]  /*19f0*/  BSSY.RECONVERGENT B1, `(.L_x_873) ;  /* 0x00000a4000017945 */ /* 0x000fe80003800200 */
[----:B------:R-:W-:-:S04]  /*1a00*/  ISETP.GE.AND P0, PT, R0, R3, PT ;  /* 0x000000030000720c */ /* 0x000fc80003f06270 */
[----:B------:R-:W-:-:S13]  /*1a10*/  ISETP.LE.U32.OR P0, PT, R2, UR4, P0 ;  /* 0x0000000402007c0c */ /* 0x000fda0008703470 */
[----:B------:R-:W-:Y:S05]  /*1a20*/  @P0 BRA `(.L_x_875) ;  /* 0x0000000800800947 */ /* 0x000fea0003800000 */
[----:B------:R-:W-:Y:S01]  /*1a30*/  LOP3.LUT R3, RZ, R0, RZ, 0x33, !PT ;  /* 0x00000000ff037212 */ /* 0x000fe200078e33ff */
[----:B------:R-:W-:Y:S03]  /*1a40*/  BSSY.RECONVERGENT B2, `(.L_x_876) ;  /* 0x0000053000027945 */ /* 0x000fe60003800200 */
[----:B------:R-:W-:-:S04]  /*1a50*/  IADD3 R3, PT, PT, R2, -UR4, R3 ;  /* 0x8000000402037c10 */ /* 0x000fc8000fffe003 */
[C---:B------:R-:W-:Y:S01]  /*1a60*/  ISETP.GE.U32.AND P0, PT, R3.reuse, 0x2580, PT ;  /* 0x000025800300780c */ /* 0x040fe20003f06070 */
[----:B------:R-:W-:-:S05]  /*1a70*/  IMAD.HI.U32 R2, R3, -0x33333333, RZ ;  /* 0xcccccccd03027827 */ /* 0x000fca00078e00ff */
[----:B------:R-:W-:Y:S01]  /*1a80*/  LEA.HI R3, R2, 0x1, RZ, 0x17 ;  /* 0x0000000102037811 */ /* 0x000fe200078fb8ff */
[----:B------:R-:W-:-:S03]  /*1a90*/  IMAD.MOV.U32 R2, RZ, RZ, R0 ;  /* 0x000000ffff027224 */ /* 0x000fc600078e0000 */
[----:B------:R-:W-:-:S03]  /*1aa0*/  LOP3.LUT R4, R3, 0xf, RZ, 0xc0, !PT ;  /* 0x0000000f03047812 */ /* 0x000fc600078ec0ff */
[----:B------:R-:W-:Y:S05]  /*1ab0*/  @!P0 BRA `(.L_x_877) ;  /* 0x00000004002c8947 */ /* 0x000fea0003800000 */
[----:B------:R-:W-:Y:S01]  /*1ac0*/  LOP3.LUT R42, R3, 0xfffff0, RZ, 0xc0, !PT ;  /* 0x00fffff0032a7812 */ /* 0x000fe200078ec0ff */
[----:B------:R-:W-:Y:S01]  /*1ad0*/  BSSY.RECONVERGENT B3, `(.L_x_878) ;  /* 0x0000048000037945 */ /* 0x000fe20003800200 */
[C---:B------:R-:W-:Y:S01]  /*1ae0*/  LOP3.LUT R2, R0.reuse, 0x1400, RZ, 0xfc, !PT ;  /* 0x0000140000027812 */ /* 0x040fe200078efcff */
[----:B------:R-:W-:Y:S02]  /*1af0*/  VIADD R5, R0, UR4 ;  /* 0x0000000400057c36 */ /* 0x000fe40008000000 */
[----:B------:R-:W-:-:S07]  /*1b00*/  IMAD.MOV R42, RZ, RZ, -R42 ;  /* 0x000000ffff2a7224 */ /* 0x000fce00078e0a2a */
.L_x_879:
        /* <DEDUP_REMOVED lines=68> */
[----:B------:R-:W-:Y:S05]  /*1f50*/  BSYNC.RECONVERGENT B3 ;  /* 0x0000000000037941 */ /* 0x000fea0003800200 */
.L_x_878:
[----:B------:R-:W-:-:S07]  /*1f60*/  VIADD R2, R2, 0xffffec00 ;  /* 0xffffec0002027836 */ /* 0x000fce0000000000 */
.L_x_877:
[----:B------:R-:W-:Y:S05]  /*1f70*/  BSYNC.RECONVERGENT B2 ;  /* 0x0000000000027941 */ /* 0x000fea0003800200 */
.L_x_876:
        /* <DEDUP_REMOVED lines=40> */
.L_x_881:
[----:B------:R-:W-:Y:S05]  /*2200*/  BSYNC.RECONVERGENT B2 ;  /* 0x0000000000027941 */ /* 0x000fea0003800200 */
.L_x_880:
        /* <DEDUP_REMOVED lines=23> */
.L_x_883:
[----:B------:R-:W-:Y:S05]  /*2380*/  BSYNC.RECONVERGENT B2 ;  /* 0x0000000000027941 */ /* 0x000fea0003800200 */
.L_x_882:
[----:B------:R-:W-:Y:S05]  /*2390*/  @!P1 BRA `(.L_x_875) ;  /* 0x0000000000249947 */ /* 0x000fea0003800000 */
[----:B------:R-:W-:Y:S02]  /*23a0*/  VIADD R5, R2, UR4 ;  /* 0x0000000402057c36 */ /* 0x000fe40008000000 */
[----:B------:R-:W-:-:S07]  /*23b0*/  IMAD.MOV R4, RZ, RZ, -R3 ;  /* 0x000000ffff047224 */ /* 0x000fce00078e0a03 */
.L_x_884:
[----:B------:R-:W-:-:S06]  /*23c0*/  IMAD.WIDE.U32 R2, R5, 0x8, R6 ;  /* 0x0000000805027825 */ /* 0x000fcc00078e0006 */
[----:B------:R-:W2:Y:S01]  /*23d0*/  LDG.E.64 R2, desc[UR6][R2.64] ;  /* 0x0000000602027981 */ /* 0x000ea2000c1e1b00 */
[----:B------:R-:W-:Y:S02]  /*23e0*/  VIADD R4, R4, 0x1 ;  /* 0x0000000104047836 */ /* 0x000fe40000000000 */
[----:B------:R-:W-:-:S03]  /*23f0*/  VIADD R5, R5, 0x280 ;  /* 0x0000028005057836 */ /* 0x000fc60000000000 */
[----:B------:R-:W-:Y:S01]  /*2400*/  ISETP.NE.AND P0, PT, R4, RZ, PT ;  /* 0x000000ff0400720c */ /* 0x000fe20003f05270 */
[----:B--2---:R-:W-:-:S12]  /*2410*/  DADD R38, R2, R38 ;  /* 0x0000000002267229 */ /* 0x004fd80000000026 */
[----:B------:R-:W-:Y:S05]  /*2420*/  @P0 BRA `(.L_x_884) ;  /* 0xfffffffc00e40947 */ /* 0x000fea000383ffff */
.L_x_875:
[----:B------:R-:W-:Y:S05]  /*2430*/  BSYNC.RECONVERGENT B1 ;  /* 0x0000000000017941 */ /* 0x000fea0003800200 */
.L_x_873:
        /* <DEDUP_REMOVED lines=49> */
[----:B------:R-:W0:Y:S05]  /*2750*/  LDS.128 R8, [UR4+0x50] ;  /* 0x00005004ff087984 */ /* 0x000e2a0008000c00 */
[----:B------:R-:W-:-:S08]  /*2760*/  DADD R12, R12, R14 ;  /* 0x000000000c0c7229 */ /* 0x000fd0000000000e */
[----:B-1----:R-:W-:-:S08]  /*2770*/  DADD R12, R12, R16 ;  /* 0x000000000c0c7229 */ /* 0x002fd00000000010 */
[----:B------:R-:W-:Y:S02]  /*2780*/  DADD R18, R12, R18 ;  /* 0x000000000c127229 */ /* 0x000fe40000000012 */
[----:B------:R-:W1:Y:S06]  /*2790*/  LDS.128 R12, [UR4+0x60] ;  /* 0x00006004ff0c7984 */ /* 0x000e6c0008000c00 */
        /* <DEDUP_REMOVED lines=12> */
[----:B0-----:R-:W-:Y:S01]  /*2860*/  DADD R2, R2, R8 ;  /* 0x0000000002027229 */ /* 0x001fe20000000008 */
[----:B------:R-:W0:Y:S07]  /*2870*/  LDS.64 R8, [UR4+0xb0] ;  /* 0x0000b004ff087984 */ /* 0x000e2e0008000a00 */
[----:B------:R-:W-:-:S08]  /*2880*/  DADD R2, R2, R10 ;  /* 0x0000000002027229 */ /* 0x000fd0000000000a */
[----:B-1----:R-:W-:-:S08]  /*2890*/  DADD R2, R2, R12 ;  /* 0x0000000002027229 */ /* 0x002fd0000000000c */
[----:B------:R-:W-:-:S08]  /*28a0*/  DADD R2, R2, R14 ;  /* 0x0000000002027229 */ /* 0x000fd0000000000e */
[----:B--2---:R-:W-:-:S08]  /*28b0*/  DADD R2, R2, R4 ;  /* 0x0000000002027229 */ /* 0x004fd00000000004 */
[----:B------:R-:W-:-:S08]  /*28c0*/  DADD R2, R2, R6 ;  /* 0x0000000002027229 */ /* 0x000fd00000000006 */
[----:B0-----:R-:W-:-:S11]  /*28d0*/  DADD R8, R2, R8 ;  /* 0x0000000002087229 */ /* 0x001fd60000000008 */
.L_x_871:
[----:B------:R-:W-:Y:S05]  /*28e0*/  BSYNC.RECONVERGENT B0 ;  /* 0x0000000000007941 */ /* 0x000fea0003800200 */
.L_x_856:
[----:B------:R-:W-:Y:S05]  /*28f0*/  @P0 EXIT ;  /* 0x000000000000094d */ /* 0x000fea0003800000 */
[----:B------:R-:W0:Y:S01]  /*2900*/  LDCU.64 UR4, c[0x0][0x398] ;  /* 0x00007300ff0477ac */ /* 0x000e220008000a00 */
[----:B--2---:R-:W2:Y:S01]  /*2910*/  LDC.64 R2, c[0x0][0x388] ;  /* 0x0000e200ff027b82 */ /* 0x004ea20000000a00 */
[----:B0-----:R-:W-:-:S07]  /*2920*/  DADD R8, R8, UR4 ;  /* 0x0000000408087e29 */ /* 0x001fce0008000000 */
[----:B--2---:R-:W-:Y:S01]  /*2930*/  STG.E.64 desc[UR6][R2.64], R8 ;  /* 0x0000000802007986 */ /* 0x004fe2000c101b06 */
[----:B------:R-:W-:Y:S05]  /*2940*/  EXIT ;  /* 0x000000000000794d */ /* 0x000fea0003800000 */
.L_x_885:
        /* <DEDUP_REMOVED lines=11> */
.L_x_910:


//--------------------- .text._ZN3cub18CUB_300001_SM_10006detail11EmptyKernelIvEEvv --------------------------
	.section	.text._ZN3cub18CUB_300001_SM_10006detail11EmptyKernelIvEEvv,"ax",@progbits
	.align	128
        .global         _ZN3cub18CUB_300001_SM_10006detail11EmptyKernelIvEEvv
        .type           _ZN3cub18CUB_300001_SM_10006detail11EmptyKernelIvEEvv,@function
        .size           _ZN3cub18CUB_300001_SM_10006detail11EmptyKernelIvEEvv,(.L_x_911 - _ZN3cub18CUB_300001_SM_10006detail11EmptyKernelIvEEvv)
        .other          _ZN3cub18CUB_300001_SM_10006detail11EmptyKernelIvEEvv,@"STO_CUDA_ENTRY STV_DEFAULT"
_ZN3cub18CUB_300001_SM_10006detail11EmptyKernelIvEEvv:
.text._ZN3cub18CUB_300001_SM_10006detail11EmptyKernelIvEEvv:
[----:B------:R-:W-:Y:S01]  /*0000*/  LDC R1, c[0x0][0x37c] ;  /* 0x0000df00ff017b82 */ /* 0x000fe20000000800 */
[----:B------:R-:W-:Y:S05]  /*0010*/  EXIT ;  /* 0x000000000000794d */ /* 0x000fea0003800000 */
.L_x_886:
        /* <DEDUP_REMOVED lines=14> */
.L_x_911:


//--------------------- .nv.shared._ZN3cub18CUB_300001_SM_10006detail6reduce28DeviceReduceSingleTileKernelINS2_10policy_hubIiyN4cuda3__47maximumIiEEE10Policy1000EPiSB_iS8_iiNS5_3std3__410__identityEEEvT0_T1_T2_T3_T4_T6_ --------------------------
	.section	.nv.shared._ZN3cub18CUB_300001_SM_10006detail6reduce28DeviceReduceSingleTileKernelINS2_10policy_hubIiyN4cuda3__47maximumIiEEE10Policy1000EPiSB_iS8_iiNS5_3std3__410__identityEEEvT0_T1_T2_T3_T4_T6_,"aw",@nobits
	.sectionflags	@""
	.align	4
.nv.shared._ZN3cub18CUB_300001_SM_10006detail6reduce28DeviceReduceSingleTileKernelINS2_10policy_hubIiyN4cuda3__47maximumIiEEE10Policy1000EPiSB_iS8_iiNS5_3std3__410__identityEEEvT0_T1_T2_T3_T4_T6_:
	.zero		1068


//--------------------- .nv.shared.reserved.0     --------------------------
	.section	.nv.shared.reserved.0,"aw",@nobits
	.weak		__nv_reservedSMEM_offset_0_alias
	.size		__nv_reservedSMEM_offset_0_alias, 0, 64
	.other		__nv_reservedSMEM_offset_0_alias,@"STO_CUDA_RESERVED_SHARED STV_DEFAULT"
__nv_reservedSMEM_offset_0_alias:
	.zero		0
	.zero		64


//--------------------- .nv.global                --------------------------
	.section	.nv.global,"aw",@nobits
.nv.global:
	.type		_ZN30_INTERNAL_52134fc4_4_k_cu_main6thrust24THRUST_300001_SM_1000_NS12placeholders2_8E,@object
	.size		_ZN30_INTERNAL_52134fc4_4_k_cu_main6thrust24THRUST_300001_SM_1000_NS12placeholders2_8E,(_ZN30_INTERNAL_52134fc4_4_k_cu_main4cuda3std3__432_GLOBAL__N__52134fc4_4_k_cu_main6ignoreE - _ZN30_INTERNAL_52134fc4_4_k_cu_main6thrust24THRUST_300001_SM_1000_NS12placeholders2_8E)
_ZN30_INTERNAL_52134fc4_4_k_cu_main6thrust24THRUST_300001_SM_1000_NS12placeholders2_8E:
	.zero		1
	.type		_ZN30_INTERNAL_52134fc4_4_k_cu_main4cuda3std3__432_GLOBAL__N__52134fc4_4_k_cu_main6ignoreE,@object
	.size		_ZN30_INTERNAL_52134fc4_4_k_cu_main4cuda3std3__432_GLOBAL__N__52134fc4_4_k_cu_main6ignoreE,(_ZN30_INTERNAL_52134fc4_4_k_cu_main4cuda3std6ranges3__45__cpo4dataE - _ZN30_INTERNAL_52134fc4_4_k_cu_main4cuda3std3__432_GLOBAL__N__52134fc4_4_k_cu_main6ignoreE)
_ZN30_INTERNAL_52134fc4_4_k_cu_main4cuda3std3__432_GLOBAL__N__52134fc4_4_k_cu_main6ignoreE:
	.zero		1
	.type		_ZN30_INTERNAL_52134fc4_4_k_cu_main4cuda3std6ranges3__45__cpo4dataE,@object
	.size		_ZN30_INTERNAL_52134fc4_4_k_cu_main4cuda3std6ranges3__45__cpo4dataE,(_ZN30_INTERNAL_52134fc4_4_k_cu_main6thrust24THRUST_300001_SM_1000_NS6system3cpp3parE - _ZN30_INTERNAL_52134fc4_4_k_cu_main4cuda3std6ranges3__45__cpo4dataE)
_ZN30_INTERNAL_52134fc4_4_k_cu_main4cuda3std6ranges3__45__cpo4dataE:
	.zero		1
	.type		_ZN30_INTERNAL_52134fc4_4_k_cu_main6thrust24THRUST_300001_SM_1000_NS6system3cpp3parE,@object
	.size		_ZN30_INTERNAL_52134fc4_4_k_cu_main6thrust24THRUST_300001_SM_1000_NS6system3cpp3parE,(_ZN30_INTERNAL_52134fc4_4_k_cu_main4cuda3std3__45__cpo5beginE - _ZN30_INTERNAL_52134fc4_4_k_cu_main6thrust24THRUST_300001_SM_1000_NS6system3cpp3parE)
_ZN30_INTERNAL_52134fc4_4_k_cu_main6thrust24THRUST_300001_SM_1000_NS6system3cpp3parE:
	.zero		1
	.type		_ZN30_INTERNAL_52134fc4_4_k_cu_main4cuda3std3__45__cpo5beginE,@object
	.size		_ZN30_INTERNAL_52134fc4_4_k_cu_main4cuda3std3__45__cpo5beginE,(_ZN30_INTERNAL_52134fc4_4_k_cu_main4cuda3std6ranges3__45__cpo5beginE - _ZN30_INTERNAL_52134fc4_4_k_cu_main4cuda3std3__45__cpo5beginE)
_ZN30_INTERNAL_52134fc4_4_k_cu_main4cuda3std3__45__cpo5beginE:
	.zero		1
	.type		_ZN30_INTERNAL_52134fc4_4_k_cu_main4cuda3std6ranges3__45__cpo5beginE,@object
	.size		_ZN30_INTERNAL_52134fc4_4_k_cu_main4cuda3std6ranges3__45__cpo5beginE,(_ZN30_INTERNAL_52134fc4_4_k_cu_main6thrust24THRUST_300001_SM_1000_NS6deviceE - _ZN30_INTERNAL_52134fc4_4_k_cu_main4cuda3std6ranges3__45__cpo5beginE)
_ZN30_INTERNAL_52134fc4_4_k_cu_main4cuda3std6ranges3__45__cpo5beginE:
	.zero		1
	.type		_ZN30_INTERNAL_52134fc4_4_k_cu_main6thrust24THRUST_300001_SM_1000_NS6deviceE,@object
	.size		_ZN30_INTERNAL_52134fc4_4_k_cu_main6thrust24THRUST_300001_SM_1000_NS6deviceE,(_ZN30_INTERNAL_52134fc4_4_k_cu_main4cuda3std3__47nulloptE - _ZN30_INTERNAL_52134fc4_4_k_cu_main6thrust24THRUST_300001_SM_1000_NS6deviceE)
_ZN30_INTERNAL_52134fc4_4_k_cu_main6thrust24THRUST_300001_SM_1000_NS6deviceE:
	.zero		1
	.type		_ZN30_INTERNAL_52134fc4_4_k_cu_main4cuda3std3__47nulloptE,@object
	.size		_ZN30_INTERNAL_52134fc4_4_k_cu_main4cuda3std3__47nulloptE,(_ZN30_INTERNAL_52134fc4_4_k_cu_main4cuda3std6ranges3__45__cpo8distanceE - _ZN30_INTERNAL_52134fc4_4_k_cu_main4cuda3std3__47nulloptE)
_ZN30_INTERNAL_52134fc4_4_k_cu_main4cuda3std3__47nulloptE:
	.zero		1
	.type		_ZN30_INTERNAL_52134fc4_4_k_cu_main4cuda3std6ranges3__45__cpo8distanceE,@object
	.size		_ZN30_INTERNAL_52134fc4_4_k_cu_main4cuda3std6ranges3__45__cpo8distanceE,(_ZN30_INTERNAL_52134fc4_4_k_cu_main6thrust24THRUST_300001_SM_1000_NS12placeholders2_4E - _ZN30_INTERNAL_52134fc4_4_k_cu_main4cuda3std6ranges3__45__cpo8distanceE)
_ZN30_INTERNAL_52134fc4_4_k_cu_main4cuda3std6ranges3__45__cpo8distanceE:
	.zero		1
	.type		_ZN30_INTERNAL_52134fc4_4_k_cu_main6thrust24THRUST_300001_SM_1000_NS12placeholders2_4E,@object
	.size		_ZN30_INTERNAL_52134fc4_4_k_cu_main6thrust24THRUST_300001_SM_1000_NS12placeholders2_4E,(_ZN30_INTERNAL_52134fc4_4_k_cu_main4cuda3std3__45__cpo6rbeginE - _ZN30_INTERNAL_52134fc4_4_k_cu_main6thrust24THRUST_300001_SM_1000_NS12placeholders2_4E)
_ZN30_INTERNAL_52134fc4_4_k_cu_main6thrust24THRUST_300001_SM_1000_NS12placeholders2_4E:
	.zero		1
	.type		_ZN30_INTERNAL_52134fc4_4_k_cu_main4cuda3std3__45__cpo6rbeginE,@object
	.size		_ZN30_INTERNAL_52134fc4_4_k_cu_main4cuda3std3__45__cpo6rbeginE,(_ZN30_INTERNAL_52134fc4_4_k_cu_main4cuda3std6ranges3__45__cpo7advanceE - _ZN30_INTERNAL_52134fc4_4_k_cu_main4cuda3std3__45__cpo6rbeginE)
_ZN30_INTERNAL_52134fc4_4_k_cu_main4cuda3std3__45__cpo6rbeginE:
	.zero		1
	.type		_ZN30_INTERNAL_52134fc4_4_k_cu_main4cuda3std6ranges3__45__cpo7advanceE,@object
	.size		_ZN30_INTERNAL_52134fc4_4_k_cu_main4cuda3std6ranges3__45__cpo7advanceE,(_ZN30_INTERNAL_52134fc4_4_k_cu_main6thrust24THRUST_300001_SM_1000_NS12placeholders3_10E - _ZN30_INTERNAL_52134fc4_4_k_cu_main4cuda3std6ranges3__45__cpo7advanceE)
_ZN30_INTERNAL_52134fc4_4_k_cu_main4cuda3std6ranges3__45__cpo7advanceE:
	.zero		1
	.type		_ZN30_INTERNAL_52134fc4_4_k_cu_main6thrust24THRUST_300001_SM_1000_NS12placeholders3_10E,@object
	.size		_ZN30_INTERNAL_52134fc4_4_k_cu_main6thrust24THRUST_300001_SM_1000_NS12placeholders3_10E,(_ZN30_INTERNAL_52134fc4_4_k_cu_main4cuda3std3__48in_placeE - _ZN30_INTERNAL_52134fc4_4_k_cu_main6thrust24THRUST_300001_SM_1000_NS12placeholders3_10E)
_ZN30_INTERNAL_52134fc4_4_k_cu_main6thrust24THRUST_300001_SM_1000_NS12placeholders3_10E:
	.zero		1
	.type		_ZN30_INTERNAL_52134fc4_4_k_cu_main4cuda3std3__48in_placeE,@object
	.size		_ZN30_INTERNAL_52134fc4_4_k_cu_main4cuda3std3__48in_placeE,(_ZN30_INTERNAL_52134fc4_4_k_cu_main4cuda3std6ranges3__45__cpo4sizeE - _ZN30_INTERNAL_52134fc4_4_k_cu_main4cuda3std3__48in_placeE)
_ZN30_INTERNAL_52134fc4_4_k_cu_main4cuda3std3__48in_placeE:
	.zero		1
	.type		_ZN30_INTERNAL_52134fc4_4_k_cu_main4cuda3std6ranges3__45__cpo4sizeE,@object
	.size		_ZN30_INTERNAL_52134fc4_4_k_cu_main4cuda3std6ranges3__45__cpo4sizeE,(_ZN30_INTERNAL_52134fc4_4_k_cu_main6thrust24THRUST_300001_SM_1000_NS12placeholders2_2E - _ZN30_INTERNAL_52134fc4_4_k_cu_main4cuda3std6ranges3__45__cpo4sizeE)
_ZN30_INTERNAL_52134fc4_4_k_cu_main4cuda3std6ranges3__45__cpo4sizeE:
	.zero		1
	.type		_ZN30_INTERNAL_52134fc4_4_k_cu_main6thrust24THRUST_300001_SM_1000_NS12placeholders2_2E,@object
	.size		_ZN30_INTERNAL_52134fc4_4_k_cu_main6thrust24THRUST_300001_SM_1000_NS12placeholders2_2E,(_ZN30_INTERNAL_52134fc4_4_k_cu_main4cuda3std3__45__cpo6cbeginE - _ZN30_INTERNAL_52134fc4_4_k_cu_main6thrust24THRUST_300001_SM_1000_NS12placeholders2_2E)
_ZN30_INTERNAL_52134fc4_4_k_cu_main6thrust24THRUST_300001_SM_1000_NS12placeholders2_2E:
	.zero		1
	.type		_ZN30_INTERNAL_52134fc4_4_k_cu_main4cuda3std3__45__cpo6cbeginE,@object
	.size		_ZN30_INTERNAL_52134fc4_4_k_cu_main4cuda3std3__45__cpo6cbeginE,(_ZN30_INTERNAL_52134fc4_4_k_cu_main4cuda3std6ranges3__45__cpo6cbeginE - _ZN30_INTERNAL_52134fc4_4_k_cu_main4cuda3std3__45__cpo6cbeginE)
_ZN30_INTERNAL_52134fc4_4_k_cu_main4cuda3std3__45__cpo6cbeginE:
	.zero		1
	.type		_ZN30_INTERNAL_52134fc4_4_k_cu_main4cuda3std6ranges3__45__cpo6cbeginE,@object
	.size		_ZN30_INTERNAL_52134fc4_4_k_cu_main4cuda3std6ranges3__45__cpo6cbeginE,(_ZN30_INTERNAL_52134fc4_4_k_cu_main6thrust24THRUST_300001_SM_1000_NS12placeholders2_6E - _ZN30_INTERNAL_52134fc4_4_k_cu_main4cuda3std6ranges3__45__cpo6cbeginE)
_ZN30_INTERNAL_52134fc4_4_k_cu_main4cuda3std6ranges3__45__cpo6cbeginE:
	.zero		1
	.type		_ZN30_INTERNAL_52134fc4_4_k_cu_main6thrust24THRUST_300001_SM_1000_NS12placeholders2_6E,@object
	.size		_ZN30_INTERNAL_52134fc4_4_k_cu_main6thrust24THRUST_300001_SM_1000_NS12placeholders2_6E,(_ZN30_INTERNAL_52134fc4_4_k_cu_main4cuda3std3__45__cpo7crbeginE - _ZN30_INTERNAL_52134fc4_4_k_cu_main6thrust24THRUST_300001_SM_1000_NS12placeholders2_6E)
_ZN30_INTERNAL_52134fc4_4_k_cu_main6thrust24THRUST_300001_SM_1000_NS12placeholders2_6E:
	.zero		1
	.type		_ZN30_INTERNAL_52134fc4_4_k_cu_main4cuda3std3__45__cpo7crbeginE,@object
	.size		_ZN30_INTERNAL_52134fc4_4_k_cu_main4cuda3std3__45__cpo7crbeginE,(_ZN30_INTERNAL_52134fc4_4_k_cu_main4cuda3std6ranges3__45__cpo4nextE - _ZN30_INTERNAL_52134fc4_4_k_cu_main4cuda3std3__45__cpo7crbeginE)
_ZN30_INTERNAL_52134fc4_4_k_cu_main4cuda3std3__45__cpo7crbeginE:
	.zero		1
	.type		_ZN30_INTERNAL_52134fc4_4_k_cu_main4cuda3std6ranges3__45__cpo4nextE,@object
	.size		_ZN30_INTERNAL_52134fc4_4_k_cu_main4cuda3std6ranges3__45__cpo4nextE,(_ZN30_INTERNAL_52134fc4_4_k_cu_main4cuda3std6ranges3__45__cpo4swapE - _ZN30_INTERNAL_52134fc4_4_k_cu_main4cuda3std6ranges3__45__cpo4nextE)
_ZN30_INTERNAL_52134fc4_4_k_cu_main4cuda3std6ranges3__45__cpo4nextE:
	.zero		1
	.type		_ZN30_INTERNAL_52134fc4_4_k_cu_main4cuda3std6ranges3__45__cpo4swapE,@object
	.size		_ZN30_INTERNAL_52134fc4_4_k_cu_main4cuda3std6ranges3__45__cpo4swapE,(_ZN30_INTERNAL_52134fc4_4_k_cu_main6thrust24THRUST_300001_SM_1000_NS8cuda_cub10par_nosyncE - _ZN30_INTERNAL_52134fc4_4_k_cu_main4cuda3std6ranges3__45__cpo4swapE)
_ZN30_INTERNAL_52134fc4_4_k_cu_main4cuda3std6ranges3__45__cpo4swapE:
	.zero		1
	.type		_ZN30_INTERNAL_52134fc4_4_k_cu_main6thrust24THRUST_300001_SM_1000_NS8cuda_cub10par_nosyncE,@object
	.size		_ZN30_INTERNAL_52134fc4_4_k_cu_main6thrust24THRUST_300001_SM_1000_NS8cuda_cub10par_nosyncE,(_ZN30_INTERNAL_52134fc4_4_k_cu_main6thrust24THRUST_300001_SM_1000_NS3seqE - _ZN30_INTERNAL_52134fc4_4_k_cu_main6thrust24THRUST_300001_SM_1000_NS8cuda_cub10par_nosyncE)
_ZN30_INTERNAL_52134fc4_4_k_cu_main6thrust24THRUST_300001_SM_1000_NS8cuda_cub10par_nosyncE:
	.zero		1
	.type		_ZN30_INTERNAL_52134fc4_4_k_cu_main6thrust24THRUST_300001_SM_1000_NS3seqE,@object
	.size		_ZN30_INTERNAL_52134fc4_4_k_cu_main6thrust24THRUST_300001_SM_1000_NS3seqE,(_ZN30_INTERNAL_52134fc4_4_k_cu_main4cuda3std3__420unreachable_sentinelE - _ZN30_INTERNAL_52134fc4_4_k_cu_main6thrust24THRUST_300001_SM_1000_NS3seqE)
_ZN30_INTERNAL_52134fc4_4_k_cu_main6thrust24THRUST_300001_SM_1000_NS3seqE:
	.zero		1
	.type		_ZN30_INTERNAL_52134fc4_4_k_cu_main4cuda3std3__420unreachable_sentinelE,@object
	.size		_ZN30_INTERNAL_52134fc4_4_k_cu_main4cuda3std3__420unreachable_sentinelE,(_ZN30_INTERNAL_52134fc4_4_k_cu_main4cuda3std6ranges3__45__cpo5ssizeE - _ZN30_INTERNAL_52134fc4_4_k_cu_main4cuda3std3__420unreachable_sentinelE)
_ZN30_INTERNAL_52134fc4_4_k_cu_main4cuda3std3__420unreachable_sentinelE:
	.zero		1
	.type		_ZN30_INTERNAL_52134fc4_4_k_cu_main4cuda3std6ranges3__45__cpo5ssizeE,@object
	.size		_ZN30_INTERNAL_52134fc4_4_k_cu_main4cuda3std6ranges3__45__cpo5ssizeE,(_ZN30_INTERNAL_52134fc4_4_k_cu_main6thrust24THRUST_300001_SM_1000_NS12placeholders2_3E - _ZN30_INTERNAL_52134fc4_4_k_cu_main4cuda3std6ranges3__45__cpo5ssizeE)
_ZN30_INTERNAL_52134fc4_4_k_cu_main4cuda3std6ranges3__45__cpo5ssizeE:
	.zero		1
	.type		_ZN30_INTERNAL_52134fc4_4_k_cu_main6thrust24THRUST_300001_SM_1000_NS12placeholders2_3E,@object
	.size		_ZN30_INTERNAL_52134fc4_4_k_cu_main6thrust24THRUST_300001_SM_1000_NS12placeholders2_3E,(_ZN30_INTERNAL_52134fc4_4_k_cu_main4cuda3std3__45__cpo4cendE - _ZN30_INTERNAL_52134fc4_4_k_cu_main6thrust24THRUST_300001_SM_1000_NS12placeholders2_3E)
_ZN30_INTERNAL_52134fc4_4_k_cu_main6thrust24THRUST_300001_SM_1000_NS12placeholders2_3E:
	.zero		1
	.type		_ZN30_INTERNAL_52134fc4_4_k_cu_main4cuda3std3__45__cpo4cendE,@object
	.size		_ZN30_INTERNAL_52134fc4_4_k_cu_main4cuda3std3__45__cpo4cendE,(_ZN30_INTERNAL_52134fc4_4_k_cu_main4cuda3std6ranges3__45__cpo4cendE - _ZN30_INTERNAL_52134fc4_4_k_cu_main4cuda3std3__45__cpo4cendE)
_ZN30_INTERNAL_52134fc4_4_k_cu_main4cuda3std3__45__cpo4cendE:
	.zero		1
	.type		_ZN30_INTERNAL_52134fc4_4_k_cu_main4cuda3std6ranges3__45__cpo4cendE,@object
	.size		_ZN30_INTERNAL_52134fc4_4_k_cu_main4cuda3std6ranges3__45__cpo4cendE,(_ZN30_INTERNAL_52134fc4_4_k_cu_main6thrust24THRUST_300001_SM_1000_NS12placeholders2_7E - _ZN30_INTERNAL_52134fc4_4_k_cu_main4cuda3std6ranges3__45__cpo4cendE)
_ZN30_INTERNAL_52134fc4_4_k_cu_main4cuda3std6ranges3__45__cpo4cendE:
	.zero		1
	.type		_ZN30_INTERNAL_52134fc4_4_k_cu_main6thrust24THRUST_300001_SM_1000_NS12placeholders2_7E,@object
	.size		_ZN30_INTERNAL_52134fc4_4_k_cu_main6thrust24THRUST_300001_SM_1000_NS12placeholders2_7E,(_ZN30_INTERNAL_52134fc4_4_k_cu_main4cuda3std3__45__cpo5crendE - _ZN30_INTERNAL_52134fc4_4_k_cu_main6thrust24THRUST_300001_SM_1000_NS12placeholders2_7E)
_ZN30_INTERNAL_52134fc4_4_k_cu_main6thrust24THRUST_300001_SM_1000_NS12placeholders2_7E:
	.zero		1
	.type		_ZN30_INTERNAL_52134fc4_4_k_cu_main4cuda3std3__45__cpo5crendE,@object
	.size		_ZN30_INTERNAL_52134fc4_4_k_cu_main4cuda3std3__45__cpo5crendE,(_ZN30_INTERNAL_52134fc4_4_k_cu_main4cuda3std6ranges3__45__cpo4prevE - _ZN30_INTERNAL_52134fc4_4_k_cu_main4cuda3std3__45__cpo5crendE)
_ZN30_INTERNAL_52134fc4_4_k_cu_main4cuda3std3__45__cpo5crendE:
	.zero		1
	.type		_ZN30_INTERNAL_52134fc4_4_k_cu_main4cuda3std6ranges3__45__cpo4prevE,@object
	.size		_ZN30_INTERNAL_52134fc4_4_k_cu_main4cuda3std6ranges3__45__cpo4prevE,(_ZN30_INTERNAL_52134fc4_4_k_cu_main4cuda3std6ranges3__45__cpo9iter_moveE - _ZN30_INTERNAL_52134fc4_4_k_cu_main4cuda3std6ranges3__45__cpo4prevE)
_ZN30_INTERNAL_52134fc4_4_k_cu_main4cuda3std6ranges3__45__cpo4prevE:
	.zero		1
	.type		_ZN30_INTERNAL_52134fc4_4_k_cu_main4cuda3std6ranges3__45__cpo9iter_moveE,@object
	.size		_ZN30_INTERNAL_52134fc4_4_k_cu_main4cuda3std6ranges3__45__cpo9iter_moveE,(_ZN30_INTERNAL_52134fc4_4_k_cu_main6thrust24THRUST_300001_SM_1000_NS6system6detail10sequential3seqE - _ZN30_INTERNAL_52134fc4_4_k_cu_main4cuda3std6ranges3__45__cpo9iter_moveE)
_ZN30_INTERNAL_52134fc4_4_k_cu_main4cuda3std6ranges3__45__cpo9iter_moveE:
	.zero		1
	.type		_ZN30_INTERNAL_52134fc4_4_k_cu_main6thrust24THRUST_300001_SM_1000_NS6system6detail10sequential3seqE,@object
	.size		_ZN30_INTERNAL_52134fc4_4_k_cu_main6thrust24THRUST_300001_SM_1000_NS6system6detail10sequential3seqE,(_ZN30_INTERNAL_52134fc4_4_k_cu_main6thrust24THRUST_300001_SM_1000_NS12placeholders2_9E - _ZN30_INTERNAL_52134fc4_4_k_cu_main6thrust24THRUST_300001_SM_1000_NS6system6detail10sequential3seqE)
_ZN30_INTERNAL_52134fc4_4_k_cu_main6thrust24THRUST_300001_SM_1000_NS6system6detail10sequential3seqE:
	.zero		1
	.type		_ZN30_INTERNAL_52134fc4_4_k_cu_main6thrust24THRUST_300001_SM_1000_NS12placeholders2_9E,@object
	.size		_ZN30_INTERNAL_52134fc4_4_k_cu_main6thrust24THRUST_300001_SM_1000_NS12placeholders2_9E,(_ZN30_INTERNAL_52134fc4_4_k_cu_main4cuda3std3__419piecewise_constructE - _ZN30_INTERNAL_52134fc4_4_k_cu_main6thrust24THRUST_300001_SM_1000_NS12placeholders2_9E)
_ZN30_INTERNAL_52134fc4_4_k_cu_main6thrust24THRUST_300001_SM_1000_NS12placeholders2_9E:
	.zero		1
	.type		_ZN30_INTERNAL_52134fc4_4_k_cu_main4cuda3std3__419piecewise_constructE,@object
	.size		_ZN30_INTERNAL_52134fc4_4_k_cu_main4cuda3std3__419piecewise_constructE,(_ZN30_INTERNAL_52134fc4_4_k_cu_main4cuda3std6ranges3__45__cpo5cdataE - _ZN30_INTERNAL_52134fc4_4_k_cu_main4cuda3std3__419piecewise_constructE)
_ZN30_INTERNAL_52134fc4_4_k_cu_main4cuda3std3__419piecewise_constructE:
	.zero		1
	.type		_ZN30_INTERNAL_52134fc4_4_k_cu_main4cuda3std6ranges3__45__cpo5cdataE,@object
	.size		_ZN30_INTERNAL_52134fc4_4_k_cu_main4cuda3std6ranges3__45__cpo5cdataE,(_ZN30_INTERNAL_52134fc4_4_k_cu_main6thrust24THRUST_300001_SM_1000_NS12placeholders2_1E - _ZN30_INTERNAL_52134fc4_4_k_cu_main4cuda3std6ranges3__45__cpo5cdataE)
_ZN30_INTERNAL_52134fc4_4_k_cu_main4cuda3std6ranges3__45__cpo5cdataE:
	.zero		1
	.type		_ZN30_INTERNAL_52134fc4_4_k_cu_main6thrust24THRUST_300001_SM_1000_NS12placeholders2_1E,@object
	.size		_ZN30_INTERNAL_52134fc4_4_k_cu_main6thrust24THRUST_300001_SM_1000_NS12placeholders2_1E,(_ZN30_INTERNAL_52134fc4_4_k_cu_main4cuda3std3__45__cpo3endE - _ZN30_INTERNAL_52134fc4_4_k_cu_main6thrust24THRUST_300001_SM_1000_NS12placeholders2_1E)
_ZN30_INTERNAL_52134fc4_4_k_cu_main6thrust24THRUST_300001_SM_1000_NS12placeholders2_1E:
	.zero		1
	.type		_ZN30_INTERNAL_52134fc4_4_k_cu_main4cuda3std3__45__cpo3endE,@object
	.size		_ZN30_INTERNAL_52134fc4_4_k_cu_main4cuda3std3__45__cpo3endE,(_ZN30_INTERNAL_52134fc4_4_k_cu_main4cuda3std6ranges3__45__cpo3endE - _ZN30_INTERNAL_52134fc4_4_k_cu_main4cuda3std3__45__cpo3endE)
_ZN30_INTERNAL_52134fc4_4_k_cu_main4cuda3std3__45__cpo3endE:
	.zero		1
	.type		_ZN30_INTERNAL_52134fc4_4_k_cu_main4cuda3std6ranges3__45__cpo3endE,@object
	.size		_ZN30_INTERNAL_52134fc4_4_k_cu_main4cuda3std6ranges3__45__cpo3endE,(_ZN30_INTERNAL_52134fc4_4_k_cu_main6thrust24THRUST_300001_SM_1000_NS12placeholders2_5E - _ZN30_INTERNAL_52134fc4_4_k_cu_main4cuda3std6ranges3__45__cpo3endE)
_ZN30_INTERNAL_52134fc4_4_k_cu_main4cuda3std6ranges3__45__cpo3endE:
	.zero		1
	.type		_ZN30_INTERNAL_52134fc4_4_k_cu_main6thrust24THRUST_300001_SM_1000_NS12placeholders2_5E,@object
	.size		_ZN30_INTERNAL_52134fc4_4_k_cu_main6thrust24THRUST_300001_SM_1000_NS12placeholders2_5E,(_ZN30_INTERNAL_52134fc4_4_k_cu_main4cuda3std3__45__cpo4rendE - _ZN30_INTERNAL_52134fc4_4_k_cu_main6thrust24THRUST_300001_SM_1000_NS12placeholders2_5E)
_ZN30_INTERNAL_52134fc4_4_k_cu_main6thrust24THRUST_300001_SM_1000_NS12placeholders2_5E:
	.zero		1
	.type		_ZN30_INTERNAL_52134fc4_4_k_cu_main4cuda3std3__45__cpo4rendE,@object
	.size		_ZN30_INTERNAL_52134fc4_4_k_cu_main4cuda3std3__45__cpo4rendE,(_ZN30_INTERNAL_52134fc4_4_k_cu_main4cuda3std6ranges3__45__cpo9iter_swapE - _ZN30_INTERNAL_52134fc4_4_k_cu_main4cuda3std3__45__cpo4rendE)
_ZN30_INTERNAL_52134fc4_4_k_cu_main4cuda3std3__45__cpo4rendE:
	.zero		1
	.type		_ZN30_INTERNAL_52134fc4_4_k_cu_main4cuda3std6ranges3__45__cpo9iter_swapE,@object
	.size		_ZN30_INTERNAL_52134fc4_4_k_cu_main4cuda3std6ranges3__45__cpo9iter_swapE,(_ZN30_INTERNAL_52134fc4_4_k_cu_main4cuda3std3__48unexpectE - _ZN30_INTERNAL_52134fc4_4_k_cu_main4cuda3std6ranges3__45__cpo9iter_swapE)
_ZN30_INTERNAL_52134fc4_4_k_cu_main4cuda3std6ranges3__45__cpo9iter_swapE:
	.zero		1
	.type		_ZN30_INTERNAL_52134fc4_4_k_cu_main4cuda3std3__48unexpectE,@object
	.size		_ZN30_INTERNAL_52134fc4_4_k_cu_main4cuda3std3__48unexpectE,(_ZN30_INTERNAL_52134fc4_4_k_cu_main6thrust24THRUST_300001_SM_1000_NS8cuda_cub3parE - _ZN30_INTERNAL_52134fc4_4_k_cu_main4cuda3std3__48unexpectE)
_ZN30_INTERNAL_52134fc4_4_k_cu_main4cuda3std3__48unexpectE:
	.zero		1
	.type		_ZN30_INTERNAL_52134fc4_4_k_cu_main6thrust24THRUST_300001_SM_1000_NS8cuda_cub3parE,@object
	.size		_ZN30_INTERNAL_52134fc4_4_k_cu_main6thrust24THRUST_300001_SM_1000_NS8cuda_cub3parE,(.L_29 - _ZN30_INTERNAL_52134fc4_4_k_cu_main6thrust24THRUST_300001_SM_1000_NS8cuda_cub3parE)
_ZN30_INTERNAL_52134fc4_4_k_cu_main6thrust24THRUST_300001_SM_1000_NS8cuda_cub3parE:
	.zero		1
.L_29:


//--------------------- .nv.shared._ZN3cub18CUB_300001_SM_10006detail6reduce18DeviceReduceKernelINS2_10policy_hubIiyN4cuda3__47maximumIiEEE10Policy1000EN6thrust24THRUST_300001_SM_1000_NS6detail15normal_iteratorINSC_10device_ptrIiEEEEyS8_iNS5_3std3__410__identityEEEvT0_PT3_T1_NS0_13GridEvenShareISO_EET2_T4_ --------------------------
	.section	.nv.shared._ZN3cub18CUB_300001_SM_10006detail6reduce18DeviceReduceKernelINS2_10policy_hubIiyN4cuda3__47maximumIiEEE10Policy1000EN6thrust24THRUST_300001_SM_1000_NS6detail15normal_iteratorINSC_10device_ptrIiEEEEyS8_iNS5_3std3__410__identityEEEvT0_PT3_T1_NS0_13GridEvenShareISO_EET2_T4_,"aw",@nobits
	.sectionflags	@""
	.align	4
.nv.shared._ZN3cub18CUB_300001_SM_10006detail6reduce18DeviceReduceKernelINS2_10policy_hubIiyN4cuda3__47maximumIiEEE10Policy1000EN6thrust24THRUST_300001_SM_1000_NS6detail15normal_iteratorINSC_10device_ptrIiEEEEyS8_iNS5_3std3__410__identityEEEvT0_PT3_T1_NS0_13GridEvenShareISO_EET2_T4_:
	.zero		1068


//--------------------- .nv.shared._ZN3cub18CUB_300001_SM_10006detail6reduce28DeviceReduceSingleTileKernelINS2_10policy_hubIiyN4cuda3__47maximumIiEEE10Policy1000EN6thrust24THRUST_300001_SM_1000_NS6detail15normal_iteratorINSC_10device_ptrIiEEEEPiyS8_iiNS5_3std3__410__identityEEEvT0_T1_T2_T3_T4_T6_ --------------------------
	.section	.nv.shared._ZN3cub18CUB_300001_SM_10006detail6reduce28DeviceReduceSingleTileKernelINS2_10policy_hubIiyN4cuda3__47maximumIiEEE10Policy1000EN6thrust24THRUST_300001_SM_1000_NS6detail15normal_iteratorINSC_10device_ptrIiEEEEPiyS8_iiNS5_3std3__410__identityEEEvT0_T1_T2_T3_T4_T6_,"aw",@nobits
	.sectionflags	@""
	.align	4
.nv.shared._ZN3cub18CUB_300001_SM_10006detail6reduce28DeviceReduceSingleTileKernelINS2_10policy_hubIiyN4cuda3__47maximumIiEEE10Policy1000EN6thrust24THRUST_300001_SM_1000_NS6detail15normal_iteratorINSC_10device_ptrIiEEEEPiyS8_iiNS5_3std3__410__identityEEEvT0_T1_T2_T3_T4_T6_:
	.zero		1068


//--------------------- .nv.shared._ZN3cub18CUB_300001_SM_10006detail6reduce28DeviceReduceSingleTileKernelINS2_10policy_hubIijN4cuda3__47maximumIiEEE10Policy1000EPiSB_iS8_iiNS5_3std3__410__identityEEEvT0_T1_T2_T3_T4_T6_ --------------------------
	.section	.nv.shared._ZN3cub18CUB_300001_SM_10006detail6reduce28DeviceReduceSingleTileKernelINS2_10policy_hubIijN4cuda3__47maximumIiEEE10Policy1000EPiSB_iS8_iiNS5_3std3__410__identityEEEvT0_T1_T2_T3_T4_T6_,"aw",@nobits
	.sectionflags	@""
	.align	4
.nv.shared._ZN3cub18CUB_300001_SM_10006detail6reduce28DeviceReduceSingleTileKernelINS2_10policy_hubIijN4cuda3__47maximumIiEEE10Policy1000EPiSB_iS8_iiNS5_3std3__410__identityEEEvT0_T1_T2_T3_T4_T6_:
	.zero		1068


//--------------------- .nv.shared._ZN3cub18CUB_300001_SM_10006detail6reduce18DeviceReduceKernelINS2_10policy_hubIijN4cuda3__47maximumIiEEE10Policy1000EN6thrust24THRUST_300001_SM_1000_NS6detail15normal_iteratorINSC_10device_ptrIiEEEEjS8_iNS5_3std3__410__identityEEEvT0_PT3_T1_NS0_13GridEvenShareISO_EET2_T4_ --------------------------
	.section	.nv.shared._ZN3cub18CUB_300001_SM_10006detail6reduce18DeviceReduceKernelINS2_10policy_hubIijN4cuda3__47maximumIiEEE10Policy1000EN6thrust24THRUST_300001_SM_1000_NS6detail15normal_iteratorINSC_10device_ptrIiEEEEjS8_iNS5_3std3__410__identityEEEvT0_PT3_T1_NS0_13GridEvenShareISO_EET2_T4_,"aw",@nobits
	.sectionflags	@""
	.align	4
.nv.shared._ZN3cub18CUB_300001_SM_10006detail6reduce18DeviceReduceKernelINS2_10policy_hubIijN4cuda3__47maximumIiEEE10Policy1000EN6thrust24THRUST_300001_SM_1000_NS6detail15normal_iteratorINSC_10device_ptrIiEEEEjS8_iNS5_3std3__410__identityEEEvT0_PT3_T1_NS0_13GridEvenShareISO_EET2_T4_:
	.zero		1068


//--------------------- .nv.shared._ZN3cub18CUB_300001_SM_10006detail6reduce28DeviceReduceSingleTileKernelINS2_10policy_hubIijN4cuda3__47maximumIiEEE10Policy1000EN6thrust24THRUST_300001_SM_1000_NS6detail15normal_iteratorINSC_10device_ptrIiEEEEPijS8_iiNS5_3std3__410__identityEEEvT0_T1_T2_T3_T4_T6_ --------------------------
	.section	.nv.shared._ZN3cub18CUB_300001_SM_10006detail6reduce28DeviceReduceSingleTileKernelINS2_10policy_hubIijN4cuda3__47maximumIiEEE10Policy1000EN6thrust24THRUST_300001_SM_1000_NS6detail15normal_iteratorINSC_10device_ptrIiEEEEPijS8_iiNS5_3std3__410__identityEEEvT0_T1_T2_T3_T4_T6_,"aw",@nobits
	.sectionflags	@""
	.align	4
.nv.shared._ZN3cub18CUB_300001_SM_10006detail6reduce28DeviceReduceSingleTileKernelINS2_10policy_hubIijN4cuda3__47maximumIiEEE10Policy1000EN6thrust24THRUST_300001_SM_1000_NS6detail15normal_iteratorINSC_10device_ptrIiEEEEPijS8_iiNS5_3std3__410__identityEEEvT0_T1_T2_T3_T4_T6_:
	.zero		1068


//--------------------- .nv.shared._ZN3cub18CUB_300001_SM_10006detail6reduce28DeviceReduceSingleTileKernelINS2_10policy_hubIiyN4cuda3std3__44plusIiEEE10Policy1000EPiSC_iS9_iiNS7_10__identityEEEvT0_T1_T2_T3_T4_T6_ --------------------------
	.section	.nv.shared._ZN3cub18CUB_300001_SM_10006detail6reduce28DeviceReduceSingleTileKernelINS2_10policy_hubIiyN4cuda3std3__44plusIiEEE10Policy1000EPiSC_iS9_iiNS7_10__identityEEEvT0_T1_T2_T3_T4_T6_,"aw",@nobits
	.sectionflags	@""
	.align	4
.nv.shared._ZN3cub18CUB_300001_SM_10006detail6reduce28DeviceReduceSingleTileKernelINS2_10policy_hubIiyN4cuda3std3__44plusIiEEE10Policy1000EPiSC_iS9_iiNS7_10__identityEEEvT0_T1_T2_T3_T4_T6_:
	.zero		1068


//--------------------- .nv.shared._ZN3cub18CUB_300001_SM_10006detail6reduce18DeviceReduceKernelINS2_10policy_hubIiyN4cuda3std3__44plusIiEEE10Policy1000EN6thrust24THRUST_300001_SM_1000_NS6detail15normal_iteratorINSD_10device_ptrIiEEEEyS9_iNS7_10__identityEEEvT0_PT3_T1_NS0_13GridEvenShareISN_EET2_T4_ --------------------------
	.section	.nv.shared._ZN3cub18CUB_300001_SM_10006detail6reduce18DeviceReduceKernelINS2_10policy_hubIiyN4cuda3std3__44plusIiEEE10Policy1000EN6thrust24THRUST_300001_SM_1000_NS6detail15normal_iteratorINSD_10device_ptrIiEEEEyS9_iNS7_10__identityEEEvT0_PT3_T1_NS0_13GridEvenShareISN_EET2_T4_,"aw",@nobits
	.sectionflags	@""
	.align	4
.nv.shared._ZN3cub18CUB_300001_SM_10006detail6reduce18DeviceReduceKernelINS2_10policy_hubIiyN4cuda3std3__44plusIiEEE10Policy1000EN6thrust24THRUST_300001_SM_1000_NS6detail15normal_iteratorINSD_10device_ptrIiEEEEyS9_iNS7_10__identityEEEvT0_PT3_T1_NS0_13GridEvenShareISN_EET2_T4_:
	.zero		1068


//--------------------- .nv.shared._ZN3cub18CUB_300001_SM_10006detail6reduce28DeviceReduceSingleTileKernelINS2_10policy_hubIiyN4cuda3std3__44plusIiEEE10Policy1000EN6thrust24THRUST_300001_SM_1000_NS6detail15normal_iteratorINSD_10device_ptrIiEEEEPiyS9_iiNS7_10__identityEEEvT0_T1_T2_T3_T4_T6_ --------------------------
	.section	.nv.shared._ZN3cub18CUB_300001_SM_10006detail6reduce28DeviceReduceSingleTileKernelINS2_10policy_hubIiyN4cuda3std3__44plusIiEEE10Policy1000EN6thrust24THRUST_300001_SM_1000_NS6detail15normal_iteratorINSD_10device_ptrIiEEEEPiyS9_iiNS7_10__identityEEEvT0_T1_T2_T3_T4_T6_,"aw",@nobits
	.sectionflags	@""
	.align	4
.nv.shared._ZN3cub18CUB_300001_SM_10006detail6reduce28DeviceReduceSingleTileKernelINS2_10policy_hubIiyN4cuda3std3__44plusIiEEE10Policy1000EN6thrust24THRUST_300001_SM_1000_NS6detail15normal_iteratorINSD_10device_ptrIiEEEEPiyS9_iiNS7_10__identityEEEvT0_T1_T2_T3_T4_T6_:
	.zero		1068


//--------------------- .nv.shared._ZN3cub18CUB_300001_SM_10006detail6reduce28DeviceReduceSingleTileKernelINS2_10policy_hubIijN4cuda3std3__44plusIiEEE10Policy1000EPiSC_iS9_iiNS7_10__identityEEEvT0_T1_T2_T3_T4_T6_ --------------------------
	.section	.nv.shared._ZN3cub18CUB_300001_SM_10006detail6reduce28DeviceReduceSingleTileKernelINS2_10policy_hubIijN4cuda3std3__44plusIiEEE10Policy1000EPiSC_iS9_iiNS7_10__identityEEEvT0_T1_T2_T3_T4_T6_,"aw",@nobits
	.sectionflags	@""
	.align	4
.nv.shared._ZN3cub18CUB_300001_SM_10006detail6reduce28DeviceReduceSingleTileKernelINS2_10policy_hubIijN4cuda3std3__44plusIiEEE10Policy1000EPiSC_iS9_iiNS7_10__identityEEEvT0_T1_T2_T3_T4_T6_:
	.zero		1068


//--------------------- .nv.shared._ZN3cub18CUB_300001_SM_10006detail6reduce18DeviceReduceKernelINS2_10policy_hubIijN4cuda3std3__44plusIiEEE10Policy1000EN6thrust24THRUST_300001_SM_1000_NS6detail15normal_iteratorINSD_10device_ptrIiEEEEjS9_iNS7_10__identityEEEvT0_PT3_T1_NS0_13GridEvenShareISN_EET2_T4_ --------------------------
	.section	.nv.shared._ZN3cub18CUB_300001_SM_10006detail6reduce18DeviceReduceKernelINS2_10policy_hubIijN4cuda3std3__44plusIiEEE10Policy1000EN6thrust24THRUST_300001_SM_1000_NS6detail15normal_iteratorINSD_10device_ptrIiEEEEjS9_iNS7_10__identityEEEvT0_PT3_T1_NS0_13GridEvenShareISN_EET2_T4_,"aw",@nobits
	.sectionflags	@""
	.align	4
.nv.shared._ZN3cub18CUB_300001_SM_10006detail6reduce18DeviceReduceKernelINS2_10policy_hubIijN4cuda3std3__44plusIiEEE10Policy1000EN6thrust24THRUST_300001_SM_1000_NS6detail15normal_iteratorINSD_10device_ptrIiEEEEjS9_iNS7_10__identityEEEvT0_PT3_T1_NS0_13GridEvenShareISN_EET2_T4_:
	.zero		1068


//--------------------- .nv.shared._ZN3cub18CUB_300001_SM_10006detail6reduce28DeviceReduceSingleTileKernelINS2_10policy_hubIijN4cuda3std3__44plusIiEEE10Policy1000EN6thrust24THRUST_300001_SM_1000_NS6detail15normal_iteratorINSD_10device_ptrIiEEEEPijS9_iiNS7_10__identityEEEvT0_T1_T2_T3_T4_T6_ --------------------------
	.section	.nv.shared._ZN3cub18CUB_300001_SM_10006detail6reduce28DeviceReduceSingleTileKernelINS2_10policy_hubIijN4cuda3std3__44plusIiEEE10Policy1000EN6thrust24THRUST_300001_SM_1000_NS6detail15normal_iteratorINSD_10device_ptrIiEEEEPijS9_iiNS7_10__identityEEEvT0_T1_T2_T3_T4_T6_,"aw",@nobits
	.sectionflags	@""
	.align	4
.nv.shared._ZN3cub18CUB_300001_SM_10006detail6reduce28DeviceReduceSingleTileKernelINS2_10policy_hubIijN4cuda3std3__44plusIiEEE10Policy1000EN6thrust24THRUST_300001_SM_1000_NS6detail15normal_iteratorINSD_10device_ptrIiEEEEPijS9_iiNS7_10__identityEEEvT0_T1_T2_T3_T4_T6_:
	.zero		1068


//--------------------- .nv.shared._ZN3cub18CUB_300001_SM_10006detail6reduce28DeviceReduceSingleTileKernelINS2_10policy_hubIfyN4cuda3std3__44plusIfEEE10Policy1000EPfSC_iS9_ffNS7_10__identityEEEvT0_T1_T2_T3_T4_T6_ --------------------------
	.section	.nv.shared._ZN3cub18CUB_300001_SM_10006detail6reduce28DeviceReduceSingleTileKernelINS2_10policy_hubIfyN4cuda3std3__44plusIfEEE10Policy1000EPfSC_iS9_ffNS7_10__identityEEEvT0_T1_T2_T3_T4_T6_,"aw",@nobits
	.sectionflags	@""
	.align	4
.nv.shared._ZN3cub18CUB_300001_SM_10006detail6reduce28DeviceReduceSingleTileKernelINS2_10policy_hubIfyN4cuda3std3__44plusIfEEE10Policy1000EPfSC_iS9_ffNS7_10__identityEEEvT0_T1_T2_T3_T4_T6_:
	.zero		1068


//--------------------- .nv.shared._ZN3cub18CUB_300001_SM_10006detail6reduce18DeviceReduceKernelINS2_10policy_hubIfyN4cuda3std3__44plusIfEEE10Policy1000EN6thrust24THRUST_300001_SM_1000_NS6detail15normal_iteratorINSD_10device_ptrIfEEEEyS9_f6squareIfEEEvT0_PT3_T1_NS0_13GridEvenShareISO_EET2_T4_ --------------------------
	.section	.nv.shared._ZN3cub18CUB_300001_SM_10006detail6reduce18DeviceReduceKernelINS2_10policy_hubIfyN4cuda3std3__44plusIfEEE10Policy1000EN6thrust24THRUST_300001_SM_1000_NS6detail15normal_iteratorINSD_10device_ptrIfEEEEyS9_f6squareIfEEEvT0_PT3_T1_NS0_13GridEvenShareISO_EET2_T4_,"aw",@nobits
	.sectionflags	@""
	.align	4
.nv.shared._ZN3cub18CUB_300001_SM_10006detail6reduce18DeviceReduceKernelINS2_10policy_hubIfyN4cuda3std3__44plusIfEEE10Policy1000EN6thrust24THRUST_300001_SM_1000_NS6detail15normal_iteratorINSD_10device_ptrIfEEEEyS9_f6squareIfEEEvT0_PT3_T1_NS0_13GridEvenShareISO_EET2_T4_:
	.zero		1068


//--------------------- .nv.shared._ZN3cub18CUB_300001_SM_10006detail6reduce28DeviceReduceSingleTileKernelINS2_10policy_hubIfyN4cuda3std3__44plusIfEEE10Policy1000EN6thrust24THRUST_300001_SM_1000_NS6detail15normal_iteratorINSD_10device_ptrIfEEEEPfyS9_ff6squareIfEEEvT0_T1_T2_T3_T4_T6_ --------------------------
	.section	.nv.shared._ZN3cub18CUB_300001_SM_10006detail6reduce28DeviceReduceSingleTileKernelINS2_10policy_hubIfyN4cuda3std3__44plusIfEEE10Policy1000EN6thrust24THRUST_300001_SM_1000_NS6detail15normal_iteratorINSD_10device_ptrIfEEEEPfyS9_ff6squareIfEEEvT0_T1_T2_T3_T4_T6_,"aw",@nobits
	.sectionflags	@""
	.align	4
.nv.shared._ZN3cub18CUB_300001_SM_10006detail6reduce28DeviceReduceSingleTileKernelINS2_10policy_hubIfyN4cuda3std3__44plusIfEEE10Policy1000EN6thrust24THRUST_300001_SM_1000_NS6detail15normal_iteratorINSD_10device_ptrIfEEEEPfyS9_ff6squareIfEEEvT0_T1_T2_T3_T4_T6_:
	.zero		1068


//--------------------- .nv.shared._ZN3cub18CUB_300001_SM_10006detail6reduce28DeviceReduceSingleTileKernelINS2_10policy_hubIfjN4cuda3std3__44plusIfEEE10Policy1000EPfSC_iS9_ffNS7_10__identityEEEvT0_T1_T2_T3_T4_T6_ --------------------------
	.section	.nv.shared._ZN3cub18CUB_300001_SM_10006detail6reduce28DeviceReduceSingleTileKernelINS2_10policy_hubIfjN4cuda3std3__44plusIfEEE10Policy1000EPfSC_iS9_ffNS7_10__identityEEEvT0_T1_T2_T3_T4_T6_,"aw",@nobits
	.sectionflags	@""
	.align	4
.nv.shared._ZN3cub18CUB_300001_SM_10006detail6reduce28DeviceReduceSingleTileKernelINS2_10policy_hubIfjN4cuda3std3__44plusIfEEE10Policy1000EPfSC_iS9_ffNS7_10__identityEEEvT0_T1_T2_T3_T4_T6_:
	.zero		1108


//--------------------- .nv.shared._ZN3cub18CUB_300001_SM_10006detail6reduce18DeviceReduceKernelINS2_10policy_hubIfjN4cuda3std3__44plusIfEEE10Policy1000EN6thrust24THRUST_300001_SM_1000_NS6detail15normal_iteratorINSD_10device_ptrIfEEEEjS9_f6squareIfEEEvT0_PT3_T1_NS0_13GridEvenShareISO_EET2_T4_ --------------------------
	.section	.nv.shared._ZN3cub18CUB_300001_SM_10006detail6reduce18DeviceReduceKernelINS2_10policy_hubIfjN4cuda3std3__44plusIfEEE10Policy1000EN6thrust24THRUST_300001_SM_1000_NS6detail15normal_iteratorINSD_10device_ptrIfEEEEjS9_f6squareIfEEEvT0_PT3_T1_NS0_13GridEvenShareISO_EET2_T4_,"aw",@nobits
	.sectionflags	@""
	.align	4
.nv.shared._ZN3cub18CUB_300001_SM_10006detail6reduce18DeviceReduceKernelINS2_10policy_hubIfjN4cuda3std3__44plusIfEEE10Policy1000EN6thrust24THRUST_300001_SM_1000_NS6detail15normal_iteratorINSD_10device_ptrIfEEEEjS9_f6squareIfEEEvT0_PT3_T1_NS0_13GridEvenShareISO_EET2_T4_:
	.zero		1108


//--------------------- .nv.shared._ZN3cub18CUB_300001_SM_10006detail6reduce28DeviceReduceSingleTileKernelINS2_10policy_hubIfjN4cuda3std3__44plusIfEEE10Policy1000EN6thrust24THRUST_300001_SM_1000_NS6detail15normal_iteratorINSD_10device_ptrIfEEEEPfjS9_ff6squareIfEEEvT0_T1_T2_T3_T4_T6_ --------------------------
	.section	.nv.shared._ZN3cub18CUB_300001_SM_10006detail6reduce28DeviceReduceSingleTileKernelINS2_10policy_hubIfjN4cuda3std3__44plusIfEEE10Policy1000EN6thrust24THRUST_300001_SM_1000_NS6detail15normal_iteratorINSD_10device_ptrIfEEEEPfjS9_ff6squareIfEEEvT0_T1_T2_T3_T4_T6_,"aw",@nobits
	.sectionflags	@""
	.align	4
.nv.shared._ZN3cub18CUB_300001_SM_10006detail6reduce28DeviceReduceSingleTileKernelINS2_10policy_hubIfjN4cuda3std3__44plusIfEEE10Policy1000EN6thrust24THRUST_300001_SM_1000_NS6detail15normal_iteratorINSD_10device_ptrIfEEEEPfjS9_ff6squareIfEEEvT0_T1_T2_T3_T4_T6_:
	.zero		1108


//--------------------- .nv.shared._ZN3cub18CUB_300001_SM_10006detail6reduce28DeviceReduceSingleTileKernelINS2_10policy_hubIdyN4cuda3std3__44plusIdEEE10Policy1000EPdSC_iS9_ddNS7_10__identityEEEvT0_T1_T2_T3_T4_T6_ --------------------------
	.section	.nv.shared._ZN3cub18CUB_300001_SM_10006detail6reduce28DeviceReduceSingleTileKernelINS2_10policy_hubIdyN4cuda3std3__44plusIdEEE10Policy1000EPdSC_iS9_ddNS7_10__identityEEEvT0_T1_T2_T3_T4_T6_,"aw",@nobits
	.sectionflags	@""
	.align	8
.nv.shared._ZN3cub18CUB_300001_SM_10006detail6reduce28DeviceReduceSingleTileKernelINS2_10policy_hubIdyN4cuda3std3__44plusIdEEE10Policy1000EPdSC_iS9_ddNS7_10__identityEEEvT0_T1_T2_T3_T4_T6_:
	.zero		1176


//--------------------- .nv.shared._ZN3cub18CUB_300001_SM_10006detail6reduce18DeviceReduceKernelINS2_10policy_hubIdyN4cuda3std3__44plusIdEEE10Policy1000EN6thrust24THRUST_300001_SM_1000_NS10device_ptrIdEEyS9_dNS7_10__identityEEEvT0_PT3_T1_NS0_13GridEvenShareISK_EET2_T4_ --------------------------
	.section	.nv.shared._ZN3cub18CUB_300001_SM_10006detail6reduce18DeviceReduceKernelINS2_10policy_hubIdyN4cuda3std3__44plusIdEEE10Policy1000EN6thrust24THRUST_300001_SM_1000_NS10device_ptrIdEEyS9_dNS7_10__identityEEEvT0_PT3_T1_NS0_13GridEvenShareISK_EET2_T4_,"aw",@nobits
	.sectionflags	@""
	.align	8
.nv.shared._ZN3cub18CUB_300001_SM_10006detail6reduce18DeviceReduceKernelINS2_10policy_hubIdyN4cuda3std3__44plusIdEEE10Policy1000EN6thrust24THRUST_300001_SM_1000_NS10device_ptrIdEEyS9_dNS7_10__identityEEEvT0_PT3_T1_NS0_13GridEvenShareISK_EET2_T4_:
	.zero		1176


//--------------------- .nv.shared._ZN3cub18CUB_300001_SM_10006detail6reduce28DeviceReduceSingleTileKernelINS2_10policy_hubIdyN4cuda3std3__44plusIdEEE10Policy1000EN6thrust24THRUST_300001_SM_1000_NS10device_ptrIdEEPdyS9_ddNS7_10__identityEEEvT0_T1_T2_T3_T4_T6_ --------------------------
	.section	.nv.shared._ZN3cub18CUB_300001_SM_10006detail6reduce28DeviceReduceSingleTileKernelINS2_10policy_hubIdyN4cuda3std3__44plusIdEEE10Policy1000EN6thrust24THRUST_300001_SM_1000_NS10device_ptrIdEEPdyS9_ddNS7_10__identityEEEvT0_T1_T2_T3_T4_T6_,"aw",@nobits
	.sectionflags	@""
	.align	8
.nv.shared._ZN3cub18CUB_300001_SM_10006detail6reduce28DeviceReduceSingleTileKernelINS2_10policy_hubIdyN4cuda3std3__44plusIdEEE10Policy1000EN6thrust24THRUST_300001_SM_1000_NS10device_ptrIdEEPdyS9_ddNS7_10__identityEEEvT0_T1_T2_T3_T4_T6_:
	.zero		1176


//--------------------- .nv.shared._ZN3cub18CUB_300001_SM_10006detail6reduce28DeviceReduceSingleTileKernelINS2_10policy_hubIdjN4cuda3std3__44plusIdEEE10Policy1000EPdSC_iS9_ddNS7_10__identityEEEvT0_T1_T2_T3_T4_T6_ --------------------------
	.section	.nv.shared._ZN3cub18CUB_300001_SM_10006detail6reduce28DeviceReduceSingleTileKernelINS2_10policy_hubIdjN4cuda3std3__44plusIdEEE10Policy1000EPdSC_iS9_ddNS7_10__identityEEEvT0_T1_T2_T3_T4_T6_,"aw",@nobits
	.sectionflags	@""
	.align	8
.nv.shared._ZN3cub18CUB_300001_SM_10006detail6reduce28DeviceReduceSingleTileKernelINS2_10policy_hubIdjN4cuda3std3__44plusIdEEE10Policy1000EPdSC_iS9_ddNS7_10__identityEEEvT0_T1_T2_T3_T4_T6_:
	.zero		1216


//--------------------- .nv.shared._ZN3cub18CUB_300001_SM_10006detail6reduce18DeviceReduceKernelINS2_10policy_hubIdjN4cuda3std3__44plusIdEEE10Policy1000EN6thrust24THRUST_300001_SM_1000_NS10device_ptrIdEEjS9_dNS7_10__identityEEEvT0_PT3_T1_NS0_13GridEvenShareISK_EET2_T4_ --------------------------
	.section	.nv.shared._ZN3cub18CUB_300001_SM_10006detail6reduce18DeviceReduceKernelINS2_10policy_hubIdjN4cuda3std3__44plusIdEEE10Policy1000EN6thrust24THRUST_300001_SM_1000_NS10device_ptrIdEEjS9_dNS7_10__identityEEEvT0_PT3_T1_NS0_13GridEvenShareISK_EET2_T4_,"aw",@nobits
	.sectionflags	@""
	.align	8
.nv.shared._ZN3cub18CUB_300001_SM_10006detail6reduce18DeviceReduceKernelINS2_10policy_hubIdjN4cuda3std3__44plusIdEEE10Policy1000EN6thrust24THRUST_300001_SM_1000_NS10device_ptrIdEEjS9_dNS7_10__identityEEEvT0_PT3_T1_NS0_13GridEvenShareISK_EET2_T4_:
	.zero		1216


//--------------------- .nv.shared._ZN3cub18CUB_300001_SM_10006detail6reduce28DeviceReduceSingleTileKernelINS2_10policy_hubIdjN4cuda3std3__44plusIdEEE10Policy1000EN6thrust24THRUST_300001_SM_1000_NS10device_ptrIdEEPdjS9_ddNS7_10__identityEEEvT0_T1_T2_T3_T4_T6_ --------------------------
	.section	.nv.shared._ZN3cub18CUB_300001_SM_10006detail6reduce28DeviceReduceSingleTileKernelINS2_10policy_hubIdjN4cuda3std3__44plusIdEEE10Policy1000EN6thrust24THRUST_300001_SM_1000_NS10device_ptrIdEEPdjS9_ddNS7_10__identityEEEvT0_T1_T2_T3_T4_T6_,"aw",@nobits
	.sectionflags	@""
	.align	8
.nv.shared._ZN3cub18CUB_300001_SM_10006detail6reduce28DeviceReduceSingleTileKernelINS2_10policy_hubIdjN4cuda3std3__44plusIdEEE10Policy1000EN6thrust24THRUST_300001_SM_1000_NS10device_ptrIdEEPdjS9_ddNS7_10__identityEEEvT0_T1_T2_T3_T4_T6_:
	.zero		1216


//--------------------- .nv.constant0._ZN3cub18CUB_300001_SM_10006detail6reduce28DeviceReduceSingleTileKernelINS2_10policy_hubIiyN4cuda3__47maximumIiEEE10Policy1000EPiSB_iS8_iiNS5_3std3__410__identityEEEvT0_T1_T2_T3_T4_T6_ --------------------------
	.section	.nv.constant0._ZN3cub18CUB_300001_SM_10006detail6reduce28DeviceReduceSingleTileKernelINS2_10policy_hubIiyN4cuda3__47maximumIiEEE10Policy1000EPiSB_iS8_iiNS5_3std3__410__identityEEEvT0_T1_T2_T3_T4_T6_,"a",@progbits
	.sectionflags	@""
	.align	4
.nv.constant0._ZN3cub18CUB_300001_SM_10006detail6reduce28DeviceReduceSingleTileKernelINS2_10policy_hubIiyN4cuda3__47maximumIiEEE10Policy1000EPiSB_iS8_iiNS5_3std3__410__identityEEEvT0_T1_T2_T3_T4_T6_:
	.zero		925


//--------------------- .nv.constant0._ZN3cub18CUB_300001_SM_10006detail6reduce18DeviceReduceKernelINS2_10policy_hubIiyN4cuda3__47maximumIiEEE10Policy1000EN6thrust24THRUST_300001_SM_1000_NS6detail15normal_iteratorINSC_10device_ptrIiEEEEyS8_iNS5_3std3__410__identityEEEvT0_PT3_T1_NS0_13GridEvenShareISO_EET2_T4_ --------------------------
	.section	.nv.constant0._ZN3cub18CUB_300001_SM_10006detail6reduce18DeviceReduceKernelINS2_10policy_hubIiyN4cuda3__47maximumIiEEE10Policy1000EN6thrust24THRUST_300001_SM_1000_NS6detail15normal_iteratorINSC_10device_ptrIiEEEEyS8_iNS5_3std3__410__identityEEEvT0_PT3_T1_NS0_13GridEvenShareISO_EET2_T4_,"a",@progbits
	.sectionflags	@""
	.align	4
.nv.constant0._ZN3cub18CUB_300001_SM_10006detail6reduce18DeviceReduceKernelINS2_10policy_hubIiyN4cuda3__47maximumIiEEE10Policy1000EN6thrust24THRUST_300001_SM_1000_NS6detail15normal_iteratorINSC_10device_ptrIiEEEEyS8_iNS5_3std3__410__identityEEEvT0_PT3_T1_NS0_13GridEvenShareISO_EET2_T4_:
	.zero		994


//--------------------- .nv.constant0._ZN3cub18CUB_300001_SM_10006detail6reduce28DeviceReduceSingleTileKernelINS2_10policy_hubIiyN4cuda3__47maximumIiEEE10Policy1000EN6thrust24THRUST_300001_SM_1000_NS6detail15normal_iteratorINSC_10device_ptrIiEEEEPiyS8_iiNS5_3std3__410__identityEEEvT0_T1_T2_T3_T4_T6_ --------------------------
	.section	.nv.constant0._ZN3cub18CUB_300001_SM_10006detail6reduce28DeviceReduceSingleTileKernelINS2_10policy_hubIiyN4cuda3__47maximumIiEEE10Policy1000EN6thrust24THRUST_300001_SM_1000_NS6detail15normal_iteratorINSC_10device_ptrIiEEEEPiyS8_iiNS5_3std3__410__identityEEEvT0_T1_T2_T3_T4_T6_,"a",@progbits
	.sectionflags	@""
	.align	4
.nv.constant0._ZN3cub18CUB_300001_SM_10006detail6reduce28DeviceReduceSingleTileKernelINS2_10policy_hubIiyN4cuda3__47maximumIiEEE10Policy1000EN6thrust24THRUST_300001_SM_1000_NS6detail15normal_iteratorINSC_10device_ptrIiEEEEPiyS8_iiNS5_3std3__410__identityEEEvT0_T1_T2_T3_T4_T6_:
	.zero		929


//--------------------- .nv.constant0._ZN3cub18CUB_300001_SM_10006detail6reduce28DeviceReduceSingleTileKernelINS2_10policy_hubIijN4cuda3__47maximumIiEEE10Policy1000EPiSB_iS8_iiNS5_3std3__410__identityEEEvT0_T1_T2_T3_T4_T6_ --------------------------
	.section	.nv.constant0._ZN3cub18CUB_300001_SM_10006detail6reduce28DeviceReduceSingleTileKernelINS2_10policy_hubIijN4cuda3__47maximumIiEEE10Policy1000EPiSB_iS8_iiNS5_3std3__410__identityEEEvT0_T1_T2_T3_T4_T6_,"a",@progbits
	.sectionflags	@""
	.align	4
.nv.constant0._ZN3cub18CUB_300001_SM_10006detail6reduce28DeviceReduceSingleTileKernelINS2_10policy_hubIijN4cuda3__47maximumIiEEE10Policy1000EPiSB_iS8_iiNS5_3std3__410__identityEEEvT0_T1_T2_T3_T4_T6_:
	.zero		925


//--------------------- .nv.constant0._ZN3cub18CUB_300001_SM_10006detail6reduce18DeviceReduceKernelINS2_10policy_hubIijN4cuda3__47maximumIiEEE10Policy1000EN6thrust24THRUST_300001_SM_1000_NS6detail15normal_iteratorINSC_10device_ptrIiEEEEjS8_iNS5_3std3__410__identityEEEvT0_PT3_T1_NS0_13GridEvenShareISO_EET2_T4_ --------------------------
	.section	.nv.constant0._ZN3cub18CUB_300001_SM_10006detail6reduce18DeviceReduceKernelINS2_10policy_hubIijN4cuda3__47maximumIiEEE10Policy1000EN6thrust24THRUST_300001_SM_1000_NS6detail15normal_iteratorINSC_10device_ptrIiEEEEjS8_iNS5_3std3__410__identityEEEvT0_PT3_T1_NS0_13GridEvenShareISO_EET2_T4_,"a",@progbits
	.sectionflags	@""
	.align	4
.nv.constant0._ZN3cub18CUB_300001_SM_10006detail6reduce18DeviceReduceKernelINS2_10policy_hubIijN4cuda3__47maximumIiEEE10Policy1000EN6thrust24THRUST_300001_SM_1000_NS6detail15normal_iteratorINSC_10device_ptrIiEEEEjS8_iNS5_3std3__410__identityEEEvT0_PT3_T1_NS0_13GridEvenShareISO_EET2_T4_:
	.zero		958


//--------------------- .nv.constant0._ZN3cub18CUB_300001_SM_10006detail6reduce28DeviceReduceSingleTileKernelINS2_10policy_hubIijN4cuda3__47maximumIiEEE10Policy1000EN6thrust24THRUST_300001_SM_1000_NS6detail15normal_iteratorINSC_10device_ptrIiEEEEPijS8_iiNS5_3std3__410__identityEEEvT0_T1_T2_T3_T4_T6_ --------------------------
	.section	.nv.constant0._ZN3cub18CUB_300001_SM_10006detail6reduce28DeviceReduceSingleTileKernelINS2_10policy_hubIijN4cuda3__47maximumIiEEE10Policy1000EN6thrust24THRUST_300001_SM_1000_NS6detail15normal_iteratorINSC_10device_ptrIiEEEEPijS8_iiNS5_3std3__410__identityEEEvT0_T1_T2_T3_T4_T6_,"a",@progbits
	.sectionflags	@""
	.align	4
.nv.constant0._ZN3cub18CUB_300001_SM_10006detail6reduce28DeviceReduceSingleTileKernelINS2_10policy_hubIijN4cuda3__47maximumIiEEE10Policy1000EN6thrust24THRUST_300001_SM_1000_NS6detail15normal_iteratorINSC_10device_ptrIiEEEEPijS8_iiNS5_3std3__410__identityEEEvT0_T1_T2_T3_T4_T6_:
	.zero		925


//--------------------- .nv.constant0._ZN3cub18CUB_300001_SM_10006detail6reduce28DeviceReduceSingleTileKernelINS2_10policy_hubIiyN4cuda3std3__44plusIiEEE10Policy1000EPiSC_iS9_iiNS7_10__identityEEEvT0_T1_T2_T3_T4_T6_ --------------------------
	.section	.nv.constant0._ZN3cub18CUB_300001_SM_10006detail6reduce28DeviceReduceSingleTileKernelINS2_10policy_hubIiyN4cuda3std3__44plusIiEEE10Policy1000EPiSC_iS9_iiNS7_10__identityEEEvT0_T1_T2_T3_T4_T6_,"a",@progbits
	.sectionflags	@""
	.align	4
.nv.constant0._ZN3cub18CUB_300001_SM_10006detail6reduce28DeviceReduceSingleTileKernelINS2_10policy_hubIiyN4cuda3std3__44plusIiEEE10Policy1000EPiSC_iS9_iiNS7_10__identityEEEvT0_T1_T2_T3_T4_T6_:
	.zero		925


//--------------------- .nv.constant0._ZN3cub18CUB_300001_SM_10006detail6reduce18DeviceReduceKernelINS2_10policy_hubIiyN4cuda3std3__44plusIiEEE10Policy1000EN6thrust24THRUST_300001_SM_1000_NS6detail15normal_iteratorINSD_10device_ptrIiEEEEyS9_iNS7_10__identityEEEvT0_PT3_T1_NS0_13GridEvenShareISN_EET2_T4_ --------------------------
	.section	.nv.constant0._ZN3cub18CUB_300001_SM_10006detail6reduce18DeviceReduceKernelINS2_10policy_hubIiyN4cuda3std3__44plusIiEEE10Policy1000EN6thrust24THRUST_300001_SM_1000_NS6detail15normal_iteratorINSD_10device_ptrIiEEEEyS9_iNS7_10__identityEEEvT0_PT3_T1_NS0_13GridEvenShareISN_EET2_T4_,"a",@progbits
	.sectionflags	@""
	.align	4
.nv.constant0._ZN3cub18CUB_300001_SM_10006detail6reduce18DeviceReduceKernelINS2_10policy_hubIiyN4cuda3std3__44plusIiEEE10Policy1000EN6thrust24THRUST_300001_SM_1000_NS6detail15normal_iteratorINSD_10device_ptrIiEEEEyS9_iNS7_10__identityEEEvT0_PT3_T1_NS0_13GridEvenShareISN_EET2_T4_:
	.zero		994


//--------------------- .nv.constant0._ZN3cub18CUB_300001_SM_10006detail6reduce28DeviceReduceSingleTileKernelINS2_10policy_hubIiyN4cuda3std3__44plusIiEEE10Policy1000EN6thrust24THRUST_300001_SM_1000_NS6detail15normal_iteratorINSD_10device_ptrIiEEEEPiyS9_iiNS7_10__identityEEEvT0_T1_T2_T3_T4_T6_ --------------------------
	.section	.nv.constant0._ZN3cub18CUB_300001_SM_10006detail6reduce28DeviceReduceSingleTileKernelINS2_10policy_hubIiyN4cuda3std3__44plusIiEEE10Policy1000EN6thrust24THRUST_300001_SM_1000_NS6detail15normal_iteratorINSD_10device_ptrIiEEEEPiyS9_iiNS7_10__identityEEEvT0_T1_T2_T3_T4_T6_,"a",@progbits
	.sectionflags	@""
	.align	4
.nv.constant0._ZN3cub18CUB_300001_SM_10006detail6reduce28DeviceReduceSingleTileKernelINS2_10policy_hubIiyN4cuda3std3__44plusIiEEE10Policy1000EN6thrust24THRUST_300001_SM_1000_NS6detail15normal_iteratorINSD_10device_ptrIiEEEEPiyS9_iiNS7_10__identityEEEvT0_T1_T2_T3_T4_T6_:
	.zero		929


//--------------------- .nv.constant0._ZN3cub18CUB_300001_SM_10006detail6reduce28DeviceReduceSingleTileKernelINS2_10policy_hubIijN4cuda3std3__44plusIiEEE10Policy1000EPiSC_iS9_iiNS7_10__identityEEEvT0_T1_T2_T3_T4_T6_ --------------------------
	.section	.nv.constant0._ZN3cub18CUB_300001_SM_10006detail6reduce28DeviceReduceSingleTileKernelINS2_10policy_hubIijN4cuda3std3__44plusIiEEE10Policy1000EPiSC_iS9_iiNS7_10__identityEEEvT0_T1_T2_T3_T4_T6_,"a",@progbits
	.sectionflags	@""
	.align	4
.nv.constant0._ZN3cub18CUB_300001_SM_10006detail6reduce28DeviceReduceSingleTileKernelINS2_10policy_hubIijN4cuda3std3__44plusIiEEE10Policy1000EPiSC_iS9_iiNS7_10__identityEEEvT0_T1_T2_T3_T4_T6_:
	.zero		925


//--------------------- .nv.constant0._ZN3cub18CUB_300001_SM_10006detail6reduce18DeviceReduceKernelINS2_10policy_hubIijN4cuda3std3__44plusIiEEE10Policy1000EN6thrust24THRUST_300001_SM_1000_NS6detail15normal_iteratorINSD_10device_ptrIiEEEEjS9_iNS7_10__identityEEEvT0_PT3_T1_NS0_13GridEvenShareISN_EET2_T4_ --------------------------
	.section	.nv.constant0._ZN3cub18CUB_300001_SM_10006detail6reduce18DeviceReduceKernelINS2_10policy_hubIijN4cuda3std3__44plusIiEEE10Policy1000EN6thrust24THRUST_300001_SM_1000_NS6detail15normal_iteratorINSD_10device_ptrIiEEEEjS9_iNS7_10__identityEEEvT0_PT3_T1_NS0_13GridEvenShareISN_EET2_T4_,"a",@progbits
	.sectionflags	@""
	.align	4
.nv.constant0._ZN3cub18CUB_300001_SM_10006detail6reduce18DeviceReduceKernelINS2_10policy_hubIijN4cuda3std3__44plusIiEEE10Policy1000EN6thrust24THRUST_300001_SM_1000_NS6detail15normal_iteratorINSD_10device_ptrIiEEEEjS9_iNS7_10__identityEEEvT0_PT3_T1_NS0_13GridEvenShareISN_EET2_T4_:
	.zero		958


//--------------------- .nv.constant0._ZN3cub18CUB_300001_SM_10006detail6reduce28DeviceReduceSingleTileKernelINS2_10policy_hubIijN4cuda3std3__44plusIiEEE10Policy1000EN6thrust24THRUST_300001_SM_1000_NS6detail15normal_iteratorINSD_10device_ptrIiEEEEPijS9_iiNS7_10__identityEEEvT0_T1_T2_T3_T4_T6_ --------------------------
	.section	.nv.constant0._ZN3cub18CUB_300001_SM_10006detail6reduce28DeviceReduceSingleTileKernelINS2_10policy_hubIijN4cuda3std3__44plusIiEEE10Policy1000EN6thrust24THRUST_300001_SM_1000_NS6detail15normal_iteratorINSD_10device_ptrIiEEEEPijS9_iiNS7_10__identityEEEvT0_T1_T2_T3_T4_T6_,"a",@progbits
	.sectionflags	@""
	.align	4
.nv.constant0._ZN3cub18CUB_300001_SM_10006detail6reduce28DeviceReduceSingleTileKernelINS2_10policy_hubIijN4cuda3std3__44plusIiEEE10Policy1000EN6thrust24THRUST_300001_SM_1000_NS6detail15normal_iteratorINSD_10device_ptrIiEEEEPijS9_iiNS7_10__identityEEEvT0_T1_T2_T3_T4_T6_:
	.zero		925


//--------------------- .nv.constant0._ZN3cub18CUB_300001_SM_10006detail6reduce28DeviceReduceSingleTileKernelINS2_10policy_hubIfyN4cuda3std3__44plusIfEEE10Policy1000EPfSC_iS9_ffNS7_10__identityEEEvT0_T1_T2_T3_T4_T6_ --------------------------
	.section	.nv.constant0._ZN3cub18CUB_300001_SM_10006detail6reduce28DeviceReduceSingleTileKernelINS2_10policy_hubIfyN4cuda3std3__44plusIfEEE10Policy1000EPfSC_iS9_ffNS7_10__identityEEEvT0_T1_T2_T3_T4_T6_,"a",@progbits
	.sectionflags	@""
	.align	4
.nv.constant0._ZN3cub18CUB_300001_SM_10006detail6reduce28DeviceReduceSingleTileKernelINS2_10policy_hubIfyN4cuda3std3__44plusIfEEE10Policy1000EPfSC_iS9_ffNS7_10__identityEEEvT0_T1_T2_T3_T4_T6_:
	.zero		925


//--------------------- .nv.constant0._ZN3cub18CUB_300001_SM_10006detail6reduce18DeviceReduceKernelINS2_10policy_hubIfyN4cuda3std3__44plusIfEEE10Policy1000EN6thrust24THRUST_300001_SM_1000_NS6detail15normal_iteratorINSD_10device_ptrIfEEEEyS9_f6squareIfEEEvT0_PT3_T1_NS0_13GridEvenShareISO_EET2_T4_ --------------------------
	.section	.nv.constant0._ZN3cub18CUB_300001_SM_10006detail6reduce18DeviceReduceKernelINS2_10policy_hubIfyN4cuda3std3__44plusIfEEE10Policy1000EN6thrust24THRUST_300001_SM_1000_NS6detail15normal_iteratorINSD_10device_ptrIfEEEEyS9_f6squareIfEEEvT0_PT3_T1_NS0_13GridEvenShareISO_EET2_T4_,"a",@progbits
	.sectionflags	@""
	.align	4
.nv.constant0._ZN3cub18CUB_300001_SM_10006detail6reduce18DeviceReduceKernelINS2_10policy_hubIfyN4cuda3std3__44plusIfEEE10Policy1000EN6thrust24THRUST_300001_SM_1000_NS6detail15normal_iteratorINSD_10device_ptrIfEEEEyS9_f6squareIfEEEvT0_PT3_T1_NS0_13GridEvenShareISO_EET2_T4_:
	.zero		994


//--------------------- .nv.constant0._ZN3cub18CUB_300001_SM_10006detail6reduce28DeviceReduceSingleTileKernelINS2_10policy_hubIfyN4cuda3std3__44plusIfEEE10Policy1000EN6thrust24THRUST_300001_SM_1000_NS6detail15normal_iteratorINSD_10device_ptrIfEEEEPfyS9_ff6squareIfEEEvT0_T1_T2_T3_T4_T6_ --------------------------
	.section	.nv.constant0._ZN3cub18CUB_300001_SM_10006detail6reduce28DeviceReduceSingleTileKernelINS2_10policy_hubIfyN4cuda3std3__44plusIfEEE10Policy1000EN6thrust24THRUST_300001_SM_1000_NS6detail15normal_iteratorINSD_10device_ptrIfEEEEPfyS9_ff6squareIfEEEvT0_T1_T2_T3_T4_T6_,"a",@progbits
	.sectionflags	@""
	.align	4
.nv.constant0._ZN3cub18CUB_300001_SM_10006detail6reduce28DeviceReduceSingleTileKernelINS2_10policy_hubIfyN4cuda3std3__44plusIfEEE10Policy1000EN6thrust24THRUST_300001_SM_1000_NS6detail15normal_iteratorINSD_10device_ptrIfEEEEPfyS9_ff6squareIfEEEvT0_T1_T2_T3_T4_T6_:
	.zero		929


//--------------------- .nv.constant0._ZN3cub18CUB_300001_SM_10006detail6reduce28DeviceReduceSingleTileKernelINS2_10policy_hubIfjN4cuda3std3__44plusIfEEE10Policy1000EPfSC_iS9_ffNS7_10__identityEEEvT0_T1_T2_T3_T4_T6_ --------------------------
	.section	.nv.constant0._ZN3cub18CUB_300001_SM_10006detail6reduce28DeviceReduceSingleTileKernelINS2_10policy_hubIfjN4cuda3std3__44plusIfEEE10Policy1000EPfSC_iS9_ffNS7_10__identityEEEvT0_T1_T2_T3_T4_T6_,"a",@progbits
	.sectionflags	@""
	.align	4
.nv.constant0._ZN3cub18CUB_300001_SM_10006detail6reduce28DeviceReduceSingleTileKernelINS2_10policy_hubIfjN4cuda3std3__44plusIfEEE10Policy1000EPfSC_iS9_ffNS7_10__identityEEEvT0_T1_T2_T3_T4_T6_:
	.zero		925


//--------------------- .nv.constant0._ZN3cub18CUB_300001_SM_10006detail6reduce18DeviceReduceKernelINS2_10policy_hubIfjN4cuda3std3__44plusIfEEE10Policy1000EN6thrust24THRUST_300001_SM_1000_NS6detail15normal_iteratorINSD_10device_ptrIfEEEEjS9_f6squareIfEEEvT0_PT3_T1_NS0_13GridEvenShareISO_EET2_T4_ --------------------------
	.section	.nv.constant0._ZN3cub18CUB_300001_SM_10006detail6reduce18DeviceReduceKernelINS2_10policy_hubIfjN4cuda3std3__44plusIfEEE10Policy1000EN6thrust24THRUST_300001_SM_1000_NS6detail15normal_iteratorINSD_10device_ptrIfEEEEjS9_f6squareIfEEEvT0_PT3_T1_NS0_13GridEvenShareISO_EET2_T4_,"a",@progbits
	.sectionflags	@""
	.align	4
.nv.constant0._ZN3cub18CUB_300001_SM_10006detail6reduce18DeviceReduceKernelINS2_10policy_hubIfjN4cuda3std3__44plusIfEEE10Policy1000EN6thrust24THRUST_300001_SM_1000_NS6detail15normal_iteratorINSD_10device_ptrIfEEEEjS9_f6squareIfEEEvT0_PT3_T1_NS0_13GridEvenShareISO_EET2_T4_:
	.zero		958


//--------------------- .nv.constant0._ZN3cub18CUB_300001_SM_10006detail6reduce28DeviceReduceSingleTileKernelINS2_10policy_hubIfjN4cuda3std3__44plusIfEEE10Policy1000EN6thrust24THRUST_300001_SM_1000_NS6detail15normal_iteratorINSD_10device_ptrIfEEEEPfjS9_ff6squareIfEEEvT0_T1_T2_T3_T4_T6_ --------------------------
	.section	.nv.constant0._ZN3cub18CUB_300001_SM_10006detail6reduce28DeviceReduceSingleTileKernelINS2_10policy_hubIfjN4cuda3std3__44plusIfEEE10Policy1000EN6thrust24THRUST_300001_SM_1000_NS6detail15normal_iteratorINSD_10device_ptrIfEEEEPfjS9_ff6squareIfEEEvT0_T1_T2_T3_T4_T6_,"a",@progbits
	.sectionflags	@""
	.align	4
.nv.constant0._ZN3cub18CUB_300001_SM_10006detail6reduce28DeviceReduceSingleTileKernelINS2_10policy_hubIfjN4cuda3std3__44plusIfEEE10Policy1000EN6thrust24THRUST_300001_SM_1000_NS6detail15normal_iteratorINSD_10device_ptrIfEEEEPfjS9_ff6squareIfEEEvT0_T1_T2_T3_T4_T6_:
	.zero		925


//--------------------- .nv.constant0._ZN3cub18CUB_300001_SM_10006detail6reduce28DeviceReduceSingleTileKernelINS2_10policy_hubIdyN4cuda3std3__44plusIdEEE10Policy1000EPdSC_iS9_ddNS7_10__identityEEEvT0_T1_T2_T3_T4_T6_ --------------------------
	.section	.nv.constant0._ZN3cub18CUB_300001_SM_10006detail6reduce28DeviceReduceSingleTileKernelINS2_10policy_hubIdyN4cuda3std3__44plusIdEEE10Policy1000EPdSC_iS9_ddNS7_10__identityEEEvT0_T1_T2_T3_T4_T6_,"a",@progbits
	.sectionflags	@""
	.align	4
.nv.constant0._ZN3cub18CUB_300001_SM_10006detail6reduce28DeviceReduceSingleTileKernelINS2_10policy_hubIdyN4cuda3std3__44plusIdEEE10Policy1000EPdSC_iS9_ddNS7_10__identityEEEvT0_T1_T2_T3_T4_T6_:
	.zero		929


//--------------------- .nv.constant0._ZN3cub18CUB_300001_SM_10006detail6reduce18DeviceReduceKernelINS2_10policy_hubIdyN4cuda3std3__44plusIdEEE10Policy1000EN6thrust24THRUST_300001_SM_1000_NS10device_ptrIdEEyS9_dNS7_10__identityEEEvT0_PT3_T1_NS0_13GridEvenShareISK_EET2_T4_ --------------------------
	.section	.nv.constant0._ZN3cub18CUB_300001_SM_10006detail6reduce18DeviceReduceKernelINS2_10policy_hubIdyN4cuda3std3__44plusIdEEE10Policy1000EN6thrust24THRUST_300001_SM_1000_NS10device_ptrIdEEyS9_dNS7_10__identityEEEvT0_PT3_T1_NS0_13GridEvenShareISK_EET2_T4_,"a",@progbits
	.sectionflags	@""
	.align	4
.nv.constant0._ZN3cub18CUB_300001_SM_10006detail6reduce18DeviceReduceKernelINS2_10policy_hubIdyN4cuda3std3__44plusIdEEE10Policy1000EN6thrust24THRUST_300001_SM_1000_NS10device_ptrIdEEyS9_dNS7_10__identityEEEvT0_PT3_T1_NS0_13GridEvenShareISK_EET2_T4_:
	.zero		994


//--------------------- .nv.constant0._ZN3cub18CUB_300001_SM_10006detail6reduce28DeviceReduceSingleTileKernelINS2_10policy_hubIdyN4cuda3std3__44plusIdEEE10Policy1000EN6thrust24THRUST_300001_SM_1000_NS10device_ptrIdEEPdyS9_ddNS7_10__identityEEEvT0_T1_T2_T3_T4_T6_ --------------------------
	.section	.nv.constant0._ZN3cub18CUB_300001_SM_10006detail6reduce28DeviceReduceSingleTileKernelINS2_10policy_hubIdyN4cuda3std3__44plusIdEEE10Policy1000EN6thrust24THRUST_300001_SM_1000_NS10device_ptrIdEEPdyS9_ddNS7_10__identityEEEvT0_T1_T2_T3_T4_T6_,"a",@progbits
	.sectionflags	@""
	.align	4
.nv.constant0._ZN3cub18CUB_300001_SM_10006detail6reduce28DeviceReduceSingleTileKernelINS2_10policy_hubIdyN4cuda3std3__44plusIdEEE10Policy1000EN6thrust24THRUST_300001_SM_1000_NS10device_ptrIdEEPdyS9_ddNS7_10__identityEEEvT0_T1_T2_T3_T4_T6_:
	.zero		937


//--------------------- .nv.constant0._ZN3cub18CUB_300001_SM_10006detail6reduce28DeviceReduceSingleTileKernelINS2_10policy_hubIdjN4cuda3std3__44plusIdEEE10Policy1000EPdSC_iS9_ddNS7_10__identityEEEvT0_T1_T2_T3_T4_T6_ --------------------------
	.section	.nv.constant0._ZN3cub18CUB_300001_SM_10006detail6reduce28DeviceReduceSingleTileKernelINS2_10policy_hubIdjN4cuda3std3__44plusIdEEE10Policy1000EPdSC_iS9_ddNS7_10__identityEEEvT0_T1_T2_T3_T4_T6_,"a",@progbits
	.sectionflags	@""
	.align	4
.nv.constant0._ZN3cub18CUB_300001_SM_10006detail6reduce28DeviceReduceSingleTileKernelINS2_10policy_hubIdjN4cuda3std3__44plusIdEEE10Policy1000EPdSC_iS9_ddNS7_10__identityEEEvT0_T1_T2_T3_T4_T6_:
	.zero		929


//--------------------- .nv.constant0._ZN3cub18CUB_300001_SM_10006detail6reduce18DeviceReduceKernelINS2_10policy_hubIdjN4cuda3std3__44plusIdEEE10Policy1000EN6thrust24THRUST_300001_SM_1000_NS10device_ptrIdEEjS9_dNS7_10__identityEEEvT0_PT3_T1_NS0_13GridEvenShareISK_EET2_T4_ --------------------------
	.section	.nv.constant0._ZN3cub18CUB_300001_SM_10006detail6reduce18DeviceReduceKernelINS2_10policy_hubIdjN4cuda3std3__44plusIdEEE10Policy1000EN6thrust24THRUST_300001_SM_1000_NS10device_ptrIdEEjS9_dNS7_10__identityEEEvT0_PT3_T1_NS0_13GridEvenShareISK_EET2_T4_,"a",@progbits
	.sectionflags	@""
	.align	4
.nv.constant0._ZN3cub18CUB_300001_SM_10006detail6reduce18DeviceReduceKernelINS2_10policy_hubIdjN4cuda3std3__44plusIdEEE10Policy1000EN6thrust24THRUST_300001_SM_1000_NS10device_ptrIdEEjS9_dNS7_10__identityEEEvT0_PT3_T1_NS0_13GridEvenShareISK_EET2_T4_:
	.zero		958


//--------------------- .nv.constant0._ZN3cub18CUB_300001_SM_10006detail6reduce28DeviceReduceSingleTileKernelINS2_10policy_hubIdjN4cuda3std3__44plusIdEEE10Policy1000EN6thrust24THRUST_300001_SM_1000_NS10device_ptrIdEEPdjS9_ddNS7_10__identityEEEvT0_T1_T2_T3_T4_T6_ --------------------------
	.section	.nv.constant0._ZN3cub18CUB_300001_SM_10006detail6reduce28DeviceReduceSingleTileKernelINS2_10policy_hubIdjN4cuda3std3__44plusIdEEE10Policy1000EN6thrust24THRUST_300001_SM_1000_NS10device_ptrIdEEPdjS9_ddNS7_10__identityEEEvT0_T1_T2_T3_T4_T6_,"a",@progbits
	.sectionflags	@""
	.align	4
.nv.constant0._ZN3cub18CUB_300001_SM_10006detail6reduce28DeviceReduceSingleTileKernelINS2_10policy_hubIdjN4cuda3std3__44plusIdEEE10Policy1000EN6thrust24THRUST_300001_SM_1000_NS10device_ptrIdEEPdjS9_ddNS7_10__identityEEEvT0_T1_T2_T3_T4_T6_:
	.zero		929


//--------------------- .nv.constant0._ZN3cub18CUB_300001_SM_10006detail11EmptyKernelIvEEvv --------------------------
	.section	.nv.constant0._ZN3cub18CUB_300001_SM_10006detail11EmptyKernelIvEEvv,"a",@progbits
	.sectionflags	@""
	.align	4
.nv.constant0._ZN3cub18CUB_300001_SM_10006detail11EmptyKernelIvEEvv:
	.zero		896


//--------------------- SYMBOLS --------------------------

	.type		.nv.reservedSmem.offset0,@object
	.size		.nv.reservedSmem.offset0,0x4
	.type		.nv.reservedSmem.cap,@object
	.size		.nv.reservedSmem.cap,0x4
